//
// Generated by NVIDIA NVVM Compiler
//
// Compiler Build ID: CL-36424714
// Cuda compilation tools, release 13.0, V13.0.88
// Based on NVVM 20.0.0
//

.version 9.0
.target sm_100
.address_size 64

	// .globl	_ZN3cub18CUB_300001_SM_10006detail11EmptyKernelIvEEvv
// _ZZN3cub18CUB_300001_SM_10006detail10radix_sort31DeviceRadixSortSingleTileKernelINS1_5radix10policy_hubI6edge_tNS0_8NullTypeEjE10Policy1000ELNS0_9SortOrderE0ES6_S7_j17edge_decomposer_tEEvPKT1_PSC_PKT2_PSG_T3_iiT4_E12temp_storage has been demoted
// _ZZN3cub18CUB_300001_SM_10006detail10radix_sort30DeviceRadixSortHistogramKernelINS1_5radix10policy_hubI6edge_tNS0_8NullTypeEjE10Policy1000ELNS0_9SortOrderE0ES6_j17edge_decomposer_tEEvPT2_PKT1_SC_iiT3_E12temp_storage has been demoted
// _ZZN3cub18CUB_300001_SM_10006detail10radix_sort33DeviceRadixSortExclusiveSumKernelINS1_5radix10policy_hubI6edge_tNS0_8NullTypeEjE10Policy1000EjEEvPT0_E12temp_storage has been demoted
// _ZZN3cub18CUB_300001_SM_10006detail10radix_sort29DeviceRadixSortOnesweepKernelINS1_5radix10policy_hubI6edge_tNS0_8NullTypeEjE10Policy1000ELNS0_9SortOrderE0ES6_S7_jii17edge_decomposer_tEEvPT5_SD_PT3_PKSE_PT1_PKSI_PT2_PKSM_T4_iiT6_E1s has been demoted
// _ZZN3cub18CUB_300001_SM_10006detail10radix_sort31DeviceRadixSortSingleTileKernelINS1_5radix10policy_hubI19preprocess_vertex_tNS0_8NullTypeEjE10Policy1000ELNS0_9SortOrderE0ES6_S7_j30preprocess_vertex_decomposer_tEEvPKT1_PSC_PKT2_PSG_T3_iiT4_E12temp_storage has been demoted
// _ZZN3cub18CUB_300001_SM_10006detail10radix_sort30DeviceRadixSortHistogramKernelINS1_5radix10policy_hubI19preprocess_vertex_tNS0_8NullTypeEjE10Policy1000ELNS0_9SortOrderE0ES6_j30preprocess_vertex_decomposer_tEEvPT2_PKT1_SC_iiT3_E12temp_storage has been demoted
// _ZZN3cub18CUB_300001_SM_10006detail10radix_sort33DeviceRadixSortExclusiveSumKernelINS1_5radix10policy_hubI19preprocess_vertex_tNS0_8NullTypeEjE10Policy1000EjEEvPT0_E12temp_storage has been demoted
// _ZZN3cub18CUB_300001_SM_10006detail10radix_sort29DeviceRadixSortOnesweepKernelINS1_5radix10policy_hubI19preprocess_vertex_tNS0_8NullTypeEjE10Policy1000ELNS0_9SortOrderE0ES6_S7_jii30preprocess_vertex_decomposer_tEEvPT5_SD_PT3_PKSE_PT1_PKSI_PT2_PKSM_T4_iiT6_E1s has been demoted
// _ZZN3cub18CUB_300001_SM_10006detail19three_way_partition29DeviceThreeWayPartitionKernelINS2_10policy_hubIjiE10Policy1000EN6thrust24THRUST_300001_SM_1000_NS17counting_iteratorIjNS8_11use_defaultESA_SA_EEPjSC_NS8_16reverse_iteratorISC_EESC_NS0_13ScanTileStateImLb1EEENS0_21DispatchSegmentedSortILNS0_9SortOrderE0EjNS0_8NullTypeElPmSK_NS1_14segmented_sort10policy_hubIjSJ_EEE22LargeSegmentsSelectorTENSO_22SmallSegmentsSelectorTEiNS2_19streaming_context_tIlEEEEvT0_T1_T2_T3_T4_T5_T6_T7_T8_iT9_E12temp_storage has been demoted
// _ZZN3cub18CUB_300001_SM_10006detail14segmented_sort30DeviceSegmentedSortKernelLargeILNS0_9SortOrderE0ENS2_10policy_hubIjNS0_8NullTypeEE9Policy860EjS6_PmS9_lEEvPKjPKT1_PSC_NS1_20device_double_bufferISC_EEPKT2_PSI_NSG_ISI_EET3_T4_E7storage has been demoted
// _ZZN3cub18CUB_300001_SM_10006detail14segmented_sort30DeviceSegmentedSortKernelSmallILNS0_9SortOrderE0ENS2_10policy_hubIjNS0_8NullTypeEE9Policy860EjS6_PmS9_lEEvjjjPKjSB_PKT1_PSC_PKT2_PSG_T3_T4_E12temp_storage has been demoted
// _ZZN3cub18CUB_300001_SM_10006detail14segmented_sort33DeviceSegmentedSortFallbackKernelILNS0_9SortOrderE0ENS2_10policy_hubIjNS0_8NullTypeEE9Policy860EjS6_PmS9_lEEvPKT1_PSA_NS1_20device_double_bufferISA_EEPKT2_PSG_NSE_ISG_EET3_T4_E12temp_storage has been demoted
.global .align 1 .b8 _ZN34_INTERNAL_8d145369_4_k_cu_ff2cffb74cuda3std3__45__cpo5beginE[1];
.global .align 1 .b8 _ZN34_INTERNAL_8d145369_4_k_cu_ff2cffb74cuda3std3__45__cpo3endE[1];
.global .align 1 .b8 _ZN34_INTERNAL_8d145369_4_k_cu_ff2cffb74cuda3std3__45__cpo6cbeginE[1];
.global .align 1 .b8 _ZN34_INTERNAL_8d145369_4_k_cu_ff2cffb74cuda3std3__45__cpo4cendE[1];
.global .align 1 .b8 _ZN34_INTERNAL_8d145369_4_k_cu_ff2cffb74cuda3std3__45__cpo6rbeginE[1];
.global .align 1 .b8 _ZN34_INTERNAL_8d145369_4_k_cu_ff2cffb74cuda3std3__45__cpo4rendE[1];
.global .align 1 .b8 _ZN34_INTERNAL_8d145369_4_k_cu_ff2cffb74cuda3std3__45__cpo7crbeginE[1];
.global .align 1 .b8 _ZN34_INTERNAL_8d145369_4_k_cu_ff2cffb74cuda3std3__45__cpo5crendE[1];
.global .align 1 .b8 _ZN34_INTERNAL_8d145369_4_k_cu_ff2cffb74cuda3std3__436_GLOBAL__N__8d145369_4_k_cu_ff2cffb76ignoreE[1];
.global .align 1 .b8 _ZN34_INTERNAL_8d145369_4_k_cu_ff2cffb74cuda3std3__419piecewise_constructE[1];
.global .align 1 .b8 _ZN34_INTERNAL_8d145369_4_k_cu_ff2cffb74cuda3std3__48in_placeE[1];
.global .align 1 .b8 _ZN34_INTERNAL_8d145369_4_k_cu_ff2cffb74cuda3std3__420unreachable_sentinelE[1];
.global .align 1 .b8 _ZN34_INTERNAL_8d145369_4_k_cu_ff2cffb74cuda3std3__47nulloptE[1];
.global .align 1 .b8 _ZN34_INTERNAL_8d145369_4_k_cu_ff2cffb74cuda3std6ranges3__45__cpo4swapE[1];
.global .align 1 .b8 _ZN34_INTERNAL_8d145369_4_k_cu_ff2cffb74cuda3std6ranges3__45__cpo9iter_moveE[1];
.global .align 1 .b8 _ZN34_INTERNAL_8d145369_4_k_cu_ff2cffb74cuda3std6ranges3__45__cpo5beginE[1];
.global .align 1 .b8 _ZN34_INTERNAL_8d145369_4_k_cu_ff2cffb74cuda3std6ranges3__45__cpo3endE[1];
.global .align 1 .b8 _ZN34_INTERNAL_8d145369_4_k_cu_ff2cffb74cuda3std6ranges3__45__cpo6cbeginE[1];
.global .align 1 .b8 _ZN34_INTERNAL_8d145369_4_k_cu_ff2cffb74cuda3std6ranges3__45__cpo4cendE[1];
.global .align 1 .b8 _ZN34_INTERNAL_8d145369_4_k_cu_ff2cffb74cuda3std6ranges3__45__cpo7advanceE[1];
.global .align 1 .b8 _ZN34_INTERNAL_8d145369_4_k_cu_ff2cffb74cuda3std6ranges3__45__cpo9iter_swapE[1];
.global .align 1 .b8 _ZN34_INTERNAL_8d145369_4_k_cu_ff2cffb74cuda3std6ranges3__45__cpo4nextE[1];
.global .align 1 .b8 _ZN34_INTERNAL_8d145369_4_k_cu_ff2cffb74cuda3std6ranges3__45__cpo4prevE[1];
.global .align 1 .b8 _ZN34_INTERNAL_8d145369_4_k_cu_ff2cffb74cuda3std6ranges3__45__cpo4dataE[1];
.global .align 1 .b8 _ZN34_INTERNAL_8d145369_4_k_cu_ff2cffb74cuda3std6ranges3__45__cpo5cdataE[1];
.global .align 1 .b8 _ZN34_INTERNAL_8d145369_4_k_cu_ff2cffb74cuda3std6ranges3__45__cpo4sizeE[1];
.global .align 1 .b8 _ZN34_INTERNAL_8d145369_4_k_cu_ff2cffb74cuda3std6ranges3__45__cpo5ssizeE[1];
.global .align 1 .b8 _ZN34_INTERNAL_8d145369_4_k_cu_ff2cffb74cuda3std6ranges3__45__cpo8distanceE[1];
.global .align 1 .b8 _ZN34_INTERNAL_8d145369_4_k_cu_ff2cffb76thrust24THRUST_300001_SM_1000_NS6system6detail10sequential3seqE[1];
.global .align 1 .b8 _ZN34_INTERNAL_8d145369_4_k_cu_ff2cffb76thrust24THRUST_300001_SM_1000_NS12placeholders2_1E[1];
.global .align 1 .b8 _ZN34_INTERNAL_8d145369_4_k_cu_ff2cffb76thrust24THRUST_300001_SM_1000_NS12placeholders2_2E[1];
.global .align 1 .b8 _ZN34_INTERNAL_8d145369_4_k_cu_ff2cffb76thrust24THRUST_300001_SM_1000_NS12placeholders2_3E[1];
.global .align 1 .b8 _ZN34_INTERNAL_8d145369_4_k_cu_ff2cffb76thrust24THRUST_300001_SM_1000_NS12placeholders2_4E[1];
.global .align 1 .b8 _ZN34_INTERNAL_8d145369_4_k_cu_ff2cffb76thrust24THRUST_300001_SM_1000_NS12placeholders2_5E[1];
.global .align 1 .b8 _ZN34_INTERNAL_8d145369_4_k_cu_ff2cffb76thrust24THRUST_300001_SM_1000_NS12placeholders2_6E[1];
.global .align 1 .b8 _ZN34_INTERNAL_8d145369_4_k_cu_ff2cffb76thrust24THRUST_300001_SM_1000_NS12placeholders2_7E[1];
.global .align 1 .b8 _ZN34_INTERNAL_8d145369_4_k_cu_ff2cffb76thrust24THRUST_300001_SM_1000_NS12placeholders2_8E[1];
.global .align 1 .b8 _ZN34_INTERNAL_8d145369_4_k_cu_ff2cffb76thrust24THRUST_300001_SM_1000_NS12placeholders2_9E[1];
.global .align 1 .b8 _ZN34_INTERNAL_8d145369_4_k_cu_ff2cffb76thrust24THRUST_300001_SM_1000_NS12placeholders3_10E[1];

.visible .entry _ZN3cub18CUB_300001_SM_10006detail11EmptyKernelIvEEvv()
{


	ret;

}
	// .globl	_ZN3cub18CUB_300001_SM_10006detail10radix_sort31DeviceRadixSortSingleTileKernelINS1_5radix10policy_hubI6edge_tNS0_8NullTypeEjE10Policy1000ELNS0_9SortOrderE0ES6_S7_j17edge_decomposer_tEEvPKT1_PSC_PKT2_PSG_T3_iiT4_
.visible .entry _ZN3cub18CUB_300001_SM_10006detail10radix_sort31DeviceRadixSortSingleTileKernelINS1_5radix10policy_hubI6edge_tNS0_8NullTypeEjE10Policy1000ELNS0_9SortOrderE0ES6_S7_j17edge_decomposer_tEEvPKT1_PSC_PKT2_PSG_T3_iiT4_(
	.param .u64 .ptr .align 1 _ZN3cub18CUB_300001_SM_10006detail10radix_sort31DeviceRadixSortSingleTileKernelINS1_5radix10policy_hubI6edge_tNS0_8NullTypeEjE10Policy1000ELNS0_9SortOrderE0ES6_S7_j17edge_decomposer_tEEvPKT1_PSC_PKT2_PSG_T3_iiT4__param_0,
	.param .u64 .ptr .align 1 _ZN3cub18CUB_300001_SM_10006detail10radix_sort31DeviceRadixSortSingleTileKernelINS1_5radix10policy_hubI6edge_tNS0_8NullTypeEjE10Policy1000ELNS0_9SortOrderE0ES6_S7_j17edge_decomposer_tEEvPKT1_PSC_PKT2_PSG_T3_iiT4__param_1,
	.param .u64 .ptr .align 1 _ZN3cub18CUB_300001_SM_10006detail10radix_sort31DeviceRadixSortSingleTileKernelINS1_5radix10policy_hubI6edge_tNS0_8NullTypeEjE10Policy1000ELNS0_9SortOrderE0ES6_S7_j17edge_decomposer_tEEvPKT1_PSC_PKT2_PSG_T3_iiT4__param_2,
	.param .u64 .ptr .align 1 _ZN3cub18CUB_300001_SM_10006detail10radix_sort31DeviceRadixSortSingleTileKernelINS1_5radix10policy_hubI6edge_tNS0_8NullTypeEjE10Policy1000ELNS0_9SortOrderE0ES6_S7_j17edge_decomposer_tEEvPKT1_PSC_PKT2_PSG_T3_iiT4__param_3,
	.param .u32 _ZN3cub18CUB_300001_SM_10006detail10radix_sort31DeviceRadixSortSingleTileKernelINS1_5radix10policy_hubI6edge_tNS0_8NullTypeEjE10Policy1000ELNS0_9SortOrderE0ES6_S7_j17edge_decomposer_tEEvPKT1_PSC_PKT2_PSG_T3_iiT4__param_4,
	.param .u32 _ZN3cub18CUB_300001_SM_10006detail10radix_sort31DeviceRadixSortSingleTileKernelINS1_5radix10policy_hubI6edge_tNS0_8NullTypeEjE10Policy1000ELNS0_9SortOrderE0ES6_S7_j17edge_decomposer_tEEvPKT1_PSC_PKT2_PSG_T3_iiT4__param_5,
	.param .u32 _ZN3cub18CUB_300001_SM_10006detail10radix_sort31DeviceRadixSortSingleTileKernelINS1_5radix10policy_hubI6edge_tNS0_8NullTypeEjE10Policy1000ELNS0_9SortOrderE0ES6_S7_j17edge_decomposer_tEEvPKT1_PSC_PKT2_PSG_T3_iiT4__param_6,
	.param .align 1 .b8 _ZN3cub18CUB_300001_SM_10006detail10radix_sort31DeviceRadixSortSingleTileKernelINS1_5radix10policy_hubI6edge_tNS0_8NullTypeEjE10Policy1000ELNS0_9SortOrderE0ES6_S7_j17edge_decomposer_tEEvPKT1_PSC_PKT2_PSG_T3_iiT4__param_7[1]
)
.maxntid 256
.minnctapersm 1
{
	.reg .pred 	%p<68>;
	.reg .b16 	%rs<19>;
	.reg .b32 	%r<681>;
	.reg .b64 	%rd<9>;
	// demoted variable
	.shared .align 16 .b8 _ZZN3cub18CUB_300001_SM_10006detail10radix_sort31DeviceRadixSortSingleTileKernelINS1_5radix10policy_hubI6edge_tNS0_8NullTypeEjE10Policy1000ELNS0_9SortOrderE0ES6_S7_j17edge_decomposer_tEEvPKT1_PSC_PKT2_PSG_T3_iiT4_E12temp_storage[33856];
	ld.param.u64 	%rd4, [_ZN3cub18CUB_300001_SM_10006detail10radix_sort31DeviceRadixSortSingleTileKernelINS1_5radix10policy_hubI6edge_tNS0_8NullTypeEjE10Policy1000ELNS0_9SortOrderE0ES6_S7_j17edge_decomposer_tEEvPKT1_PSC_PKT2_PSG_T3_iiT4__param_0];
	ld.param.u64 	%rd3, [_ZN3cub18CUB_300001_SM_10006detail10radix_sort31DeviceRadixSortSingleTileKernelINS1_5radix10policy_hubI6edge_tNS0_8NullTypeEjE10Policy1000ELNS0_9SortOrderE0ES6_S7_j17edge_decomposer_tEEvPKT1_PSC_PKT2_PSG_T3_iiT4__param_1];
	ld.param.u32 	%r227, [_ZN3cub18CUB_300001_SM_10006detail10radix_sort31DeviceRadixSortSingleTileKernelINS1_5radix10policy_hubI6edge_tNS0_8NullTypeEjE10Policy1000ELNS0_9SortOrderE0ES6_S7_j17edge_decomposer_tEEvPKT1_PSC_PKT2_PSG_T3_iiT4__param_4];
	ld.param.u32 	%r634, [_ZN3cub18CUB_300001_SM_10006detail10radix_sort31DeviceRadixSortSingleTileKernelINS1_5radix10policy_hubI6edge_tNS0_8NullTypeEjE10Policy1000ELNS0_9SortOrderE0ES6_S7_j17edge_decomposer_tEEvPKT1_PSC_PKT2_PSG_T3_iiT4__param_5];
	ld.param.u32 	%r229, [_ZN3cub18CUB_300001_SM_10006detail10radix_sort31DeviceRadixSortSingleTileKernelINS1_5radix10policy_hubI6edge_tNS0_8NullTypeEjE10Policy1000ELNS0_9SortOrderE0ES6_S7_j17edge_decomposer_tEEvPKT1_PSC_PKT2_PSG_T3_iiT4__param_6];
	cvta.to.global.u64 	%rd5, %rd4;
	mov.u32 	%r1, %tid.x;
	mul.lo.s32 	%r2, %r1, 9;
	setp.ge.s32 	%p1, %r2, %r227;
	mul.wide.u32 	%rd6, %r2, 8;
	add.s64 	%rd1, %rd5, %rd6;
	mov.b32 	%r631, -1;
	mov.u32 	%r632, %r631;
	@%p1 bra 	$L__BB1_2;
	ld.global.u32 	%r632, [%rd1];
	ld.global.u32 	%r631, [%rd1+4];
$L__BB1_2:
	add.s32 	%r232, %r2, 1;
	setp.ge.s32 	%p2, %r232, %r227;
	mov.b32 	%r629, -1;
	mov.u32 	%r630, %r629;
	@%p2 bra 	$L__BB1_4;
	ld.global.u32 	%r630, [%rd1+8];
	ld.global.u32 	%r629, [%rd1+12];
$L__BB1_4:
	add.s32 	%r234, %r2, 2;
	setp.ge.s32 	%p3, %r234, %r227;
	mov.b32 	%r627, -1;
	mov.u32 	%r628, %r627;
	@%p3 bra 	$L__BB1_6;
	ld.global.u32 	%r628, [%rd1+16];
	ld.global.u32 	%r627, [%rd1+20];
$L__BB1_6:
	add.s32 	%r236, %r2, 3;
	setp.ge.s32 	%p4, %r236, %r227;
	mov.b32 	%r625, -1;
	mov.u32 	%r626, %r625;
	@%p4 bra 	$L__BB1_8;
	ld.global.u32 	%r626, [%rd1+24];
	ld.global.u32 	%r625, [%rd1+28];
$L__BB1_8:
	add.s32 	%r238, %r2, 4;
	setp.ge.s32 	%p5, %r238, %r227;
	mov.b32 	%r623, -1;
	mov.u32 	%r624, %r623;
	@%p5 bra 	$L__BB1_10;
	ld.global.u32 	%r624, [%rd1+32];
	ld.global.u32 	%r623, [%rd1+36];
$L__BB1_10:
	add.s32 	%r240, %r2, 5;
	setp.ge.s32 	%p6, %r240, %r227;
	mov.b32 	%r621, -1;
	mov.u32 	%r622, %r621;
	@%p6 bra 	$L__BB1_12;
	ld.global.u32 	%r622, [%rd1+40];
	ld.global.u32 	%r621, [%rd1+44];
$L__BB1_12:
	add.s32 	%r242, %r2, 6;
	setp.ge.s32 	%p7, %r242, %r227;
	mov.b32 	%r619, -1;
	mov.u32 	%r620, %r619;
	@%p7 bra 	$L__BB1_14;
	ld.global.u32 	%r620, [%rd1+48];
	ld.global.u32 	%r619, [%rd1+52];
$L__BB1_14:
	add.s32 	%r244, %r2, 7;
	setp.ge.s32 	%p8, %r244, %r227;
	mov.b32 	%r617, -1;
	mov.u32 	%r618, %r617;
	@%p8 bra 	$L__BB1_16;
	ld.global.u32 	%r618, [%rd1+56];
	ld.global.u32 	%r617, [%rd1+60];
$L__BB1_16:
	add.s32 	%r246, %r2, 8;
	setp.ge.s32 	%p9, %r246, %r227;
	mov.b32 	%r615, -1;
	mov.u32 	%r616, %r615;
	@%p9 bra 	$L__BB1_18;
	ld.global.u32 	%r616, [%rd1+64];
	ld.global.u32 	%r615, [%rd1+68];
$L__BB1_18:
	bar.sync 	0;
	shr.u32 	%r39, %r1, 5;
	shl.b32 	%r248, %r1, 2;
	mov.u32 	%r249, _ZZN3cub18CUB_300001_SM_10006detail10radix_sort31DeviceRadixSortSingleTileKernelINS1_5radix10policy_hubI6edge_tNS0_8NullTypeEjE10Policy1000ELNS0_9SortOrderE0ES6_S7_j17edge_decomposer_tEEvPKT1_PSC_PKT2_PSG_T3_iiT4_E12temp_storage;
	add.s32 	%r40, %r249, %r248;
	shl.b32 	%r250, %r1, 7;
	add.s32 	%r41, %r40, %r250;
	shl.b32 	%r251, %r39, 2;
	add.s32 	%r252, %r249, %r251;
	add.s32 	%r42, %r252, 33792;
	mad.lo.s32 	%r43, %r1, -60, %r41;
$L__BB1_19:
	sub.s32 	%r64, %r229, %r634;
	min.s32 	%r677, %r64, 6;
	mov.b32 	%r635, 0;
	st.shared.u32 	[%r40], %r635;
	st.shared.u32 	[%r40+1024], %r635;
	st.shared.u32 	[%r40+2048], %r635;
	st.shared.u32 	[%r40+3072], %r635;
	st.shared.u32 	[%r40+4096], %r635;
	st.shared.u32 	[%r40+5120], %r635;
	st.shared.u32 	[%r40+6144], %r635;
	st.shared.u32 	[%r40+7168], %r635;
	st.shared.u32 	[%r40+8192], %r635;
	st.shared.u32 	[%r40+9216], %r635;
	st.shared.u32 	[%r40+10240], %r635;
	st.shared.u32 	[%r40+11264], %r635;
	st.shared.u32 	[%r40+12288], %r635;
	st.shared.u32 	[%r40+13312], %r635;
	st.shared.u32 	[%r40+14336], %r635;
	st.shared.u32 	[%r40+15360], %r635;
	st.shared.u32 	[%r40+16384], %r635;
	st.shared.u32 	[%r40+17408], %r635;
	st.shared.u32 	[%r40+18432], %r635;
	st.shared.u32 	[%r40+19456], %r635;
	st.shared.u32 	[%r40+20480], %r635;
	st.shared.u32 	[%r40+21504], %r635;
	st.shared.u32 	[%r40+22528], %r635;
	st.shared.u32 	[%r40+23552], %r635;
	st.shared.u32 	[%r40+24576], %r635;
	st.shared.u32 	[%r40+25600], %r635;
	st.shared.u32 	[%r40+26624], %r635;
	st.shared.u32 	[%r40+27648], %r635;
	st.shared.u32 	[%r40+28672], %r635;
	st.shared.u32 	[%r40+29696], %r635;
	st.shared.u32 	[%r40+30720], %r635;
	st.shared.u32 	[%r40+31744], %r635;
	st.shared.u32 	[%r40+32768], %r635;
	setp.gt.u32 	%p10, %r634, 31;
	sub.s32 	%r254, 32, %r634;
	min.u32 	%r66, %r677, %r254;
	mov.b32 	%r255, -1;
	shl.b32 	%r256, %r255, %r66;
	not.b32 	%r67, %r256;
	sub.s32 	%r68, %r677, %r66;
	add.s32 	%r678, %r634, -32;
	mov.u32 	%r636, %r635;
	mov.u32 	%r637, %r677;
	mov.u32 	%r638, %r678;
	@%p10 bra 	$L__BB1_22;
	setp.eq.s32 	%p11, %r64, 0;
	mov.b32 	%r635, 0;
	mov.u32 	%r638, %r635;
	@%p11 bra 	$L__BB1_22;
	shr.u32 	%r259, %r631, %r634;
	and.b32  	%r635, %r259, %r67;
	mov.u32 	%r636, %r66;
	mov.u32 	%r637, %r68;
$L__BB1_22:
	setp.gt.u32 	%p12, %r638, 31;
	@%p12 bra 	$L__BB1_25;
	setp.eq.s32 	%p13, %r637, 0;
	@%p13 bra 	$L__BB1_25;
	sub.s32 	%r260, 32, %r638;
	min.u32 	%r261, %r637, %r260;
	mov.b32 	%r262, -1;
	shl.b32 	%r263, %r262, %r261;
	not.b32 	%r264, %r263;
	shr.u32 	%r265, %r632, %r638;
	and.b32  	%r266, %r265, %r264;
	shl.b32 	%r267, %r266, %r636;
	or.b32  	%r635, %r267, %r635;
$L__BB1_25:
	setp.gt.u32 	%p14, %r634, 31;
	shl.b32 	%r269, %r635, 10;
	and.b32  	%r270, %r269, 31744;
	add.s32 	%r271, %r40, %r270;
	shr.u32 	%r272, %r635, 4;
	and.b32  	%r273, %r272, 268435454;
	add.s32 	%r77, %r271, %r273;
	ld.shared.u16 	%rs1, [%r77];
	add.s16 	%rs10, %rs1, 1;
	st.shared.u16 	[%r77], %rs10;
	mov.b32 	%r640, 0;
	mov.u32 	%r641, %r640;
	mov.u32 	%r642, %r677;
	mov.u32 	%r643, %r678;
	@%p14 bra 	$L__BB1_28;
	setp.eq.s32 	%p15, %r64, 0;
	mov.b32 	%r640, 0;
	mov.u32 	%r643, %r640;
	@%p15 bra 	$L__BB1_28;
	shr.u32 	%r276, %r629, %r634;
	and.b32  	%r640, %r276, %r67;
	mov.u32 	%r641, %r66;
	mov.u32 	%r642, %r68;
$L__BB1_28:
	setp.gt.u32 	%p16, %r643, 31;
	@%p16 bra 	$L__BB1_31;
	setp.eq.s32 	%p17, %r642, 0;
	@%p17 bra 	$L__BB1_31;
	sub.s32 	%r277, 32, %r643;
	min.u32 	%r278, %r642, %r277;
	mov.b32 	%r279, -1;
	shl.b32 	%r280, %r279, %r278;
	not.b32 	%r281, %r280;
	shr.u32 	%r282, %r630, %r643;
	and.b32  	%r283, %r282, %r281;
	shl.b32 	%r284, %r283, %r641;
	or.b32  	%r640, %r284, %r640;
$L__BB1_31:
	setp.gt.u32 	%p18, %r634, 31;
	shl.b32 	%r286, %r640, 10;
	and.b32  	%r287, %r286, 31744;
	add.s32 	%r288, %r40, %r287;
	shr.u32 	%r289, %r640, 4;
	and.b32  	%r290, %r289, 268435454;
	add.s32 	%r85, %r288, %r290;
	ld.shared.u16 	%rs2, [%r85];
	add.s16 	%rs11, %rs2, 1;
	st.shared.u16 	[%r85], %rs11;
	mov.b32 	%r645, 0;
	mov.u32 	%r646, %r645;
	mov.u32 	%r647, %r677;
	mov.u32 	%r648, %r678;
	@%p18 bra 	$L__BB1_34;
	setp.eq.s32 	%p19, %r64, 0;
	mov.b32 	%r645, 0;
	mov.u32 	%r648, %r645;
	@%p19 bra 	$L__BB1_34;
	shr.u32 	%r293, %r627, %r634;
	and.b32  	%r645, %r293, %r67;
	mov.u32 	%r646, %r66;
	mov.u32 	%r647, %r68;
$L__BB1_34:
	setp.gt.u32 	%p20, %r648, 31;
	@%p20 bra 	$L__BB1_37;
	setp.eq.s32 	%p21, %r647, 0;
	@%p21 bra 	$L__BB1_37;
	sub.s32 	%r294, 32, %r648;
	min.u32 	%r295, %r647, %r294;
	mov.b32 	%r296, -1;
	shl.b32 	%r297, %r296, %r295;
	not.b32 	%r298, %r297;
	shr.u32 	%r299, %r628, %r648;
	and.b32  	%r300, %r299, %r298;
	shl.b32 	%r301, %r300, %r646;
	or.b32  	%r645, %r301, %r645;
$L__BB1_37:
	setp.gt.u32 	%p22, %r634, 31;
	shl.b32 	%r303, %r645, 10;
	and.b32  	%r304, %r303, 31744;
	add.s32 	%r305, %r40, %r304;
	shr.u32 	%r306, %r645, 4;
	and.b32  	%r307, %r306, 268435454;
	add.s32 	%r93, %r305, %r307;
	ld.shared.u16 	%rs3, [%r93];
	add.s16 	%rs12, %rs3, 1;
	st.shared.u16 	[%r93], %rs12;
	mov.b32 	%r650, 0;
	mov.u32 	%r651, %r650;
	mov.u32 	%r652, %r677;
	mov.u32 	%r653, %r678;
	@%p22 bra 	$L__BB1_40;
	setp.eq.s32 	%p23, %r64, 0;
	mov.b32 	%r650, 0;
	mov.u32 	%r653, %r650;
	@%p23 bra 	$L__BB1_40;
	shr.u32 	%r310, %r625, %r634;
	and.b32  	%r650, %r310, %r67;
	mov.u32 	%r651, %r66;
	mov.u32 	%r652, %r68;
$L__BB1_40:
	setp.gt.u32 	%p24, %r653, 31;
	@%p24 bra 	$L__BB1_43;
	setp.eq.s32 	%p25, %r652, 0;
	@%p25 bra 	$L__BB1_43;
	sub.s32 	%r311, 32, %r653;
	min.u32 	%r312, %r652, %r311;
	mov.b32 	%r313, -1;
	shl.b32 	%r314, %r313, %r312;
	not.b32 	%r315, %r314;
	shr.u32 	%r316, %r626, %r653;
	and.b32  	%r317, %r316, %r315;
	shl.b32 	%r318, %r317, %r651;
	or.b32  	%r650, %r318, %r650;
$L__BB1_43:
	setp.gt.u32 	%p26, %r634, 31;
	shl.b32 	%r320, %r650, 10;
	and.b32  	%r321, %r320, 31744;
	add.s32 	%r322, %r40, %r321;
	shr.u32 	%r323, %r650, 4;
	and.b32  	%r324, %r323, 268435454;
	add.s32 	%r101, %r322, %r324;
	ld.shared.u16 	%rs4, [%r101];
	add.s16 	%rs13, %rs4, 1;
	st.shared.u16 	[%r101], %rs13;
	mov.b32 	%r655, 0;
	mov.u32 	%r656, %r655;
	mov.u32 	%r657, %r677;
	mov.u32 	%r658, %r678;
	@%p26 bra 	$L__BB1_46;
	setp.eq.s32 	%p27, %r64, 0;
	mov.b32 	%r655, 0;
	mov.u32 	%r658, %r655;
	@%p27 bra 	$L__BB1_46;
	shr.u32 	%r327, %r623, %r634;
	and.b32  	%r655, %r327, %r67;
	mov.u32 	%r656, %r66;
	mov.u32 	%r657, %r68;
$L__BB1_46:
	setp.gt.u32 	%p28, %r658, 31;
	@%p28 bra 	$L__BB1_49;
	setp.eq.s32 	%p29, %r657, 0;
	@%p29 bra 	$L__BB1_49;
	sub.s32 	%r328, 32, %r658;
	min.u32 	%r329, %r657, %r328;
	mov.b32 	%r330, -1;
	shl.b32 	%r331, %r330, %r329;
	not.b32 	%r332, %r331;
	shr.u32 	%r333, %r624, %r658;
	and.b32  	%r334, %r333, %r332;
	shl.b32 	%r335, %r334, %r656;
	or.b32  	%r655, %r335, %r655;
$L__BB1_49:
	setp.gt.u32 	%p30, %r634, 31;
	shl.b32 	%r337, %r655, 10;
	and.b32  	%r338, %r337, 31744;
	add.s32 	%r339, %r40, %r338;
	shr.u32 	%r340, %r655, 4;
	and.b32  	%r341, %r340, 268435454;
	add.s32 	%r109, %r339, %r341;
	ld.shared.u16 	%rs5, [%r109];
	add.s16 	%rs14, %rs5, 1;
	st.shared.u16 	[%r109], %rs14;
	mov.b32 	%r660, 0;
	mov.u32 	%r661, %r660;
	mov.u32 	%r662, %r677;
	mov.u32 	%r663, %r678;
	@%p30 bra 	$L__BB1_52;
	setp.eq.s32 	%p31, %r64, 0;
	mov.b32 	%r660, 0;
	mov.u32 	%r663, %r660;
	@%p31 bra 	$L__BB1_52;
	shr.u32 	%r344, %r621, %r634;
	and.b32  	%r660, %r344, %r67;
	mov.u32 	%r661, %r66;
	mov.u32 	%r662, %r68;
$L__BB1_52:
	setp.gt.u32 	%p32, %r663, 31;
	@%p32 bra 	$L__BB1_55;
	setp.eq.s32 	%p33, %r662, 0;
	@%p33 bra 	$L__BB1_55;
	sub.s32 	%r345, 32, %r663;
	min.u32 	%r346, %r662, %r345;
	mov.b32 	%r347, -1;
	shl.b32 	%r348, %r347, %r346;
	not.b32 	%r349, %r348;
	shr.u32 	%r350, %r622, %r663;
	and.b32  	%r351, %r350, %r349;
	shl.b32 	%r352, %r351, %r661;
	or.b32  	%r660, %r352, %r660;
$L__BB1_55:
	setp.gt.u32 	%p34, %r634, 31;
	shl.b32 	%r354, %r660, 10;
	and.b32  	%r355, %r354, 31744;
	add.s32 	%r356, %r40, %r355;
	shr.u32 	%r357, %r660, 4;
	and.b32  	%r358, %r357, 268435454;
	add.s32 	%r117, %r356, %r358;
	ld.shared.u16 	%rs6, [%r117];
	add.s16 	%rs15, %rs6, 1;
	st.shared.u16 	[%r117], %rs15;
	mov.b32 	%r665, 0;
	mov.u32 	%r666, %r665;
	mov.u32 	%r667, %r677;
	mov.u32 	%r668, %r678;
	@%p34 bra 	$L__BB1_58;
	setp.eq.s32 	%p35, %r64, 0;
	mov.b32 	%r665, 0;
	mov.u32 	%r668, %r665;
	@%p35 bra 	$L__BB1_58;
	shr.u32 	%r361, %r619, %r634;
	and.b32  	%r665, %r361, %r67;
	mov.u32 	%r666, %r66;
	mov.u32 	%r667, %r68;
$L__BB1_58:
	setp.gt.u32 	%p36, %r668, 31;
	@%p36 bra 	$L__BB1_61;
	setp.eq.s32 	%p37, %r667, 0;
	@%p37 bra 	$L__BB1_61;
	sub.s32 	%r362, 32, %r668;
	min.u32 	%r363, %r667, %r362;
	mov.b32 	%r364, -1;
	shl.b32 	%r365, %r364, %r363;
	not.b32 	%r366, %r365;
	shr.u32 	%r367, %r620, %r668;
	and.b32  	%r368, %r367, %r366;
	shl.b32 	%r369, %r368, %r666;
	or.b32  	%r665, %r369, %r665;
$L__BB1_61:
	setp.gt.u32 	%p38, %r634, 31;
	shl.b32 	%r371, %r665, 10;
	and.b32  	%r372, %r371, 31744;
	add.s32 	%r373, %r40, %r372;
	shr.u32 	%r374, %r665, 4;
	and.b32  	%r375, %r374, 268435454;
	add.s32 	%r125, %r373, %r375;
	ld.shared.u16 	%rs7, [%r125];
	add.s16 	%rs16, %rs7, 1;
	st.shared.u16 	[%r125], %rs16;
	mov.b32 	%r670, 0;
	mov.u32 	%r671, %r670;
	mov.u32 	%r672, %r677;
	mov.u32 	%r673, %r678;
	@%p38 bra 	$L__BB1_64;
	setp.eq.s32 	%p39, %r64, 0;
	mov.b32 	%r670, 0;
	mov.u32 	%r673, %r670;
	@%p39 bra 	$L__BB1_64;
	shr.u32 	%r378, %r617, %r634;
	and.b32  	%r670, %r378, %r67;
	mov.u32 	%r671, %r66;
	mov.u32 	%r672, %r68;
$L__BB1_64:
	setp.gt.u32 	%p40, %r673, 31;
	@%p40 bra 	$L__BB1_67;
	setp.eq.s32 	%p41, %r672, 0;
	@%p41 bra 	$L__BB1_67;
	sub.s32 	%r379, 32, %r673;
	min.u32 	%r380, %r672, %r379;
	mov.b32 	%r381, -1;
	shl.b32 	%r382, %r381, %r380;
	not.b32 	%r383, %r382;
	shr.u32 	%r384, %r618, %r673;
	and.b32  	%r385, %r384, %r383;
	shl.b32 	%r386, %r385, %r671;
	or.b32  	%r670, %r386, %r670;
$L__BB1_67:
	setp.gt.u32 	%p42, %r634, 31;
	shl.b32 	%r388, %r670, 10;
	and.b32  	%r389, %r388, 31744;
	add.s32 	%r390, %r40, %r389;
	shr.u32 	%r391, %r670, 4;
	and.b32  	%r392, %r391, 268435454;
	add.s32 	%r133, %r390, %r392;
	ld.shared.u16 	%rs8, [%r133];
	add.s16 	%rs17, %rs8, 1;
	st.shared.u16 	[%r133], %rs17;
	mov.b32 	%r675, 0;
	mov.u32 	%r676, %r675;
	@%p42 bra 	$L__BB1_70;
	setp.eq.s32 	%p43, %r64, 0;
	mov.b32 	%r675, 0;
	mov.u32 	%r678, %r675;
	@%p43 bra 	$L__BB1_70;
	shr.u32 	%r395, %r615, %r634;
	and.b32  	%r675, %r395, %r67;
	mov.u32 	%r676, %r66;
	mov.u32 	%r677, %r68;
$L__BB1_70:
	setp.gt.u32 	%p44, %r678, 31;
	@%p44 bra 	$L__BB1_73;
	setp.eq.s32 	%p45, %r677, 0;
	@%p45 bra 	$L__BB1_73;
	sub.s32 	%r396, 32, %r678;
	min.u32 	%r397, %r677, %r396;
	mov.b32 	%r398, -1;
	shl.b32 	%r399, %r398, %r397;
	not.b32 	%r400, %r399;
	shr.u32 	%r401, %r616, %r678;
	and.b32  	%r402, %r401, %r400;
	shl.b32 	%r403, %r402, %r676;
	or.b32  	%r675, %r403, %r675;
$L__BB1_73:
	shl.b32 	%r435, %r675, 10;
	and.b32  	%r436, %r435, 31744;
	add.s32 	%r437, %r40, %r436;
	shr.u32 	%r438, %r675, 4;
	and.b32  	%r439, %r438, 268435454;
	add.s32 	%r141, %r437, %r439;
	ld.shared.u16 	%rs9, [%r141];
	add.s16 	%rs18, %rs9, 1;
	st.shared.u16 	[%r141], %rs18;
	bar.sync 	0;
	ld.shared.u32 	%r142, [%r41];
	ld.shared.u32 	%r440, [%r41+4];
	ld.shared.u32 	%r441, [%r41+8];
	ld.shared.u32 	%r442, [%r41+12];
	ld.shared.u32 	%r443, [%r41+16];
	ld.shared.u32 	%r444, [%r41+20];
	ld.shared.u32 	%r445, [%r41+24];
	ld.shared.u32 	%r446, [%r41+28];
	ld.shared.u32 	%r447, [%r41+32];
	ld.shared.u32 	%r448, [%r41+36];
	ld.shared.u32 	%r449, [%r41+40];
	ld.shared.u32 	%r450, [%r41+44];
	ld.shared.u32 	%r451, [%r41+48];
	ld.shared.u32 	%r452, [%r41+52];
	ld.shared.u32 	%r453, [%r41+56];
	ld.shared.u32 	%r454, [%r41+60];
	ld.shared.u32 	%r455, [%r41+64];
	ld.shared.u32 	%r456, [%r41+68];
	ld.shared.u32 	%r457, [%r41+72];
	ld.shared.u32 	%r458, [%r41+76];
	ld.shared.u32 	%r459, [%r41+80];
	ld.shared.u32 	%r460, [%r41+84];
	ld.shared.u32 	%r461, [%r41+88];
	ld.shared.u32 	%r462, [%r41+92];
	ld.shared.u32 	%r463, [%r41+96];
	ld.shared.u32 	%r464, [%r41+100];
	ld.shared.u32 	%r465, [%r41+104];
	ld.shared.u32 	%r466, [%r41+108];
	ld.shared.u32 	%r467, [%r41+112];
	ld.shared.u32 	%r468, [%r41+116];
	ld.shared.u32 	%r469, [%r41+120];
	ld.shared.u32 	%r470, [%r41+124];
	ld.shared.u32 	%r471, [%r41+128];
	add.s32 	%r143, %r440, %r142;
	add.s32 	%r144, %r441, %r143;
	add.s32 	%r145, %r442, %r144;
	add.s32 	%r146, %r443, %r145;
	add.s32 	%r147, %r444, %r146;
	add.s32 	%r148, %r445, %r147;
	add.s32 	%r149, %r446, %r148;
	add.s32 	%r150, %r447, %r149;
	add.s32 	%r151, %r448, %r150;
	add.s32 	%r152, %r449, %r151;
	add.s32 	%r153, %r450, %r152;
	add.s32 	%r154, %r451, %r153;
	add.s32 	%r155, %r452, %r154;
	add.s32 	%r156, %r453, %r155;
	add.s32 	%r157, %r454, %r156;
	add.s32 	%r158, %r455, %r157;
	add.s32 	%r159, %r456, %r158;
	add.s32 	%r160, %r457, %r159;
	add.s32 	%r161, %r458, %r160;
	add.s32 	%r162, %r459, %r161;
	add.s32 	%r163, %r460, %r162;
	add.s32 	%r164, %r461, %r163;
	add.s32 	%r165, %r462, %r164;
	add.s32 	%r166, %r463, %r165;
	add.s32 	%r167, %r464, %r166;
	add.s32 	%r168, %r465, %r167;
	add.s32 	%r169, %r466, %r168;
	add.s32 	%r170, %r467, %r169;
	add.s32 	%r171, %r468, %r170;
	add.s32 	%r172, %r469, %r171;
	add.s32 	%r173, %r470, %r172;
	add.s32 	%r409, %r471, %r173;
	// begin inline asm
	mov.u32 %r404, %laneid;
	// end inline asm
	mov.b32 	%r407, 1;
	mov.b32 	%r432, 0;
	mov.b32 	%r434, -1;
	// begin inline asm
	{  .reg .u32 r0;  .reg .pred p;  shfl.sync.up.b32 r0|p, %r409, %r407, %r432, %r434;  @p add.u32 r0, r0, %r409;  mov.u32 %r405, r0;}
	// end inline asm
	mov.b32 	%r413, 2;
	// begin inline asm
	{  .reg .u32 r0;  .reg .pred p;  shfl.sync.up.b32 r0|p, %r405, %r413, %r432, %r434;  @p add.u32 r0, r0, %r405;  mov.u32 %r411, r0;}
	// end inline asm
	mov.b32 	%r419, 4;
	// begin inline asm
	{  .reg .u32 r0;  .reg .pred p;  shfl.sync.up.b32 r0|p, %r411, %r419, %r432, %r434;  @p add.u32 r0, r0, %r411;  mov.u32 %r417, r0;}
	// end inline asm
	mov.b32 	%r425, 8;
	// begin inline asm
	{  .reg .u32 r0;  .reg .pred p;  shfl.sync.up.b32 r0|p, %r417, %r425, %r432, %r434;  @p add.u32 r0, r0, %r417;  mov.u32 %r423, r0;}
	// end inline asm
	mov.b32 	%r431, 16;
	// begin inline asm
	{  .reg .u32 r0;  .reg .pred p;  shfl.sync.up.b32 r0|p, %r423, %r431, %r432, %r434;  @p add.u32 r0, r0, %r423;  mov.u32 %r429, r0;}
	// end inline asm
	setp.ne.s32 	%p46, %r404, 31;
	@%p46 bra 	$L__BB1_75;
	st.shared.u32 	[%r42], %r429;
$L__BB1_75:
	sub.s32 	%r472, %r429, %r409;
	setp.gt.u32 	%p47, %r1, 31;
	setp.eq.s32 	%p48, %r39, 7;
	setp.eq.s32 	%p49, %r39, 6;
	setp.eq.s32 	%p50, %r39, 5;
	setp.eq.s32 	%p51, %r39, 4;
	setp.eq.s32 	%p52, %r39, 3;
	setp.eq.s32 	%p53, %r39, 2;
	setp.eq.s32 	%p54, %r39, 1;
	bar.sync 	0;
	ld.shared.v4.u32 	{%r473, %r474, %r475, %r476}, [_ZZN3cub18CUB_300001_SM_10006detail10radix_sort31DeviceRadixSortSingleTileKernelINS1_5radix10policy_hubI6edge_tNS0_8NullTypeEjE10Policy1000ELNS0_9SortOrderE0ES6_S7_j17edge_decomposer_tEEvPKT1_PSC_PKT2_PSG_T3_iiT4_E12temp_storage+33792];
	selp.b32 	%r477, %r473, %r633, %p54;
	add.s32 	%r478, %r474, %r473;
	selp.b32 	%r479, %r478, %r477, %p53;
	add.s32 	%r480, %r478, %r475;
	selp.b32 	%r481, %r480, %r479, %p52;
	add.s32 	%r482, %r480, %r476;
	selp.b32 	%r483, %r482, %r481, %p51;
	ld.shared.v4.u32 	{%r484, %r485, %r486, %r487}, [_ZZN3cub18CUB_300001_SM_10006detail10radix_sort31DeviceRadixSortSingleTileKernelINS1_5radix10policy_hubI6edge_tNS0_8NullTypeEjE10Policy1000ELNS0_9SortOrderE0ES6_S7_j17edge_decomposer_tEEvPKT1_PSC_PKT2_PSG_T3_iiT4_E12temp_storage+33808];
	add.s32 	%r488, %r482, %r484;
	selp.b32 	%r489, %r488, %r483, %p50;
	add.s32 	%r490, %r488, %r485;
	selp.b32 	%r491, %r490, %r489, %p49;
	add.s32 	%r492, %r490, %r486;
	selp.b32 	%r633, %r492, %r491, %p48;
	add.s32 	%r178, %r492, %r487;
	setp.ne.s32 	%p55, %r404, 0;
	selp.b32 	%r493, %r472, 0, %p55;
	add.s32 	%r494, %r633, %r493;
	or.pred  	%p56, %p47, %p55;
	selp.b32 	%r680, %r494, %r472, %p47;
	@%p56 bra 	$L__BB1_77;
	shl.b32 	%r680, %r178, 16;
	st.shared.u32 	[_ZZN3cub18CUB_300001_SM_10006detail10radix_sort31DeviceRadixSortSingleTileKernelINS1_5radix10policy_hubI6edge_tNS0_8NullTypeEjE10Policy1000ELNS0_9SortOrderE0ES6_S7_j17edge_decomposer_tEEvPKT1_PSC_PKT2_PSG_T3_iiT4_E12temp_storage+33832], %r680;
$L__BB1_77:
	setp.eq.s32 	%p57, %r1, 0;
	bar.sync 	0;
	ld.shared.u32 	%r495, [_ZZN3cub18CUB_300001_SM_10006detail10radix_sort31DeviceRadixSortSingleTileKernelINS1_5radix10policy_hubI6edge_tNS0_8NullTypeEjE10Policy1000ELNS0_9SortOrderE0ES6_S7_j17edge_decomposer_tEEvPKT1_PSC_PKT2_PSG_T3_iiT4_E12temp_storage+33832];
	selp.b32 	%r496, 0, %r495, %p57;
	add.s32 	%r497, %r680, %r496;
	add.s32 	%r498, %r142, %r497;
	add.s32 	%r499, %r143, %r497;
	add.s32 	%r500, %r144, %r497;
	add.s32 	%r501, %r145, %r497;
	add.s32 	%r502, %r146, %r497;
	add.s32 	%r503, %r147, %r497;
	add.s32 	%r504, %r148, %r497;
	add.s32 	%r505, %r149, %r497;
	add.s32 	%r506, %r150, %r497;
	add.s32 	%r507, %r151, %r497;
	add.s32 	%r508, %r152, %r497;
	add.s32 	%r509, %r153, %r497;
	add.s32 	%r510, %r154, %r497;
	add.s32 	%r511, %r155, %r497;
	add.s32 	%r512, %r156, %r497;
	add.s32 	%r513, %r157, %r497;
	add.s32 	%r514, %r158, %r497;
	add.s32 	%r515, %r159, %r497;
	add.s32 	%r516, %r160, %r497;
	add.s32 	%r517, %r161, %r497;
	add.s32 	%r518, %r162, %r497;
	add.s32 	%r519, %r163, %r497;
	add.s32 	%r520, %r164, %r497;
	add.s32 	%r521, %r165, %r497;
	add.s32 	%r522, %r166, %r497;
	add.s32 	%r523, %r167, %r497;
	add.s32 	%r524, %r168, %r497;
	add.s32 	%r525, %r169, %r497;
	add.s32 	%r526, %r170, %r497;
	add.s32 	%r527, %r171, %r497;
	add.s32 	%r528, %r172, %r497;
	add.s32 	%r529, %r173, %r497;
	st.shared.u32 	[%r41], %r497;
	st.shared.u32 	[%r41+4], %r498;
	st.shared.u32 	[%r41+8], %r499;
	st.shared.u32 	[%r41+12], %r500;
	st.shared.u32 	[%r41+16], %r501;
	st.shared.u32 	[%r41+20], %r502;
	st.shared.u32 	[%r41+24], %r503;
	st.shared.u32 	[%r41+28], %r504;
	st.shared.u32 	[%r41+32], %r505;
	st.shared.u32 	[%r41+36], %r506;
	st.shared.u32 	[%r41+40], %r507;
	st.shared.u32 	[%r41+44], %r508;
	st.shared.u32 	[%r41+48], %r509;
	st.shared.u32 	[%r41+52], %r510;
	st.shared.u32 	[%r41+56], %r511;
	st.shared.u32 	[%r41+60], %r512;
	st.shared.u32 	[%r41+64], %r513;
	st.shared.u32 	[%r41+68], %r514;
	st.shared.u32 	[%r41+72], %r515;
	st.shared.u32 	[%r41+76], %r516;
	st.shared.u32 	[%r41+80], %r517;
	st.shared.u32 	[%r41+84], %r518;
	st.shared.u32 	[%r41+88], %r519;
	st.shared.u32 	[%r41+92], %r520;
	st.shared.u32 	[%r41+96], %r521;
	st.shared.u32 	[%r41+100], %r522;
	st.shared.u32 	[%r41+104], %r523;
	st.shared.u32 	[%r41+108], %r524;
	st.shared.u32 	[%r41+112], %r525;
	st.shared.u32 	[%r41+116], %r526;
	st.shared.u32 	[%r41+120], %r527;
	st.shared.u32 	[%r41+124], %r528;
	st.shared.u32 	[%r41+128], %r529;
	bar.sync 	0;
	cvt.u32.u16 	%r530, %rs1;
	ld.shared.u16 	%r531, [%r77];
	add.s32 	%r182, %r531, %r530;
	cvt.u32.u16 	%r532, %rs2;
	ld.shared.u16 	%r533, [%r85];
	add.s32 	%r183, %r533, %r532;
	cvt.u32.u16 	%r534, %rs3;
	ld.shared.u16 	%r535, [%r93];
	add.s32 	%r184, %r535, %r534;
	cvt.u32.u16 	%r536, %rs4;
	ld.shared.u16 	%r537, [%r101];
	add.s32 	%r185, %r537, %r536;
	cvt.u32.u16 	%r538, %rs5;
	ld.shared.u16 	%r539, [%r109];
	add.s32 	%r186, %r539, %r538;
	cvt.u32.u16 	%r540, %rs6;
	ld.shared.u16 	%r541, [%r117];
	add.s32 	%r187, %r541, %r540;
	cvt.u32.u16 	%r542, %rs7;
	ld.shared.u16 	%r543, [%r125];
	add.s32 	%r188, %r543, %r542;
	cvt.u32.u16 	%r544, %rs8;
	ld.shared.u16 	%r545, [%r133];
	add.s32 	%r189, %r545, %r544;
	cvt.u32.u16 	%r546, %rs9;
	ld.shared.u16 	%r547, [%r141];
	add.s32 	%r190, %r547, %r546;
	add.s32 	%r634, %r634, 6;
	bar.sync 	0;
	setp.lt.s32 	%p58, %r634, %r229;
	@%p58 bra 	$L__BB1_97;
	shl.b32 	%r548, %r182, 3;
	mov.u32 	%r549, _ZZN3cub18CUB_300001_SM_10006detail10radix_sort31DeviceRadixSortSingleTileKernelINS1_5radix10policy_hubI6edge_tNS0_8NullTypeEjE10Policy1000ELNS0_9SortOrderE0ES6_S7_j17edge_decomposer_tEEvPKT1_PSC_PKT2_PSG_T3_iiT4_E12temp_storage;
	add.s32 	%r550, %r549, %r548;
	st.shared.v2.u32 	[%r550], {%r632, %r631};
	shl.b32 	%r551, %r183, 3;
	add.s32 	%r552, %r549, %r551;
	st.shared.v2.u32 	[%r552], {%r630, %r629};
	shl.b32 	%r553, %r184, 3;
	add.s32 	%r554, %r549, %r553;
	st.shared.v2.u32 	[%r554], {%r628, %r627};
	shl.b32 	%r555, %r185, 3;
	add.s32 	%r556, %r549, %r555;
	st.shared.v2.u32 	[%r556], {%r626, %r625};
	shl.b32 	%r557, %r186, 3;
	add.s32 	%r558, %r549, %r557;
	st.shared.v2.u32 	[%r558], {%r624, %r623};
	shl.b32 	%r559, %r187, 3;
	add.s32 	%r560, %r549, %r559;
	st.shared.v2.u32 	[%r560], {%r622, %r621};
	shl.b32 	%r561, %r188, 3;
	add.s32 	%r562, %r549, %r561;
	st.shared.v2.u32 	[%r562], {%r620, %r619};
	shl.b32 	%r563, %r189, 3;
	add.s32 	%r564, %r549, %r563;
	st.shared.v2.u32 	[%r564], {%r618, %r617};
	shl.b32 	%r565, %r190, 3;
	add.s32 	%r566, %r549, %r565;
	st.shared.v2.u32 	[%r566], {%r616, %r615};
	bar.sync 	0;
	shl.b32 	%r567, %r1, 6;
	sub.s32 	%r192, %r43, %r567;
	ld.shared.v2.u32 	{%r194, %r193}, [%r192+2048];
	ld.shared.v2.u32 	{%r196, %r195}, [%r192+4096];
	ld.shared.v2.u32 	{%r198, %r197}, [%r192+6144];
	ld.shared.v2.u32 	{%r200, %r199}, [%r192+8192];
	ld.shared.v2.u32 	{%r202, %r201}, [%r192+10240];
	ld.shared.v2.u32 	{%r204, %r203}, [%r192+12288];
	ld.shared.v2.u32 	{%r206, %r205}, [%r192+14336];
	ld.shared.v2.u32 	{%r208, %r207}, [%r192+16384];
	setp.lt.u32 	%p59, %r1, %r227;
	cvta.to.global.u64 	%rd7, %rd3;
	mul.wide.u32 	%rd8, %r1, 8;
	add.s64 	%rd2, %rd7, %rd8;
	@%p59 bra 	$L__BB1_79;
	bra.uni 	$L__BB1_80;
$L__BB1_79:
	ld.shared.v2.u32 	{%r568, %r569}, [%r192];
	st.global.u32 	[%rd2], %r568;
	st.global.u32 	[%rd2+4], %r569;
$L__BB1_80:
	add.s32 	%r570, %r1, 256;
	setp.ge.u32 	%p60, %r570, %r227;
	@%p60 bra 	$L__BB1_82;
	st.global.u32 	[%rd2+2048], %r194;
	st.global.u32 	[%rd2+2052], %r193;
$L__BB1_82:
	add.s32 	%r571, %r1, 512;
	setp.ge.u32 	%p61, %r571, %r227;
	@%p61 bra 	$L__BB1_84;
	st.global.u32 	[%rd2+4096], %r196;
	st.global.u32 	[%rd2+4100], %r195;
$L__BB1_84:
	add.s32 	%r572, %r1, 768;
	setp.ge.u32 	%p62, %r572, %r227;
	@%p62 bra 	$L__BB1_86;
	st.global.u32 	[%rd2+6144], %r198;
	st.global.u32 	[%rd2+6148], %r197;
$L__BB1_86:
	or.b32  	%r573, %r1, 1024;
	setp.ge.u32 	%p63, %r573, %r227;
	@%p63 bra 	$L__BB1_88;
	st.global.u32 	[%rd2+8192], %r200;
	st.global.u32 	[%rd2+8196], %r199;
$L__BB1_88:
	add.s32 	%r574, %r1, 1280;
	setp.ge.u32 	%p64, %r574, %r227;
	@%p64 bra 	$L__BB1_90;
	st.global.u32 	[%rd2+10240], %r202;
	st.global.u32 	[%rd2+10244], %r201;
$L__BB1_90:
	add.s32 	%r575, %r1, 1536;
	setp.ge.u32 	%p65, %r575, %r227;
	@%p65 bra 	$L__BB1_92;
	st.global.u32 	[%rd2+12288], %r204;
	st.global.u32 	[%rd2+12292], %r203;
$L__BB1_92:
	add.s32 	%r576, %r1, 1792;
	setp.ge.u32 	%p66, %r576, %r227;
	@%p66 bra 	$L__BB1_94;
	st.global.u32 	[%rd2+14336], %r206;
	st.global.u32 	[%rd2+14340], %r205;
$L__BB1_94:
	or.b32  	%r577, %r1, 2048;
	setp.ge.u32 	%p67, %r577, %r227;
	@%p67 bra 	$L__BB1_96;
	st.global.u32 	[%rd2+16384], %r208;
	st.global.u32 	[%rd2+16388], %r207;
$L__BB1_96:
	ret;
$L__BB1_97:
	shl.b32 	%r578, %r182, 3;
	mov.u32 	%r579, _ZZN3cub18CUB_300001_SM_10006detail10radix_sort31DeviceRadixSortSingleTileKernelINS1_5radix10policy_hubI6edge_tNS0_8NullTypeEjE10Policy1000ELNS0_9SortOrderE0ES6_S7_j17edge_decomposer_tEEvPKT1_PSC_PKT2_PSG_T3_iiT4_E12temp_storage;
	add.s32 	%r580, %r579, %r578;
	st.shared.v2.u32 	[%r580], {%r632, %r631};
	shl.b32 	%r581, %r183, 3;
	add.s32 	%r582, %r579, %r581;
	st.shared.v2.u32 	[%r582], {%r630, %r629};
	shl.b32 	%r583, %r184, 3;
	add.s32 	%r584, %r579, %r583;
	st.shared.v2.u32 	[%r584], {%r628, %r627};
	shl.b32 	%r585, %r185, 3;
	add.s32 	%r586, %r579, %r585;
	st.shared.v2.u32 	[%r586], {%r626, %r625};
	shl.b32 	%r587, %r186, 3;
	add.s32 	%r588, %r579, %r587;
	st.shared.v2.u32 	[%r588], {%r624, %r623};
	shl.b32 	%r589, %r187, 3;
	add.s32 	%r590, %r579, %r589;
	st.shared.v2.u32 	[%r590], {%r622, %r621};
	shl.b32 	%r591, %r188, 3;
	add.s32 	%r592, %r579, %r591;
	st.shared.v2.u32 	[%r592], {%r620, %r619};
	shl.b32 	%r593, %r189, 3;
	add.s32 	%r594, %r579, %r593;
	st.shared.v2.u32 	[%r594], {%r618, %r617};
	shl.b32 	%r595, %r190, 3;
	add.s32 	%r596, %r579, %r595;
	st.shared.v2.u32 	[%r596], {%r616, %r615};
	bar.sync 	0;
	ld.shared.v2.u32 	{%r632, %r631}, [%r43];
	ld.shared.v2.u32 	{%r630, %r629}, [%r43+8];
	ld.shared.v2.u32 	{%r628, %r627}, [%r43+16];
	ld.shared.v2.u32 	{%r626, %r625}, [%r43+24];
	ld.shared.v2.u32 	{%r624, %r623}, [%r43+32];
	ld.shared.v2.u32 	{%r622, %r621}, [%r43+40];
	ld.shared.v2.u32 	{%r620, %r619}, [%r43+48];
	ld.shared.v2.u32 	{%r618, %r617}, [%r43+56];
	ld.shared.v2.u32 	{%r616, %r615}, [%r43+64];
	bar.sync 	0;
	bra.uni 	$L__BB1_19;

}
	// .globl	_ZN3cub18CUB_300001_SM_10006detail10radix_sort30DeviceRadixSortHistogramKernelINS1_5radix10policy_hubI6edge_tNS0_8NullTypeEjE10Policy1000ELNS0_9SortOrderE0ES6_j17edge_decomposer_tEEvPT2_PKT1_SC_iiT3_
.visible .entry _ZN3cub18CUB_300001_SM_10006detail10radix_sort30DeviceRadixSortHistogramKernelINS1_5radix10policy_hubI6edge_tNS0_8NullTypeEjE10Policy1000ELNS0_9SortOrderE0ES6_j17edge_decomposer_tEEvPT2_PKT1_SC_iiT3_(
	.param .u64 .ptr .align 1 _ZN3cub18CUB_300001_SM_10006detail10radix_sort30DeviceRadixSortHistogramKernelINS1_5radix10policy_hubI6edge_tNS0_8NullTypeEjE10Policy1000ELNS0_9SortOrderE0ES6_j17edge_decomposer_tEEvPT2_PKT1_SC_iiT3__param_0,
	.param .u64 .ptr .align 1 _ZN3cub18CUB_300001_SM_10006detail10radix_sort30DeviceRadixSortHistogramKernelINS1_5radix10policy_hubI6edge_tNS0_8NullTypeEjE10Policy1000ELNS0_9SortOrderE0ES6_j17edge_decomposer_tEEvPT2_PKT1_SC_iiT3__param_1,
	.param .u32 _ZN3cub18CUB_300001_SM_10006detail10radix_sort30DeviceRadixSortHistogramKernelINS1_5radix10policy_hubI6edge_tNS0_8NullTypeEjE10Policy1000ELNS0_9SortOrderE0ES6_j17edge_decomposer_tEEvPT2_PKT1_SC_iiT3__param_2,
	.param .u32 _ZN3cub18CUB_300001_SM_10006detail10radix_sort30DeviceRadixSortHistogramKernelINS1_5radix10policy_hubI6edge_tNS0_8NullTypeEjE10Policy1000ELNS0_9SortOrderE0ES6_j17edge_decomposer_tEEvPT2_PKT1_SC_iiT3__param_3,
	.param .u32 _ZN3cub18CUB_300001_SM_10006detail10radix_sort30DeviceRadixSortHistogramKernelINS1_5radix10policy_hubI6edge_tNS0_8NullTypeEjE10Policy1000ELNS0_9SortOrderE0ES6_j17edge_decomposer_tEEvPT2_PKT1_SC_iiT3__param_4,
	.param .align 1 .b8 _ZN3cub18CUB_300001_SM_10006detail10radix_sort30DeviceRadixSortHistogramKernelINS1_5radix10policy_hubI6edge_tNS0_8NullTypeEjE10Policy1000ELNS0_9SortOrderE0ES6_j17edge_decomposer_tEEvPT2_PKT1_SC_iiT3__param_5[1]
)
.maxntid 128
{
	.reg .pred 	%p<125>;
	.reg .b32 	%r<912>;
	.reg .b64 	%rd<57>;
	// demoted variable
	.shared .align 4 .b8 _ZZN3cub18CUB_300001_SM_10006detail10radix_sort30DeviceRadixSortHistogramKernelINS1_5radix10policy_hubI6edge_tNS0_8NullTypeEjE10Policy1000ELNS0_9SortOrderE0ES6_j17edge_decomposer_tEEvPT2_PKT1_SC_iiT3_E12temp_storage[8192];
	ld.param.u64 	%rd5, [_ZN3cub18CUB_300001_SM_10006detail10radix_sort30DeviceRadixSortHistogramKernelINS1_5radix10policy_hubI6edge_tNS0_8NullTypeEjE10Policy1000ELNS0_9SortOrderE0ES6_j17edge_decomposer_tEEvPT2_PKT1_SC_iiT3__param_0];
	ld.param.u64 	%rd6, [_ZN3cub18CUB_300001_SM_10006detail10radix_sort30DeviceRadixSortHistogramKernelINS1_5radix10policy_hubI6edge_tNS0_8NullTypeEjE10Policy1000ELNS0_9SortOrderE0ES6_j17edge_decomposer_tEEvPT2_PKT1_SC_iiT3__param_1];
	ld.param.u32 	%r304, [_ZN3cub18CUB_300001_SM_10006detail10radix_sort30DeviceRadixSortHistogramKernelINS1_5radix10policy_hubI6edge_tNS0_8NullTypeEjE10Policy1000ELNS0_9SortOrderE0ES6_j17edge_decomposer_tEEvPT2_PKT1_SC_iiT3__param_2];
	ld.param.u32 	%r305, [_ZN3cub18CUB_300001_SM_10006detail10radix_sort30DeviceRadixSortHistogramKernelINS1_5radix10policy_hubI6edge_tNS0_8NullTypeEjE10Policy1000ELNS0_9SortOrderE0ES6_j17edge_decomposer_tEEvPT2_PKT1_SC_iiT3__param_3];
	ld.param.u32 	%r306, [_ZN3cub18CUB_300001_SM_10006detail10radix_sort30DeviceRadixSortHistogramKernelINS1_5radix10policy_hubI6edge_tNS0_8NullTypeEjE10Policy1000ELNS0_9SortOrderE0ES6_j17edge_decomposer_tEEvPT2_PKT1_SC_iiT3__param_4];
	cvta.to.global.u64 	%rd1, %rd6;
	cvta.to.global.u64 	%rd2, %rd5;
	setp.eq.s32 	%p2, %r304, 0;
	@%p2 bra 	$L__BB2_222;
	sub.s32 	%r308, %r306, %r305;
	add.s32 	%r309, %r308, 7;
	shr.s32 	%r310, %r309, 31;
	shr.u32 	%r311, %r310, 29;
	add.s32 	%r312, %r309, %r311;
	shr.s32 	%r313, %r312, 3;
	mov.u32 	%r1, %tid.x;
	setp.gt.u32 	%p3, %r1, 255;
	setp.lt.s32 	%p4, %r309, 8;
	mov.u32 	%r314, %ctaid.x;
	shl.b32 	%r2, %r314, 11;
	mov.u32 	%r315, %nctaid.x;
	shl.b32 	%r3, %r315, 11;
	add.s32 	%r4, %r313, -1;
	and.b32  	%r5, %r313, 15;
	add.s32 	%r6, %r5, -1;
	and.b32  	%r7, %r313, 7;
	add.s32 	%r8, %r7, -1;
	and.b32  	%r9, %r313, 3;
	add.s32 	%r10, %r9, -1;
	or.pred  	%p1, %p3, %p4;
	shl.b32 	%r316, %r1, 2;
	mov.u32 	%r317, _ZZN3cub18CUB_300001_SM_10006detail10radix_sort30DeviceRadixSortHistogramKernelINS1_5radix10policy_hubI6edge_tNS0_8NullTypeEjE10Policy1000ELNS0_9SortOrderE0ES6_j17edge_decomposer_tEEvPT2_PKT1_SC_iiT3_E12temp_storage;
	add.s32 	%r11, %r317, %r316;
	and.b32  	%r12, %r313, 268435440;
	add.s32 	%r13, %r1, 1920;
	and.b32  	%r14, %r313, 268435448;
	and.b32  	%r15, %r313, 1;
	neg.s32 	%r16, %r12;
	add.s32 	%r17, %r11, 8192;
	add.s32 	%r318, %r304, -1;
	shr.u32 	%r319, %r318, 30;
	add.s32 	%r320, %r319, 1;
	min.u32 	%r18, %r320, %r304;
	mov.b32 	%r805, 0;
$L__BB2_2:
	@%p1 bra 	$L__BB2_30;
	setp.lt.u32 	%p5, %r4, 15;
	mov.b32 	%r809, 0;
	@%p5 bra 	$L__BB2_6;
	mov.u32 	%r806, %r17;
	mov.u32 	%r807, %r16;
$L__BB2_5:
	.pragma "nounroll";
	mov.b32 	%r322, 0;
	st.shared.u32 	[%r806+-8192], %r322;
	st.shared.u32 	[%r806+-7168], %r322;
	st.shared.u32 	[%r806+-6144], %r322;
	st.shared.u32 	[%r806+-5120], %r322;
	st.shared.u32 	[%r806+-4096], %r322;
	st.shared.u32 	[%r806+-3072], %r322;
	st.shared.u32 	[%r806+-2048], %r322;
	st.shared.u32 	[%r806+-1024], %r322;
	st.shared.u32 	[%r806], %r322;
	st.shared.u32 	[%r806+1024], %r322;
	st.shared.u32 	[%r806+2048], %r322;
	st.shared.u32 	[%r806+3072], %r322;
	st.shared.u32 	[%r806+4096], %r322;
	st.shared.u32 	[%r806+5120], %r322;
	st.shared.u32 	[%r806+6144], %r322;
	st.shared.u32 	[%r806+7168], %r322;
	add.s32 	%r807, %r807, 16;
	add.s32 	%r806, %r806, 16384;
	setp.ne.s32 	%p6, %r807, 0;
	mov.u32 	%r809, %r12;
	@%p6 bra 	$L__BB2_5;
$L__BB2_6:
	setp.eq.s32 	%p7, %r5, 0;
	@%p7 bra 	$L__BB2_16;
	setp.lt.u32 	%p8, %r6, 7;
	@%p8 bra 	$L__BB2_9;
	shl.b32 	%r323, %r809, 10;
	add.s32 	%r324, %r11, %r323;
	mov.b32 	%r325, 0;
	st.shared.u32 	[%r324], %r325;
	st.shared.u32 	[%r324+1024], %r325;
	st.shared.u32 	[%r324+2048], %r325;
	st.shared.u32 	[%r324+3072], %r325;
	st.shared.u32 	[%r324+4096], %r325;
	st.shared.u32 	[%r324+5120], %r325;
	st.shared.u32 	[%r324+6144], %r325;
	st.shared.u32 	[%r324+7168], %r325;
	add.s32 	%r809, %r809, 8;
$L__BB2_9:
	setp.eq.s32 	%p9, %r7, 0;
	@%p9 bra 	$L__BB2_16;
	setp.lt.u32 	%p10, %r8, 3;
	@%p10 bra 	$L__BB2_12;
	shl.b32 	%r326, %r809, 10;
	add.s32 	%r327, %r11, %r326;
	mov.b32 	%r328, 0;
	st.shared.u32 	[%r327], %r328;
	st.shared.u32 	[%r327+1024], %r328;
	st.shared.u32 	[%r327+2048], %r328;
	st.shared.u32 	[%r327+3072], %r328;
	add.s32 	%r809, %r809, 4;
$L__BB2_12:
	setp.eq.s32 	%p11, %r9, 0;
	@%p11 bra 	$L__BB2_16;
	setp.eq.s32 	%p12, %r9, 1;
	shl.b32 	%r329, %r809, 10;
	add.s32 	%r29, %r11, %r329;
	mov.b32 	%r330, 0;
	st.shared.u32 	[%r29], %r330;
	@%p12 bra 	$L__BB2_16;
	setp.eq.s32 	%p13, %r9, 2;
	mov.b32 	%r331, 0;
	st.shared.u32 	[%r29+1024], %r331;
	@%p13 bra 	$L__BB2_16;
	mov.b32 	%r332, 0;
	st.shared.u32 	[%r29+2048], %r332;
$L__BB2_16:
	setp.gt.u32 	%p14, %r1, 127;
	@%p14 bra 	$L__BB2_30;
	setp.lt.u32 	%p15, %r4, 15;
	mov.b32 	%r813, 0;
	@%p15 bra 	$L__BB2_20;
	mov.b32 	%r811, 0;
$L__BB2_19:
	.pragma "nounroll";
	shl.b32 	%r335, %r811, 10;
	add.s32 	%r336, %r11, %r335;
	mov.b32 	%r337, 0;
	st.shared.u32 	[%r336+512], %r337;
	st.shared.u32 	[%r336+1536], %r337;
	st.shared.u32 	[%r336+2560], %r337;
	st.shared.u32 	[%r336+3584], %r337;
	st.shared.u32 	[%r336+4608], %r337;
	st.shared.u32 	[%r336+5632], %r337;
	st.shared.u32 	[%r336+6656], %r337;
	st.shared.u32 	[%r336+7680], %r337;
	st.shared.u32 	[%r336+8704], %r337;
	st.shared.u32 	[%r336+9728], %r337;
	st.shared.u32 	[%r336+10752], %r337;
	st.shared.u32 	[%r336+11776], %r337;
	st.shared.u32 	[%r336+12800], %r337;
	st.shared.u32 	[%r336+13824], %r337;
	st.shared.u32 	[%r336+14848], %r337;
	st.shared.u32 	[%r336+15872], %r337;
	add.s32 	%r811, %r811, 16;
	setp.ne.s32 	%p16, %r811, %r12;
	mov.u32 	%r813, %r12;
	@%p16 bra 	$L__BB2_19;
$L__BB2_20:
	setp.eq.s32 	%p17, %r5, 0;
	@%p17 bra 	$L__BB2_30;
	setp.lt.u32 	%p18, %r6, 7;
	@%p18 bra 	$L__BB2_23;
	shl.b32 	%r338, %r813, 10;
	add.s32 	%r339, %r11, %r338;
	mov.b32 	%r340, 0;
	st.shared.u32 	[%r339+512], %r340;
	st.shared.u32 	[%r339+1536], %r340;
	st.shared.u32 	[%r339+2560], %r340;
	st.shared.u32 	[%r339+3584], %r340;
	st.shared.u32 	[%r339+4608], %r340;
	st.shared.u32 	[%r339+5632], %r340;
	st.shared.u32 	[%r339+6656], %r340;
	st.shared.u32 	[%r339+7680], %r340;
	add.s32 	%r813, %r813, 8;
$L__BB2_23:
	setp.eq.s32 	%p19, %r7, 0;
	@%p19 bra 	$L__BB2_30;
	setp.lt.u32 	%p20, %r8, 3;
	@%p20 bra 	$L__BB2_26;
	shl.b32 	%r341, %r813, 10;
	add.s32 	%r342, %r11, %r341;
	mov.b32 	%r343, 0;
	st.shared.u32 	[%r342+512], %r343;
	st.shared.u32 	[%r342+1536], %r343;
	st.shared.u32 	[%r342+2560], %r343;
	st.shared.u32 	[%r342+3584], %r343;
	add.s32 	%r813, %r813, 4;
$L__BB2_26:
	setp.eq.s32 	%p21, %r9, 0;
	@%p21 bra 	$L__BB2_30;
	setp.eq.s32 	%p22, %r9, 1;
	shl.b32 	%r344, %r813, 10;
	add.s32 	%r37, %r11, %r344;
	mov.b32 	%r345, 0;
	st.shared.u32 	[%r37+512], %r345;
	@%p22 bra 	$L__BB2_30;
	setp.eq.s32 	%p23, %r9, 2;
	mov.b32 	%r346, 0;
	st.shared.u32 	[%r37+1536], %r346;
	@%p23 bra 	$L__BB2_30;
	mov.b32 	%r347, 0;
	st.shared.u32 	[%r37+2560], %r347;
$L__BB2_30:
	bar.sync 	0;
	bar.sync 	0;
	shl.b32 	%r38, %r805, 30;
	sub.s32 	%r348, %r304, %r38;
	min.u32 	%r39, %r348, 1073741824;
	setp.ge.u32 	%p24, %r2, %r39;
	@%p24 bra 	$L__BB2_139;
	mov.u32 	%r815, %r2;
$L__BB2_32:
	add.s32 	%r41, %r815, %r38;
	sub.s32 	%r42, %r304, %r41;
	setp.lt.u32 	%p25, %r42, 2048;
	@%p25 bra 	$L__BB2_34;
	add.s32 	%r381, %r1, %r41;
	mul.wide.u32 	%rd10, %r381, 8;
	add.s64 	%rd11, %rd1, %rd10;
	ld.global.u32 	%r877, [%rd11];
	ld.global.u32 	%r876, [%rd11+4];
	ld.global.u32 	%r875, [%rd11+1024];
	ld.global.u32 	%r874, [%rd11+1028];
	ld.global.u32 	%r873, [%rd11+2048];
	ld.global.u32 	%r872, [%rd11+2052];
	ld.global.u32 	%r871, [%rd11+3072];
	ld.global.u32 	%r870, [%rd11+3076];
	ld.global.u32 	%r869, [%rd11+4096];
	ld.global.u32 	%r868, [%rd11+4100];
	ld.global.u32 	%r867, [%rd11+5120];
	ld.global.u32 	%r866, [%rd11+5124];
	ld.global.u32 	%r865, [%rd11+6144];
	ld.global.u32 	%r864, [%rd11+6148];
	ld.global.u32 	%r863, [%rd11+7168];
	ld.global.u32 	%r862, [%rd11+7172];
	ld.global.u32 	%r861, [%rd11+8192];
	ld.global.u32 	%r860, [%rd11+8196];
	ld.global.u32 	%r859, [%rd11+9216];
	ld.global.u32 	%r858, [%rd11+9220];
	ld.global.u32 	%r857, [%rd11+10240];
	ld.global.u32 	%r856, [%rd11+10244];
	ld.global.u32 	%r855, [%rd11+11264];
	ld.global.u32 	%r854, [%rd11+11268];
	ld.global.u32 	%r853, [%rd11+12288];
	ld.global.u32 	%r852, [%rd11+12292];
	ld.global.u32 	%r851, [%rd11+13312];
	ld.global.u32 	%r850, [%rd11+13316];
	ld.global.u32 	%r849, [%rd11+14336];
	ld.global.u32 	%r848, [%rd11+14340];
	ld.global.u32 	%r847, [%rd11+15360];
	ld.global.u32 	%r846, [%rd11+15364];
	bra.uni 	$L__BB2_66;
$L__BB2_34:
	setp.ge.s32 	%p26, %r1, %r42;
	mov.b32 	%r876, -1;
	mov.u32 	%r877, %r876;
	@%p26 bra 	$L__BB2_36;
	add.s32 	%r350, %r1, %r41;
	mul.wide.u32 	%rd7, %r350, 8;
	add.s64 	%rd8, %rd1, %rd7;
	ld.global.u32 	%r877, [%rd8];
	ld.global.u32 	%r876, [%rd8+4];
$L__BB2_36:
	add.s32 	%r352, %r1, 128;
	setp.ge.s32 	%p27, %r352, %r42;
	add.s32 	%r353, %r1, %r41;
	mul.wide.u32 	%rd9, %r353, 8;
	add.s64 	%rd3, %rd1, %rd9;
	mov.b32 	%r874, -1;
	mov.u32 	%r875, %r874;
	@%p27 bra 	$L__BB2_38;
	ld.global.u32 	%r875, [%rd3+1024];
	ld.global.u32 	%r874, [%rd3+1028];
$L__BB2_38:
	add.s32 	%r355, %r1, 256;
	setp.ge.s32 	%p28, %r355, %r42;
	mov.b32 	%r872, -1;
	mov.u32 	%r873, %r872;
	@%p28 bra 	$L__BB2_40;
	ld.global.u32 	%r873, [%rd3+2048];
	ld.global.u32 	%r872, [%rd3+2052];
$L__BB2_40:
	add.s32 	%r357, %r1, 384;
	setp.ge.s32 	%p29, %r357, %r42;
	mov.b32 	%r870, -1;
	mov.u32 	%r871, %r870;
	@%p29 bra 	$L__BB2_42;
	ld.global.u32 	%r871, [%rd3+3072];
	ld.global.u32 	%r870, [%rd3+3076];
$L__BB2_42:
	add.s32 	%r359, %r1, 512;
	setp.ge.s32 	%p30, %r359, %r42;
	mov.b32 	%r868, -1;
	mov.u32 	%r869, %r868;
	@%p30 bra 	$L__BB2_44;
	ld.global.u32 	%r869, [%rd3+4096];
	ld.global.u32 	%r868, [%rd3+4100];
$L__BB2_44:
	add.s32 	%r361, %r1, 640;
	setp.ge.s32 	%p31, %r361, %r42;
	mov.b32 	%r866, -1;
	mov.u32 	%r867, %r866;
	@%p31 bra 	$L__BB2_46;
	ld.global.u32 	%r867, [%rd3+5120];
	ld.global.u32 	%r866, [%rd3+5124];
$L__BB2_46:
	add.s32 	%r363, %r1, 768;
	setp.ge.s32 	%p32, %r363, %r42;
	mov.b32 	%r864, -1;
	mov.u32 	%r865, %r864;
	@%p32 bra 	$L__BB2_48;
	ld.global.u32 	%r865, [%rd3+6144];
	ld.global.u32 	%r864, [%rd3+6148];
$L__BB2_48:
	add.s32 	%r365, %r1, 896;
	setp.ge.s32 	%p33, %r365, %r42;
	mov.b32 	%r862, -1;
	mov.u32 	%r863, %r862;
	@%p33 bra 	$L__BB2_50;
	ld.global.u32 	%r863, [%rd3+7168];
	ld.global.u32 	%r862, [%rd3+7172];
$L__BB2_50:
	or.b32  	%r367, %r1, 1024;
	setp.ge.s32 	%p34, %r367, %r42;
	mov.b32 	%r860, -1;
	mov.u32 	%r861, %r860;
	@%p34 bra 	$L__BB2_52;
	ld.global.u32 	%r861, [%rd3+8192];
	ld.global.u32 	%r860, [%rd3+8196];
$L__BB2_52:
	add.s32 	%r369, %r1, 1152;
	setp.ge.s32 	%p35, %r369, %r42;
	mov.b32 	%r858, -1;
	mov.u32 	%r859, %r858;
	@%p35 bra 	$L__BB2_54;
	ld.global.u32 	%r859, [%rd3+9216];
	ld.global.u32 	%r858, [%rd3+9220];
$L__BB2_54:
	add.s32 	%r371, %r1, 1280;
	setp.ge.s32 	%p36, %r371, %r42;
	mov.b32 	%r856, -1;
	mov.u32 	%r857, %r856;
	@%p36 bra 	$L__BB2_56;
	ld.global.u32 	%r857, [%rd3+10240];
	ld.global.u32 	%r856, [%rd3+10244];
$L__BB2_56:
	add.s32 	%r373, %r1, 1408;
	setp.ge.s32 	%p37, %r373, %r42;
	mov.b32 	%r854, -1;
	mov.u32 	%r855, %r854;
	@%p37 bra 	$L__BB2_58;
	ld.global.u32 	%r855, [%rd3+11264];
	ld.global.u32 	%r854, [%rd3+11268];
$L__BB2_58:
	add.s32 	%r375, %r1, 1536;
	setp.ge.s32 	%p38, %r375, %r42;
	mov.b32 	%r852, -1;
	mov.u32 	%r853, %r852;
	@%p38 bra 	$L__BB2_60;
	ld.global.u32 	%r853, [%rd3+12288];
	ld.global.u32 	%r852, [%rd3+12292];
$L__BB2_60:
	add.s32 	%r377, %r1, 1664;
	setp.ge.s32 	%p39, %r377, %r42;
	mov.b32 	%r850, -1;
	mov.u32 	%r851, %r850;
	@%p39 bra 	$L__BB2_62;
	ld.global.u32 	%r851, [%rd3+13312];
	ld.global.u32 	%r850, [%rd3+13316];
$L__BB2_62:
	add.s32 	%r379, %r1, 1792;
	setp.ge.s32 	%p40, %r379, %r42;
	mov.b32 	%r848, -1;
	mov.u32 	%r849, %r848;
	@%p40 bra 	$L__BB2_64;
	ld.global.u32 	%r849, [%rd3+14336];
	ld.global.u32 	%r848, [%rd3+14340];
$L__BB2_64:
	setp.ge.s32 	%p41, %r13, %r42;
	mov.b32 	%r846, -1;
	mov.u32 	%r847, %r846;
	@%p41 bra 	$L__BB2_66;
	ld.global.u32 	%r847, [%rd3+15360];
	ld.global.u32 	%r846, [%rd3+15364];
$L__BB2_66:
	setp.le.s32 	%p42, %r306, %r305;
	@%p42 bra 	$L__BB2_138;
	mov.b32 	%r878, 0;
	mov.u32 	%r879, %r305;
$L__BB2_68:
	sub.s32 	%r171, %r306, %r879;
	min.s32 	%r172, %r171, 8;
	setp.lt.u32 	%p43, %r879, 32;
	sub.s32 	%r383, 32, %r879;
	min.u32 	%r173, %r172, %r383;
	mov.b32 	%r384, -1;
	shl.b32 	%r385, %r384, %r173;
	not.b32 	%r174, %r385;
	sub.s32 	%r175, %r172, %r173;
	add.s32 	%r176, %r879, -32;
	shl.b32 	%r386, %r878, 10;
	mov.u32 	%r387, _ZZN3cub18CUB_300001_SM_10006detail10radix_sort30DeviceRadixSortHistogramKernelINS1_5radix10policy_hubI6edge_tNS0_8NullTypeEjE10Policy1000ELNS0_9SortOrderE0ES6_j17edge_decomposer_tEEvPT2_PKT1_SC_iiT3_E12temp_storage;
	add.s32 	%r177, %r387, %r386;
	@%p43 bra 	$L__BB2_102;
	setp.gt.u32 	%p61, %r176, 31;
	@%p61 bra 	$L__BB2_72;
	sub.s32 	%r565, 64, %r879;
	min.u32 	%r566, %r172, %r565;
	setp.eq.s32 	%p62, %r171, 0;
	mov.b32 	%r567, -1;
	shl.b32 	%r568, %r567, %r566;
	not.b32 	%r178, %r568;
	shr.u32 	%r569, %r877, %r176;
	and.b32  	%r570, %r569, %r178;
	selp.b32 	%r571, 0, %r570, %p62;
	shl.b32 	%r572, %r571, 2;
	add.s32 	%r573, %r177, %r572;
	atom.shared.add.u32 	%r574, [%r573], 1;
	mov.b32 	%r880, 0;
	@%p62 bra 	$L__BB2_73;
	shr.u32 	%r575, %r875, %r176;
	and.b32  	%r880, %r575, %r178;
	bra.uni 	$L__BB2_73;
$L__BB2_72:
	atom.shared.add.u32 	%r577, [%r177], 1;
	mov.b32 	%r880, 0;
$L__BB2_73:
	shl.b32 	%r578, %r880, 2;
	add.s32 	%r579, %r177, %r578;
	atom.shared.add.u32 	%r580, [%r579], 1;
	@%p61 bra 	$L__BB2_76;
	sub.s32 	%r582, 64, %r879;
	min.u32 	%r583, %r172, %r582;
	setp.eq.s32 	%p64, %r171, 0;
	mov.b32 	%r584, -1;
	shl.b32 	%r585, %r584, %r583;
	not.b32 	%r181, %r585;
	shr.u32 	%r586, %r873, %r176;
	and.b32  	%r587, %r586, %r181;
	selp.b32 	%r588, 0, %r587, %p64;
	shl.b32 	%r589, %r588, 2;
	add.s32 	%r590, %r177, %r589;
	atom.shared.add.u32 	%r591, [%r590], 1;
	mov.b32 	%r881, 0;
	@%p64 bra 	$L__BB2_77;
	shr.u32 	%r592, %r871, %r176;
	and.b32  	%r881, %r592, %r181;
	bra.uni 	$L__BB2_77;
$L__BB2_76:
	atom.shared.add.u32 	%r594, [%r177], 1;
	mov.b32 	%r881, 0;
$L__BB2_77:
	shl.b32 	%r595, %r881, 2;
	add.s32 	%r596, %r177, %r595;
	atom.shared.add.u32 	%r597, [%r596], 1;
	@%p61 bra 	$L__BB2_80;
	sub.s32 	%r599, 64, %r879;
	min.u32 	%r600, %r172, %r599;
	setp.eq.s32 	%p66, %r171, 0;
	mov.b32 	%r601, -1;
	shl.b32 	%r602, %r601, %r600;
	not.b32 	%r184, %r602;
	shr.u32 	%r603, %r869, %r176;
	and.b32  	%r604, %r603, %r184;
	selp.b32 	%r605, 0, %r604, %p66;
	shl.b32 	%r606, %r605, 2;
	add.s32 	%r607, %r177, %r606;
	atom.shared.add.u32 	%r608, [%r607], 1;
	mov.b32 	%r882, 0;
	@%p66 bra 	$L__BB2_81;
	shr.u32 	%r609, %r867, %r176;
	and.b32  	%r882, %r609, %r184;
	bra.uni 	$L__BB2_81;
$L__BB2_80:
	atom.shared.add.u32 	%r611, [%r177], 1;
	mov.b32 	%r882, 0;
$L__BB2_81:
	shl.b32 	%r612, %r882, 2;
	add.s32 	%r613, %r177, %r612;
	atom.shared.add.u32 	%r614, [%r613], 1;
	@%p61 bra 	$L__BB2_84;
	sub.s32 	%r616, 64, %r879;
	min.u32 	%r617, %r172, %r616;
	setp.eq.s32 	%p68, %r171, 0;
	mov.b32 	%r618, -1;
	shl.b32 	%r619, %r618, %r617;
	not.b32 	%r187, %r619;
	shr.u32 	%r620, %r865, %r176;
	and.b32  	%r621, %r620, %r187;
	selp.b32 	%r622, 0, %r621, %p68;
	shl.b32 	%r623, %r622, 2;
	add.s32 	%r624, %r177, %r623;
	atom.shared.add.u32 	%r625, [%r624], 1;
	mov.b32 	%r883, 0;
	@%p68 bra 	$L__BB2_85;
	shr.u32 	%r626, %r863, %r176;
	and.b32  	%r883, %r626, %r187;
	bra.uni 	$L__BB2_85;
$L__BB2_84:
	atom.shared.add.u32 	%r628, [%r177], 1;
	mov.b32 	%r883, 0;
$L__BB2_85:
	shl.b32 	%r629, %r883, 2;
	add.s32 	%r630, %r177, %r629;
	atom.shared.add.u32 	%r631, [%r630], 1;
	@%p61 bra 	$L__BB2_88;
	sub.s32 	%r633, 64, %r879;
	min.u32 	%r634, %r172, %r633;
	setp.eq.s32 	%p70, %r171, 0;
	mov.b32 	%r635, -1;
	shl.b32 	%r636, %r635, %r634;
	not.b32 	%r190, %r636;
	shr.u32 	%r637, %r861, %r176;
	and.b32  	%r638, %r637, %r190;
	selp.b32 	%r639, 0, %r638, %p70;
	shl.b32 	%r640, %r639, 2;
	add.s32 	%r641, %r177, %r640;
	atom.shared.add.u32 	%r642, [%r641], 1;
	mov.b32 	%r884, 0;
	@%p70 bra 	$L__BB2_89;
	shr.u32 	%r643, %r859, %r176;
	and.b32  	%r884, %r643, %r190;
	bra.uni 	$L__BB2_89;
$L__BB2_88:
	atom.shared.add.u32 	%r645, [%r177], 1;
	mov.b32 	%r884, 0;
$L__BB2_89:
	shl.b32 	%r646, %r884, 2;
	add.s32 	%r647, %r177, %r646;
	atom.shared.add.u32 	%r648, [%r647], 1;
	@%p61 bra 	$L__BB2_92;
	sub.s32 	%r650, 64, %r879;
	min.u32 	%r651, %r172, %r650;
	setp.eq.s32 	%p72, %r171, 0;
	mov.b32 	%r652, -1;
	shl.b32 	%r653, %r652, %r651;
	not.b32 	%r193, %r653;
	shr.u32 	%r654, %r857, %r176;
	and.b32  	%r655, %r654, %r193;
	selp.b32 	%r656, 0, %r655, %p72;
	shl.b32 	%r657, %r656, 2;
	add.s32 	%r658, %r177, %r657;
	atom.shared.add.u32 	%r659, [%r658], 1;
	mov.b32 	%r885, 0;
	@%p72 bra 	$L__BB2_93;
	shr.u32 	%r660, %r855, %r176;
	and.b32  	%r885, %r660, %r193;
	bra.uni 	$L__BB2_93;
$L__BB2_92:
	atom.shared.add.u32 	%r662, [%r177], 1;
	mov.b32 	%r885, 0;
$L__BB2_93:
	shl.b32 	%r663, %r885, 2;
	add.s32 	%r664, %r177, %r663;
	atom.shared.add.u32 	%r665, [%r664], 1;
	@%p61 bra 	$L__BB2_96;
	sub.s32 	%r667, 64, %r879;
	min.u32 	%r668, %r172, %r667;
	setp.eq.s32 	%p74, %r171, 0;
	mov.b32 	%r669, -1;
	shl.b32 	%r670, %r669, %r668;
	not.b32 	%r196, %r670;
	shr.u32 	%r671, %r853, %r176;
	and.b32  	%r672, %r671, %r196;
	selp.b32 	%r673, 0, %r672, %p74;
	shl.b32 	%r674, %r673, 2;
	add.s32 	%r675, %r177, %r674;
	atom.shared.add.u32 	%r676, [%r675], 1;
	mov.b32 	%r886, 0;
	@%p74 bra 	$L__BB2_97;
	shr.u32 	%r677, %r851, %r176;
	and.b32  	%r886, %r677, %r196;
	bra.uni 	$L__BB2_97;
$L__BB2_96:
	atom.shared.add.u32 	%r679, [%r177], 1;
	mov.b32 	%r886, 0;
$L__BB2_97:
	shl.b32 	%r680, %r886, 2;
	add.s32 	%r681, %r177, %r680;
	atom.shared.add.u32 	%r682, [%r681], 1;
	@%p61 bra 	$L__BB2_100;
	sub.s32 	%r684, 64, %r879;
	min.u32 	%r685, %r172, %r684;
	setp.eq.s32 	%p76, %r171, 0;
	mov.b32 	%r686, -1;
	shl.b32 	%r687, %r686, %r685;
	not.b32 	%r199, %r687;
	shr.u32 	%r688, %r849, %r176;
	and.b32  	%r689, %r688, %r199;
	selp.b32 	%r690, 0, %r689, %p76;
	shl.b32 	%r691, %r690, 2;
	add.s32 	%r692, %r177, %r691;
	atom.shared.add.u32 	%r693, [%r692], 1;
	mov.b32 	%r887, 0;
	@%p76 bra 	$L__BB2_101;
	shr.u32 	%r694, %r847, %r176;
	and.b32  	%r887, %r694, %r199;
	bra.uni 	$L__BB2_101;
$L__BB2_100:
	atom.shared.add.u32 	%r696, [%r177], 1;
	mov.b32 	%r887, 0;
$L__BB2_101:
	shl.b32 	%r697, %r887, 2;
	add.s32 	%r698, %r177, %r697;
	atom.shared.add.u32 	%r699, [%r698], 1;
	bra.uni 	$L__BB2_137;
$L__BB2_102:
	setp.ne.s32 	%p44, %r171, 0;
	@%p44 bra 	$L__BB2_104;
	atom.shared.add.u32 	%r548, [%r177], 1;
	atom.shared.add.u32 	%r549, [%r177], 1;
	atom.shared.add.u32 	%r550, [%r177], 1;
	atom.shared.add.u32 	%r551, [%r177], 1;
	atom.shared.add.u32 	%r552, [%r177], 1;
	atom.shared.add.u32 	%r553, [%r177], 1;
	atom.shared.add.u32 	%r554, [%r177], 1;
	atom.shared.add.u32 	%r555, [%r177], 1;
	atom.shared.add.u32 	%r556, [%r177], 1;
	atom.shared.add.u32 	%r557, [%r177], 1;
	atom.shared.add.u32 	%r558, [%r177], 1;
	atom.shared.add.u32 	%r559, [%r177], 1;
	atom.shared.add.u32 	%r560, [%r177], 1;
	atom.shared.add.u32 	%r561, [%r177], 1;
	atom.shared.add.u32 	%r562, [%r177], 1;
	atom.shared.add.u32 	%r563, [%r177], 1;
	bra.uni 	$L__BB2_137;
$L__BB2_104:
	shr.u32 	%r388, %r876, %r879;
	and.b32  	%r888, %r388, %r174;
	setp.eq.s32 	%p45, %r175, 0;
	@%p45 bra 	$L__BB2_106;
	min.u32 	%r389, %r175, 32;
	mov.b32 	%r390, -1;
	shl.b32 	%r391, %r390, %r389;
	not.b32 	%r392, %r391;
	and.b32  	%r393, %r877, %r392;
	shl.b32 	%r394, %r393, %r173;
	or.b32  	%r888, %r394, %r888;
$L__BB2_106:
	shl.b32 	%r395, %r888, 2;
	add.s32 	%r396, %r177, %r395;
	atom.shared.add.u32 	%r397, [%r396], 1;
	shr.u32 	%r398, %r874, %r879;
	and.b32  	%r889, %r398, %r174;
	@%p45 bra 	$L__BB2_108;
	min.u32 	%r399, %r175, 32;
	mov.b32 	%r400, -1;
	shl.b32 	%r401, %r400, %r399;
	not.b32 	%r402, %r401;
	and.b32  	%r403, %r875, %r402;
	shl.b32 	%r404, %r403, %r173;
	or.b32  	%r889, %r404, %r889;
$L__BB2_108:
	shl.b32 	%r405, %r889, 2;
	add.s32 	%r406, %r177, %r405;
	atom.shared.add.u32 	%r407, [%r406], 1;
	shr.u32 	%r408, %r872, %r879;
	and.b32  	%r890, %r408, %r174;
	@%p45 bra 	$L__BB2_110;
	min.u32 	%r409, %r175, 32;
	mov.b32 	%r410, -1;
	shl.b32 	%r411, %r410, %r409;
	not.b32 	%r412, %r411;
	and.b32  	%r413, %r873, %r412;
	shl.b32 	%r414, %r413, %r173;
	or.b32  	%r890, %r414, %r890;
$L__BB2_110:
	shl.b32 	%r415, %r890, 2;
	add.s32 	%r416, %r177, %r415;
	atom.shared.add.u32 	%r417, [%r416], 1;
	shr.u32 	%r418, %r870, %r879;
	and.b32  	%r891, %r418, %r174;
	@%p45 bra 	$L__BB2_112;
	min.u32 	%r419, %r175, 32;
	mov.b32 	%r420, -1;
	shl.b32 	%r421, %r420, %r419;
	not.b32 	%r422, %r421;
	and.b32  	%r423, %r871, %r422;
	shl.b32 	%r424, %r423, %r173;
	or.b32  	%r891, %r424, %r891;
$L__BB2_112:
	shl.b32 	%r425, %r891, 2;
	add.s32 	%r426, %r177, %r425;
	atom.shared.add.u32 	%r427, [%r426], 1;
	shr.u32 	%r428, %r868, %r879;
	and.b32  	%r892, %r428, %r174;
	@%p45 bra 	$L__BB2_114;
	min.u32 	%r429, %r175, 32;
	mov.b32 	%r430, -1;
	shl.b32 	%r431, %r430, %r429;
	not.b32 	%r432, %r431;
	and.b32  	%r433, %r869, %r432;
	shl.b32 	%r434, %r433, %r173;
	or.b32  	%r892, %r434, %r892;
$L__BB2_114:
	shl.b32 	%r435, %r892, 2;
	add.s32 	%r436, %r177, %r435;
	atom.shared.add.u32 	%r437, [%r436], 1;
	shr.u32 	%r438, %r866, %r879;
	and.b32  	%r893, %r438, %r174;
	@%p45 bra 	$L__BB2_116;
	min.u32 	%r439, %r175, 32;
	mov.b32 	%r440, -1;
	shl.b32 	%r441, %r440, %r439;
	not.b32 	%r442, %r441;
	and.b32  	%r443, %r867, %r442;
	shl.b32 	%r444, %r443, %r173;
	or.b32  	%r893, %r444, %r893;
$L__BB2_116:
	shl.b32 	%r445, %r893, 2;
	add.s32 	%r446, %r177, %r445;
	atom.shared.add.u32 	%r447, [%r446], 1;
	shr.u32 	%r448, %r864, %r879;
	and.b32  	%r894, %r448, %r174;
	@%p45 bra 	$L__BB2_118;
	min.u32 	%r449, %r175, 32;
	mov.b32 	%r450, -1;
	shl.b32 	%r451, %r450, %r449;
	not.b32 	%r452, %r451;
	and.b32  	%r453, %r865, %r452;
	shl.b32 	%r454, %r453, %r173;
	or.b32  	%r894, %r454, %r894;
$L__BB2_118:
	shl.b32 	%r455, %r894, 2;
	add.s32 	%r456, %r177, %r455;
	atom.shared.add.u32 	%r457, [%r456], 1;
	shr.u32 	%r458, %r862, %r879;
	and.b32  	%r895, %r458, %r174;
	@%p45 bra 	$L__BB2_120;
	min.u32 	%r459, %r175, 32;
	mov.b32 	%r460, -1;
	shl.b32 	%r461, %r460, %r459;
	not.b32 	%r462, %r461;
	and.b32  	%r463, %r863, %r462;
	shl.b32 	%r464, %r463, %r173;
	or.b32  	%r895, %r464, %r895;
$L__BB2_120:
	shl.b32 	%r465, %r895, 2;
	add.s32 	%r466, %r177, %r465;
	atom.shared.add.u32 	%r467, [%r466], 1;
	shr.u32 	%r468, %r860, %r879;
	and.b32  	%r896, %r468, %r174;
	@%p45 bra 	$L__BB2_122;
	min.u32 	%r469, %r175, 32;
	mov.b32 	%r470, -1;
	shl.b32 	%r471, %r470, %r469;
	not.b32 	%r472, %r471;
	and.b32  	%r473, %r861, %r472;
	shl.b32 	%r474, %r473, %r173;
	or.b32  	%r896, %r474, %r896;
$L__BB2_122:
	shl.b32 	%r475, %r896, 2;
	add.s32 	%r476, %r177, %r475;
	atom.shared.add.u32 	%r477, [%r476], 1;
	shr.u32 	%r478, %r858, %r879;
	and.b32  	%r897, %r478, %r174;
	@%p45 bra 	$L__BB2_124;
	min.u32 	%r479, %r175, 32;
	mov.b32 	%r480, -1;
	shl.b32 	%r481, %r480, %r479;
	not.b32 	%r482, %r481;
	and.b32  	%r483, %r859, %r482;
	shl.b32 	%r484, %r483, %r173;
	or.b32  	%r897, %r484, %r897;
$L__BB2_124:
	shl.b32 	%r485, %r897, 2;
	add.s32 	%r486, %r177, %r485;
	atom.shared.add.u32 	%r487, [%r486], 1;
	shr.u32 	%r488, %r856, %r879;
	and.b32  	%r898, %r488, %r174;
	@%p45 bra 	$L__BB2_126;
	min.u32 	%r489, %r175, 32;
	mov.b32 	%r490, -1;
	shl.b32 	%r491, %r490, %r489;
	not.b32 	%r492, %r491;
	and.b32  	%r493, %r857, %r492;
	shl.b32 	%r494, %r493, %r173;
	or.b32  	%r898, %r494, %r898;
$L__BB2_126:
	shl.b32 	%r495, %r898, 2;
	add.s32 	%r496, %r177, %r495;
	atom.shared.add.u32 	%r497, [%r496], 1;
	shr.u32 	%r498, %r854, %r879;
	and.b32  	%r899, %r498, %r174;
	@%p45 bra 	$L__BB2_128;
	min.u32 	%r499, %r175, 32;
	mov.b32 	%r500, -1;
	shl.b32 	%r501, %r500, %r499;
	not.b32 	%r502, %r501;
	and.b32  	%r503, %r855, %r502;
	shl.b32 	%r504, %r503, %r173;
	or.b32  	%r899, %r504, %r899;
$L__BB2_128:
	shl.b32 	%r505, %r899, 2;
	add.s32 	%r506, %r177, %r505;
	atom.shared.add.u32 	%r507, [%r506], 1;
	shr.u32 	%r508, %r852, %r879;
	and.b32  	%r900, %r508, %r174;
	@%p45 bra 	$L__BB2_130;
	min.u32 	%r509, %r175, 32;
	mov.b32 	%r510, -1;
	shl.b32 	%r511, %r510, %r509;
	not.b32 	%r512, %r511;
	and.b32  	%r513, %r853, %r512;
	shl.b32 	%r514, %r513, %r173;
	or.b32  	%r900, %r514, %r900;
$L__BB2_130:
	shl.b32 	%r515, %r900, 2;
	add.s32 	%r516, %r177, %r515;
	atom.shared.add.u32 	%r517, [%r516], 1;
	shr.u32 	%r518, %r850, %r879;
	and.b32  	%r901, %r518, %r174;
	@%p45 bra 	$L__BB2_132;
	min.u32 	%r519, %r175, 32;
	mov.b32 	%r520, -1;
	shl.b32 	%r521, %r520, %r519;
	not.b32 	%r522, %r521;
	and.b32  	%r523, %r851, %r522;
	shl.b32 	%r524, %r523, %r173;
	or.b32  	%r901, %r524, %r901;
$L__BB2_132:
	shl.b32 	%r525, %r901, 2;
	add.s32 	%r526, %r177, %r525;
	atom.shared.add.u32 	%r527, [%r526], 1;
	shr.u32 	%r528, %r848, %r879;
	and.b32  	%r902, %r528, %r174;
	@%p45 bra 	$L__BB2_134;
	min.u32 	%r529, %r175, 32;
	mov.b32 	%r530, -1;
	shl.b32 	%r531, %r530, %r529;
	not.b32 	%r532, %r531;
	and.b32  	%r533, %r849, %r532;
	shl.b32 	%r534, %r533, %r173;
	or.b32  	%r902, %r534, %r902;
$L__BB2_134:
	shl.b32 	%r535, %r902, 2;
	add.s32 	%r536, %r177, %r535;
	atom.shared.add.u32 	%r537, [%r536], 1;
	shr.u32 	%r538, %r846, %r879;
	and.b32  	%r903, %r538, %r174;
	@%p45 bra 	$L__BB2_136;
	min.u32 	%r539, %r175, 32;
	mov.b32 	%r540, -1;
	shl.b32 	%r541, %r540, %r539;
	not.b32 	%r542, %r541;
	and.b32  	%r543, %r847, %r542;
	shl.b32 	%r544, %r543, %r173;
	or.b32  	%r903, %r544, %r903;
$L__BB2_136:
	shl.b32 	%r545, %r903, 2;
	add.s32 	%r546, %r177, %r545;
	atom.shared.add.u32 	%r547, [%r546], 1;
$L__BB2_137:
	add.s32 	%r879, %r879, 8;
	add.s32 	%r878, %r878, 1;
	setp.lt.s32 	%p77, %r879, %r306;
	@%p77 bra 	$L__BB2_68;
$L__BB2_138:
	add.s32 	%r815, %r815, %r3;
	setp.lt.u32 	%p78, %r815, %r39;
	@%p78 bra 	$L__BB2_32;
$L__BB2_139:
	bar.sync 	0;
	@%p1 bra 	$L__BB2_221;
	setp.lt.u32 	%p79, %r4, 7;
	mov.b32 	%r906, 0;
	@%p79 bra 	$L__BB2_159;
	mov.b32 	%r904, 0;
$L__BB2_142:
	.pragma "nounroll";
	shl.b32 	%r702, %r904, 10;
	add.s32 	%r254, %r11, %r702;
	ld.shared.u32 	%r255, [%r254];
	setp.eq.s32 	%p80, %r255, 0;
	@%p80 bra 	$L__BB2_144;
	shl.b32 	%r703, %r904, 8;
	add.s32 	%r704, %r703, %r1;
	mul.wide.u32 	%rd12, %r704, 4;
	add.s64 	%rd13, %rd2, %rd12;
	atom.global.add.u32 	%r705, [%rd13], %r255;
$L__BB2_144:
	ld.shared.u32 	%r256, [%r254+1024];
	setp.eq.s32 	%p81, %r256, 0;
	@%p81 bra 	$L__BB2_146;
	shl.b32 	%r706, %r904, 8;
	add.s32 	%r707, %r706, %r1;
	add.s32 	%r708, %r707, 256;
	mul.wide.u32 	%rd14, %r708, 4;
	add.s64 	%rd15, %rd2, %rd14;
	atom.global.add.u32 	%r709, [%rd15], %r256;
$L__BB2_146:
	ld.shared.u32 	%r257, [%r254+2048];
	setp.eq.s32 	%p82, %r257, 0;
	@%p82 bra 	$L__BB2_148;
	shl.b32 	%r710, %r904, 8;
	add.s32 	%r711, %r710, %r1;
	add.s32 	%r712, %r711, 512;
	mul.wide.u32 	%rd16, %r712, 4;
	add.s64 	%rd17, %rd2, %rd16;
	atom.global.add.u32 	%r713, [%rd17], %r257;
$L__BB2_148:
	ld.shared.u32 	%r258, [%r254+3072];
	setp.eq.s32 	%p83, %r258, 0;
	@%p83 bra 	$L__BB2_150;
	shl.b32 	%r714, %r904, 8;
	add.s32 	%r715, %r714, %r1;
	add.s32 	%r716, %r715, 768;
	mul.wide.u32 	%rd18, %r716, 4;
	add.s64 	%rd19, %rd2, %rd18;
	atom.global.add.u32 	%r717, [%rd19], %r258;
$L__BB2_150:
	ld.shared.u32 	%r259, [%r254+4096];
	setp.eq.s32 	%p84, %r259, 0;
	@%p84 bra 	$L__BB2_152;
	shl.b32 	%r718, %r904, 8;
	add.s32 	%r719, %r718, %r1;
	add.s32 	%r720, %r719, 1024;
	mul.wide.u32 	%rd20, %r720, 4;
	add.s64 	%rd21, %rd2, %rd20;
	atom.global.add.u32 	%r721, [%rd21], %r259;
$L__BB2_152:
	ld.shared.u32 	%r260, [%r254+5120];
	setp.eq.s32 	%p85, %r260, 0;
	@%p85 bra 	$L__BB2_154;
	shl.b32 	%r722, %r904, 8;
	add.s32 	%r723, %r722, %r1;
	add.s32 	%r724, %r723, 1280;
	mul.wide.u32 	%rd22, %r724, 4;
	add.s64 	%rd23, %rd2, %rd22;
	atom.global.add.u32 	%r725, [%rd23], %r260;
$L__BB2_154:
	ld.shared.u32 	%r261, [%r254+6144];
	setp.eq.s32 	%p86, %r261, 0;
	@%p86 bra 	$L__BB2_156;
	shl.b32 	%r726, %r904, 8;
	add.s32 	%r727, %r726, %r1;
	add.s32 	%r728, %r727, 1536;
	mul.wide.u32 	%rd24, %r728, 4;
	add.s64 	%rd25, %rd2, %rd24;
	atom.global.add.u32 	%r729, [%rd25], %r261;
$L__BB2_156:
	ld.shared.u32 	%r262, [%r254+7168];
	setp.eq.s32 	%p87, %r262, 0;
	@%p87 bra 	$L__BB2_158;
	shl.b32 	%r730, %r904, 8;
	add.s32 	%r731, %r730, %r1;
	add.s32 	%r732, %r731, 1792;
	mul.wide.u32 	%rd26, %r732, 4;
	add.s64 	%rd27, %rd2, %rd26;
	atom.global.add.u32 	%r733, [%rd27], %r262;
$L__BB2_158:
	add.s32 	%r904, %r904, 8;
	setp.ne.s32 	%p88, %r904, %r14;
	mov.u32 	%r906, %r14;
	@%p88 bra 	$L__BB2_142;
$L__BB2_159:
	setp.eq.s32 	%p89, %r7, 0;
	@%p89 bra 	$L__BB2_180;
	setp.lt.u32 	%p90, %r8, 3;
	@%p90 bra 	$L__BB2_170;
	shl.b32 	%r734, %r906, 10;
	add.s32 	%r265, %r11, %r734;
	ld.shared.u32 	%r266, [%r265];
	setp.eq.s32 	%p91, %r266, 0;
	@%p91 bra 	$L__BB2_163;
	shl.b32 	%r735, %r906, 8;
	add.s32 	%r736, %r735, %r1;
	mul.wide.u32 	%rd28, %r736, 4;
	add.s64 	%rd29, %rd2, %rd28;
	atom.global.add.u32 	%r737, [%rd29], %r266;
$L__BB2_163:
	ld.shared.u32 	%r267, [%r265+1024];
	setp.eq.s32 	%p92, %r267, 0;
	@%p92 bra 	$L__BB2_165;
	shl.b32 	%r738, %r906, 8;
	add.s32 	%r739, %r738, %r1;
	add.s32 	%r740, %r739, 256;
	mul.wide.u32 	%rd30, %r740, 4;
	add.s64 	%rd31, %rd2, %rd30;
	atom.global.add.u32 	%r741, [%rd31], %r267;
$L__BB2_165:
	ld.shared.u32 	%r268, [%r265+2048];
	setp.eq.s32 	%p93, %r268, 0;
	@%p93 bra 	$L__BB2_167;
	shl.b32 	%r742, %r906, 8;
	add.s32 	%r743, %r742, %r1;
	add.s32 	%r744, %r743, 512;
	mul.wide.u32 	%rd32, %r744, 4;
	add.s64 	%rd33, %rd2, %rd32;
	atom.global.add.u32 	%r745, [%rd33], %r268;
$L__BB2_167:
	ld.shared.u32 	%r269, [%r265+3072];
	setp.eq.s32 	%p94, %r269, 0;
	@%p94 bra 	$L__BB2_169;
	shl.b32 	%r746, %r906, 8;
	add.s32 	%r747, %r746, %r1;
	add.s32 	%r748, %r747, 768;
	mul.wide.u32 	%rd34, %r748, 4;
	add.s64 	%rd35, %rd2, %rd34;
	atom.global.add.u32 	%r749, [%rd35], %r269;
$L__BB2_169:
	add.s32 	%r906, %r906, 4;
$L__BB2_170:
	setp.eq.s32 	%p95, %r9, 0;
	@%p95 bra 	$L__BB2_180;
	setp.eq.s32 	%p96, %r10, 0;
	@%p96 bra 	$L__BB2_177;
	shl.b32 	%r750, %r906, 10;
	add.s32 	%r272, %r11, %r750;
	ld.shared.u32 	%r273, [%r272];
	setp.eq.s32 	%p97, %r273, 0;
	@%p97 bra 	$L__BB2_174;
	shl.b32 	%r751, %r906, 8;
	add.s32 	%r752, %r751, %r1;
	mul.wide.u32 	%rd36, %r752, 4;
	add.s64 	%rd37, %rd2, %rd36;
	atom.global.add.u32 	%r753, [%rd37], %r273;
$L__BB2_174:
	ld.shared.u32 	%r274, [%r272+1024];
	setp.eq.s32 	%p98, %r274, 0;
	@%p98 bra 	$L__BB2_176;
	shl.b32 	%r754, %r906, 8;
	add.s32 	%r755, %r754, %r1;
	add.s32 	%r756, %r755, 256;
	mul.wide.u32 	%rd38, %r756, 4;
	add.s64 	%rd39, %rd2, %rd38;
	atom.global.add.u32 	%r757, [%rd39], %r274;
$L__BB2_176:
	add.s32 	%r906, %r906, 2;
$L__BB2_177:
	setp.eq.s32 	%p99, %r15, 0;
	@%p99 bra 	$L__BB2_180;
	shl.b32 	%r758, %r906, 10;
	add.s32 	%r759, %r11, %r758;
	ld.shared.u32 	%r277, [%r759];
	setp.eq.s32 	%p100, %r277, 0;
	@%p100 bra 	$L__BB2_180;
	shl.b32 	%r760, %r906, 8;
	add.s32 	%r761, %r760, %r1;
	mul.wide.u32 	%rd40, %r761, 4;
	add.s64 	%rd41, %rd2, %rd40;
	atom.global.add.u32 	%r762, [%rd41], %r277;
$L__BB2_180:
	setp.gt.u32 	%p101, %r1, 127;
	@%p101 bra 	$L__BB2_221;
	setp.lt.u32 	%p102, %r4, 7;
	mov.b32 	%r910, 0;
	@%p102 bra 	$L__BB2_200;
	mov.b32 	%r908, 0;
$L__BB2_183:
	.pragma "nounroll";
	shl.b32 	%r765, %r908, 10;
	add.s32 	%r279, %r11, %r765;
	ld.shared.u32 	%r280, [%r279+512];
	setp.eq.s32 	%p103, %r280, 0;
	shl.b32 	%r766, %r908, 8;
	add.s32 	%r767, %r766, %r1;
	mul.wide.u32 	%rd42, %r767, 4;
	add.s64 	%rd4, %rd2, %rd42;
	@%p103 bra 	$L__BB2_185;
	atom.global.add.u32 	%r768, [%rd4+512], %r280;
$L__BB2_185:
	ld.shared.u32 	%r281, [%r279+1536];
	setp.eq.s32 	%p104, %r281, 0;
	@%p104 bra 	$L__BB2_187;
	atom.global.add.u32 	%r769, [%rd4+1536], %r281;
$L__BB2_187:
	ld.shared.u32 	%r282, [%r279+2560];
	setp.eq.s32 	%p105, %r282, 0;
	@%p105 bra 	$L__BB2_189;
	atom.global.add.u32 	%r770, [%rd4+2560], %r282;
$L__BB2_189:
	ld.shared.u32 	%r283, [%r279+3584];
	setp.eq.s32 	%p106, %r283, 0;
	@%p106 bra 	$L__BB2_191;
	atom.global.add.u32 	%r771, [%rd4+3584], %r283;
$L__BB2_191:
	ld.shared.u32 	%r284, [%r279+4608];
	setp.eq.s32 	%p107, %r284, 0;
	@%p107 bra 	$L__BB2_193;
	atom.global.add.u32 	%r772, [%rd4+4608], %r284;
$L__BB2_193:
	ld.shared.u32 	%r285, [%r279+5632];
	setp.eq.s32 	%p108, %r285, 0;
	@%p108 bra 	$L__BB2_195;
	atom.global.add.u32 	%r773, [%rd4+5632], %r285;
$L__BB2_195:
	ld.shared.u32 	%r286, [%r279+6656];
	setp.eq.s32 	%p109, %r286, 0;
	@%p109 bra 	$L__BB2_197;
	atom.global.add.u32 	%r774, [%rd4+6656], %r286;
$L__BB2_197:
	ld.shared.u32 	%r287, [%r279+7680];
	setp.eq.s32 	%p110, %r287, 0;
	@%p110 bra 	$L__BB2_199;
	atom.global.add.u32 	%r775, [%rd4+7680], %r287;
$L__BB2_199:
	add.s32 	%r908, %r908, 8;
	setp.ne.s32 	%p111, %r908, %r14;
	mov.u32 	%r910, %r14;
	@%p111 bra 	$L__BB2_183;
$L__BB2_200:
	setp.eq.s32 	%p112, %r7, 0;
	@%p112 bra 	$L__BB2_221;
	setp.lt.u32 	%p113, %r8, 3;
	@%p113 bra 	$L__BB2_211;
	shl.b32 	%r776, %r910, 10;
	add.s32 	%r290, %r11, %r776;
	ld.shared.u32 	%r291, [%r290+512];
	setp.eq.s32 	%p114, %r291, 0;
	@%p114 bra 	$L__BB2_204;
	shl.b32 	%r777, %r910, 8;
	add.s32 	%r778, %r777, %r1;
	mul.wide.u32 	%rd43, %r778, 4;
	add.s64 	%rd44, %rd2, %rd43;
	atom.global.add.u32 	%r779, [%rd44+512], %r291;
$L__BB2_204:
	ld.shared.u32 	%r292, [%r290+1536];
	setp.eq.s32 	%p115, %r292, 0;
	@%p115 bra 	$L__BB2_206;
	shl.b32 	%r780, %r910, 8;
	add.s32 	%r781, %r780, %r1;
	add.s32 	%r782, %r781, 256;
	mul.wide.u32 	%rd45, %r782, 4;
	add.s64 	%rd46, %rd2, %rd45;
	atom.global.add.u32 	%r783, [%rd46+512], %r292;
$L__BB2_206:
	ld.shared.u32 	%r293, [%r290+2560];
	setp.eq.s32 	%p116, %r293, 0;
	@%p116 bra 	$L__BB2_208;
	shl.b32 	%r784, %r910, 8;
	add.s32 	%r785, %r784, %r1;
	add.s32 	%r786, %r785, 512;
	mul.wide.u32 	%rd47, %r786, 4;
	add.s64 	%rd48, %rd2, %rd47;
	atom.global.add.u32 	%r787, [%rd48+512], %r293;
$L__BB2_208:
	ld.shared.u32 	%r294, [%r290+3584];
	setp.eq.s32 	%p117, %r294, 0;
	@%p117 bra 	$L__BB2_210;
	shl.b32 	%r788, %r910, 8;
	add.s32 	%r789, %r788, %r1;
	add.s32 	%r790, %r789, 768;
	mul.wide.u32 	%rd49, %r790, 4;
	add.s64 	%rd50, %rd2, %rd49;
	atom.global.add.u32 	%r791, [%rd50+512], %r294;
$L__BB2_210:
	add.s32 	%r910, %r910, 4;
$L__BB2_211:
	setp.eq.s32 	%p118, %r9, 0;
	@%p118 bra 	$L__BB2_221;
	setp.eq.s32 	%p119, %r10, 0;
	@%p119 bra 	$L__BB2_218;
	shl.b32 	%r792, %r910, 10;
	add.s32 	%r297, %r11, %r792;
	ld.shared.u32 	%r298, [%r297+512];
	setp.eq.s32 	%p120, %r298, 0;
	@%p120 bra 	$L__BB2_215;
	shl.b32 	%r793, %r910, 8;
	add.s32 	%r794, %r793, %r1;
	mul.wide.u32 	%rd51, %r794, 4;
	add.s64 	%rd52, %rd2, %rd51;
	atom.global.add.u32 	%r795, [%rd52+512], %r298;
$L__BB2_215:
	ld.shared.u32 	%r299, [%r297+1536];
	setp.eq.s32 	%p121, %r299, 0;
	@%p121 bra 	$L__BB2_217;
	shl.b32 	%r796, %r910, 8;
	add.s32 	%r797, %r796, %r1;
	add.s32 	%r798, %r797, 256;
	mul.wide.u32 	%rd53, %r798, 4;
	add.s64 	%rd54, %rd2, %rd53;
	atom.global.add.u32 	%r799, [%rd54+512], %r299;
$L__BB2_217:
	add.s32 	%r910, %r910, 2;
$L__BB2_218:
	setp.eq.s32 	%p122, %r15, 0;
	@%p122 bra 	$L__BB2_221;
	shl.b32 	%r800, %r910, 10;
	add.s32 	%r801, %r11, %r800;
	ld.shared.u32 	%r302, [%r801+512];
	setp.eq.s32 	%p123, %r302, 0;
	@%p123 bra 	$L__BB2_221;
	shl.b32 	%r802, %r910, 8;
	add.s32 	%r803, %r802, %r1;
	mul.wide.u32 	%rd55, %r803, 4;
	add.s64 	%rd56, %rd2, %rd55;
	atom.global.add.u32 	%r804, [%rd56+512], %r302;
$L__BB2_221:
	bar.sync 	0;
	add.s32 	%r805, %r805, 1;
	setp.ne.s32 	%p124, %r805, %r18;
	@%p124 bra 	$L__BB2_2;
$L__BB2_222:
	ret;

}
	// .globl	_ZN3cub18CUB_300001_SM_10006detail10radix_sort33DeviceRadixSortExclusiveSumKernelINS1_5radix10policy_hubI6edge_tNS0_8NullTypeEjE10Policy1000EjEEvPT0_
.visible .entry _ZN3cub18CUB_300001_SM_10006detail10radix_sort33DeviceRadixSortExclusiveSumKernelINS1_5radix10policy_hubI6edge_tNS0_8NullTypeEjE10Policy1000EjEEvPT0_(
	.param .u64 .ptr .align 1 _ZN3cub18CUB_300001_SM_10006detail10radix_sort33DeviceRadixSortExclusiveSumKernelINS1_5radix10policy_hubI6edge_tNS0_8NullTypeEjE10Policy1000EjEEvPT0__param_0
)
{
	.reg .pred 	%p<4>;
	.reg .b32 	%r<77>;
	.reg .b64 	%rd<5>;
	// demoted variable
	.shared .align 16 .b8 _ZZN3cub18CUB_300001_SM_10006detail10radix_sort33DeviceRadixSortExclusiveSumKernelINS1_5radix10policy_hubI6edge_tNS0_8NullTypeEjE10Policy1000EjEEvPT0_E12temp_storage[1184];
	ld.param.u64 	%rd2, [_ZN3cub18CUB_300001_SM_10006detail10radix_sort33DeviceRadixSortExclusiveSumKernelINS1_5radix10policy_hubI6edge_tNS0_8NullTypeEjE10Policy1000EjEEvPT0__param_0];
	cvta.to.global.u64 	%rd3, %rd2;
	mov.u32 	%r6, %ctaid.x;
	shl.b32 	%r7, %r6, 8;
	mov.u32 	%r1, %tid.x;
	setp.gt.u32 	%p1, %r1, 255;
	add.s32 	%r8, %r7, %r1;
	mul.wide.s32 	%rd4, %r8, 4;
	add.s64 	%rd1, %rd3, %rd4;
	@%p1 bra 	$L__BB3_2;
	ld.global.u32 	%r76, [%rd1];
$L__BB3_2:
	shr.u32 	%r9, %r1, 3;
	add.s32 	%r10, %r9, %r1;
	shl.b32 	%r11, %r10, 2;
	mov.u32 	%r12, _ZZN3cub18CUB_300001_SM_10006detail10radix_sort33DeviceRadixSortExclusiveSumKernelINS1_5radix10policy_hubI6edge_tNS0_8NullTypeEjE10Policy1000EjEEvPT0_E12temp_storage;
	add.s32 	%r13, %r12, %r11;
	add.s32 	%r4, %r13, 16;
	st.shared.u32 	[%r13+16], %r76;
	bar.sync 	0;
	setp.gt.u32 	%p2, %r1, 31;
	@%p2 bra 	$L__BB3_4;
	mad.lo.s32 	%r45, %r1, 36, %r12;
	ld.shared.u32 	%r46, [%r45+16];
	ld.shared.u32 	%r47, [%r45+20];
	ld.shared.u32 	%r48, [%r45+24];
	ld.shared.u32 	%r49, [%r45+28];
	ld.shared.u32 	%r50, [%r45+32];
	ld.shared.u32 	%r51, [%r45+36];
	ld.shared.u32 	%r52, [%r45+40];
	ld.shared.u32 	%r53, [%r45+44];
	add.s32 	%r54, %r47, %r46;
	add.s32 	%r55, %r54, %r48;
	add.s32 	%r56, %r55, %r49;
	add.s32 	%r57, %r56, %r50;
	add.s32 	%r58, %r57, %r51;
	add.s32 	%r59, %r58, %r52;
	add.s32 	%r18, %r59, %r53;
	mov.b32 	%r16, 1;
	mov.b32 	%r41, 0;
	mov.b32 	%r43, -1;
	// begin inline asm
	{  .reg .u32 r0;  .reg .pred p;  shfl.sync.up.b32 r0|p, %r18, %r16, %r41, %r43;  @p add.u32 r0, r0, %r18;  mov.u32 %r14, r0;}
	// end inline asm
	mov.b32 	%r22, 2;
	// begin inline asm
	{  .reg .u32 r0;  .reg .pred p;  shfl.sync.up.b32 r0|p, %r14, %r22, %r41, %r43;  @p add.u32 r0, r0, %r14;  mov.u32 %r20, r0;}
	// end inline asm
	mov.b32 	%r28, 4;
	// begin inline asm
	{  .reg .u32 r0;  .reg .pred p;  shfl.sync.up.b32 r0|p, %r20, %r28, %r41, %r43;  @p add.u32 r0, r0, %r20;  mov.u32 %r26, r0;}
	// end inline asm
	mov.b32 	%r34, 8;
	// begin inline asm
	{  .reg .u32 r0;  .reg .pred p;  shfl.sync.up.b32 r0|p, %r26, %r34, %r41, %r43;  @p add.u32 r0, r0, %r26;  mov.u32 %r32, r0;}
	// end inline asm
	mov.b32 	%r40, 16;
	// begin inline asm
	{  .reg .u32 r0;  .reg .pred p;  shfl.sync.up.b32 r0|p, %r32, %r40, %r41, %r43;  @p add.u32 r0, r0, %r32;  mov.u32 %r38, r0;}
	// end inline asm
	sub.s32 	%r60, %r38, %r18;
	ld.shared.u32 	%r61, [%r45+16];
	ld.shared.u32 	%r62, [%r45+20];
	ld.shared.u32 	%r63, [%r45+24];
	ld.shared.u32 	%r64, [%r45+28];
	ld.shared.u32 	%r65, [%r45+32];
	ld.shared.u32 	%r66, [%r45+36];
	ld.shared.u32 	%r67, [%r45+40];
	add.s32 	%r68, %r61, %r60;
	add.s32 	%r69, %r62, %r68;
	add.s32 	%r70, %r63, %r69;
	add.s32 	%r71, %r64, %r70;
	add.s32 	%r72, %r65, %r71;
	add.s32 	%r73, %r66, %r72;
	add.s32 	%r74, %r67, %r73;
	st.shared.u32 	[%r45+16], %r60;
	st.shared.u32 	[%r45+20], %r68;
	st.shared.u32 	[%r45+24], %r69;
	st.shared.u32 	[%r45+28], %r70;
	st.shared.u32 	[%r45+32], %r71;
	st.shared.u32 	[%r45+36], %r72;
	st.shared.u32 	[%r45+40], %r73;
	st.shared.u32 	[%r45+44], %r74;
$L__BB3_4:
	setp.gt.u32 	%p3, %r1, 255;
	bar.sync 	0;
	@%p3 bra 	$L__BB3_6;
	ld.shared.u32 	%r75, [%r4];
	st.global.u32 	[%rd1], %r75;
$L__BB3_6:
	ret;

}
	// .globl	_ZN3cub18CUB_300001_SM_10006detail10radix_sort29DeviceRadixSortOnesweepKernelINS1_5radix10policy_hubI6edge_tNS0_8NullTypeEjE10Policy1000ELNS0_9SortOrderE0ES6_S7_jii17edge_decomposer_tEEvPT5_SD_PT3_PKSE_PT1_PKSI_PT2_PKSM_T4_iiT6_
.visible .entry _ZN3cub18CUB_300001_SM_10006detail10radix_sort29DeviceRadixSortOnesweepKernelINS1_5radix10policy_hubI6edge_tNS0_8NullTypeEjE10Policy1000ELNS0_9SortOrderE0ES6_S7_jii17edge_decomposer_tEEvPT5_SD_PT3_PKSE_PT1_PKSI_PT2_PKSM_T4_iiT6_(
	.param .u64 .ptr .align 1 _ZN3cub18CUB_300001_SM_10006detail10radix_sort29DeviceRadixSortOnesweepKernelINS1_5radix10policy_hubI6edge_tNS0_8NullTypeEjE10Policy1000ELNS0_9SortOrderE0ES6_S7_jii17edge_decomposer_tEEvPT5_SD_PT3_PKSE_PT1_PKSI_PT2_PKSM_T4_iiT6__param_0,
	.param .u64 .ptr .align 1 _ZN3cub18CUB_300001_SM_10006detail10radix_sort29DeviceRadixSortOnesweepKernelINS1_5radix10policy_hubI6edge_tNS0_8NullTypeEjE10Policy1000ELNS0_9SortOrderE0ES6_S7_jii17edge_decomposer_tEEvPT5_SD_PT3_PKSE_PT1_PKSI_PT2_PKSM_T4_iiT6__param_1,
	.param .u64 .ptr .align 1 _ZN3cub18CUB_300001_SM_10006detail10radix_sort29DeviceRadixSortOnesweepKernelINS1_5radix10policy_hubI6edge_tNS0_8NullTypeEjE10Policy1000ELNS0_9SortOrderE0ES6_S7_jii17edge_decomposer_tEEvPT5_SD_PT3_PKSE_PT1_PKSI_PT2_PKSM_T4_iiT6__param_2,
	.param .u64 .ptr .align 1 _ZN3cub18CUB_300001_SM_10006detail10radix_sort29DeviceRadixSortOnesweepKernelINS1_5radix10policy_hubI6edge_tNS0_8NullTypeEjE10Policy1000ELNS0_9SortOrderE0ES6_S7_jii17edge_decomposer_tEEvPT5_SD_PT3_PKSE_PT1_PKSI_PT2_PKSM_T4_iiT6__param_3,
	.param .u64 .ptr .align 1 _ZN3cub18CUB_300001_SM_10006detail10radix_sort29DeviceRadixSortOnesweepKernelINS1_5radix10policy_hubI6edge_tNS0_8NullTypeEjE10Policy1000ELNS0_9SortOrderE0ES6_S7_jii17edge_decomposer_tEEvPT5_SD_PT3_PKSE_PT1_PKSI_PT2_PKSM_T4_iiT6__param_4,
	.param .u64 .ptr .align 1 _ZN3cub18CUB_300001_SM_10006detail10radix_sort29DeviceRadixSortOnesweepKernelINS1_5radix10policy_hubI6edge_tNS0_8NullTypeEjE10Policy1000ELNS0_9SortOrderE0ES6_S7_jii17edge_decomposer_tEEvPT5_SD_PT3_PKSE_PT1_PKSI_PT2_PKSM_T4_iiT6__param_5,
	.param .u64 .ptr .align 1 _ZN3cub18CUB_300001_SM_10006detail10radix_sort29DeviceRadixSortOnesweepKernelINS1_5radix10policy_hubI6edge_tNS0_8NullTypeEjE10Policy1000ELNS0_9SortOrderE0ES6_S7_jii17edge_decomposer_tEEvPT5_SD_PT3_PKSE_PT1_PKSI_PT2_PKSM_T4_iiT6__param_6,
	.param .u64 .ptr .align 1 _ZN3cub18CUB_300001_SM_10006detail10radix_sort29DeviceRadixSortOnesweepKernelINS1_5radix10policy_hubI6edge_tNS0_8NullTypeEjE10Policy1000ELNS0_9SortOrderE0ES6_S7_jii17edge_decomposer_tEEvPT5_SD_PT3_PKSE_PT1_PKSI_PT2_PKSM_T4_iiT6__param_7,
	.param .u32 _ZN3cub18CUB_300001_SM_10006detail10radix_sort29DeviceRadixSortOnesweepKernelINS1_5radix10policy_hubI6edge_tNS0_8NullTypeEjE10Policy1000ELNS0_9SortOrderE0ES6_S7_jii17edge_decomposer_tEEvPT5_SD_PT3_PKSE_PT1_PKSI_PT2_PKSM_T4_iiT6__param_8,
	.param .u32 _ZN3cub18CUB_300001_SM_10006detail10radix_sort29DeviceRadixSortOnesweepKernelINS1_5radix10policy_hubI6edge_tNS0_8NullTypeEjE10Policy1000ELNS0_9SortOrderE0ES6_S7_jii17edge_decomposer_tEEvPT5_SD_PT3_PKSE_PT1_PKSI_PT2_PKSM_T4_iiT6__param_9,
	.param .u32 _ZN3cub18CUB_300001_SM_10006detail10radix_sort29DeviceRadixSortOnesweepKernelINS1_5radix10policy_hubI6edge_tNS0_8NullTypeEjE10Policy1000ELNS0_9SortOrderE0ES6_S7_jii17edge_decomposer_tEEvPT5_SD_PT3_PKSE_PT1_PKSI_PT2_PKSM_T4_iiT6__param_10,
	.param .align 1 .b8 _ZN3cub18CUB_300001_SM_10006detail10radix_sort29DeviceRadixSortOnesweepKernelINS1_5radix10policy_hubI6edge_tNS0_8NullTypeEjE10Policy1000ELNS0_9SortOrderE0ES6_S7_jii17edge_decomposer_tEEvPT5_SD_PT3_PKSE_PT1_PKSI_PT2_PKSM_T4_iiT6__param_11[1]
)
.maxntid 384
{
	.reg .pred 	%p<366>;
	.reg .b32 	%r<2932>;
	.reg .b64 	%rd<109>;
	// demoted variable
	.shared .align 16 .b8 _ZZN3cub18CUB_300001_SM_10006detail10radix_sort29DeviceRadixSortOnesweepKernelINS1_5radix10policy_hubI6edge_tNS0_8NullTypeEjE10Policy1000ELNS0_9SortOrderE0ES6_S7_jii17edge_decomposer_tEEvPT5_SD_PT3_PKSE_PT1_PKSI_PT2_PKSM_T4_iiT6_E1s[47104];
	ld.param.u64 	%rd15, [_ZN3cub18CUB_300001_SM_10006detail10radix_sort29DeviceRadixSortOnesweepKernelINS1_5radix10policy_hubI6edge_tNS0_8NullTypeEjE10Policy1000ELNS0_9SortOrderE0ES6_S7_jii17edge_decomposer_tEEvPT5_SD_PT3_PKSE_PT1_PKSI_PT2_PKSM_T4_iiT6__param_0];
	ld.param.u64 	%rd12, [_ZN3cub18CUB_300001_SM_10006detail10radix_sort29DeviceRadixSortOnesweepKernelINS1_5radix10policy_hubI6edge_tNS0_8NullTypeEjE10Policy1000ELNS0_9SortOrderE0ES6_S7_jii17edge_decomposer_tEEvPT5_SD_PT3_PKSE_PT1_PKSI_PT2_PKSM_T4_iiT6__param_1];
	ld.param.u64 	%rd16, [_ZN3cub18CUB_300001_SM_10006detail10radix_sort29DeviceRadixSortOnesweepKernelINS1_5radix10policy_hubI6edge_tNS0_8NullTypeEjE10Policy1000ELNS0_9SortOrderE0ES6_S7_jii17edge_decomposer_tEEvPT5_SD_PT3_PKSE_PT1_PKSI_PT2_PKSM_T4_iiT6__param_4];
	ld.param.u64 	%rd17, [_ZN3cub18CUB_300001_SM_10006detail10radix_sort29DeviceRadixSortOnesweepKernelINS1_5radix10policy_hubI6edge_tNS0_8NullTypeEjE10Policy1000ELNS0_9SortOrderE0ES6_S7_jii17edge_decomposer_tEEvPT5_SD_PT3_PKSE_PT1_PKSI_PT2_PKSM_T4_iiT6__param_5];
	ld.param.u32 	%r765, [_ZN3cub18CUB_300001_SM_10006detail10radix_sort29DeviceRadixSortOnesweepKernelINS1_5radix10policy_hubI6edge_tNS0_8NullTypeEjE10Policy1000ELNS0_9SortOrderE0ES6_S7_jii17edge_decomposer_tEEvPT5_SD_PT3_PKSE_PT1_PKSI_PT2_PKSM_T4_iiT6__param_8];
	ld.param.u32 	%r766, [_ZN3cub18CUB_300001_SM_10006detail10radix_sort29DeviceRadixSortOnesweepKernelINS1_5radix10policy_hubI6edge_tNS0_8NullTypeEjE10Policy1000ELNS0_9SortOrderE0ES6_S7_jii17edge_decomposer_tEEvPT5_SD_PT3_PKSE_PT1_PKSI_PT2_PKSM_T4_iiT6__param_9];
	ld.param.u32 	%r2852, [_ZN3cub18CUB_300001_SM_10006detail10radix_sort29DeviceRadixSortOnesweepKernelINS1_5radix10policy_hubI6edge_tNS0_8NullTypeEjE10Policy1000ELNS0_9SortOrderE0ES6_S7_jii17edge_decomposer_tEEvPT5_SD_PT3_PKSE_PT1_PKSI_PT2_PKSM_T4_iiT6__param_10];
	cvta.to.global.u64 	%rd1, %rd16;
	cvta.to.global.u64 	%rd2, %rd15;
	cvta.to.global.u64 	%rd3, %rd17;
	mov.u32 	%r1, %tid.x;
	shr.u32 	%r2, %r1, 5;
	// begin inline asm
	mov.u32 %r768, %laneid;
	// end inline asm
	setp.ne.s32 	%p1, %r1, 0;
	@%p1 bra 	$L__BB4_2;
	cvta.to.global.u64 	%rd18, %rd12;
	atom.global.add.u32 	%r769, [%rd18], 1;
	st.shared.u32 	[_ZZN3cub18CUB_300001_SM_10006detail10radix_sort29DeviceRadixSortOnesweepKernelINS1_5radix10policy_hubI6edge_tNS0_8NullTypeEjE10Policy1000ELNS0_9SortOrderE0ES6_S7_jii17edge_decomposer_tEEvPT5_SD_PT3_PKSE_PT1_PKSI_PT2_PKSM_T4_iiT6_E1s+46080], %r769;
$L__BB4_2:
	bar.sync 	0;
	ld.shared.u32 	%r4, [_ZZN3cub18CUB_300001_SM_10006detail10radix_sort29DeviceRadixSortOnesweepKernelINS1_5radix10policy_hubI6edge_tNS0_8NullTypeEjE10Policy1000ELNS0_9SortOrderE0ES6_S7_jii17edge_decomposer_tEEvPT5_SD_PT3_PKSE_PT1_PKSI_PT2_PKSM_T4_iiT6_E1s+46080];
	mul.lo.s32 	%r5, %r4, 5760;
	add.s32 	%r6, %r5, 5760;
	setp.gt.s32 	%p2, %r6, %r765;
	@%p2 bra 	$L__BB4_4;
	and.b32  	%r770, %r1, 31;
	and.b32  	%r771, %r1, 992;
	mul.lo.s32 	%r772, %r771, 15;
	or.b32  	%r773, %r772, %r770;
	cvt.u64.u32 	%rd19, %r5;
	cvt.u64.u32 	%rd20, %r773;
	add.s64 	%rd21, %rd20, %rd19;
	shl.b64 	%rd22, %rd21, 3;
	add.s64 	%rd23, %rd3, %rd22;
	ld.global.u32 	%r2577, [%rd23];
	ld.global.u32 	%r2576, [%rd23+4];
	ld.global.u32 	%r2575, [%rd23+256];
	ld.global.u32 	%r2574, [%rd23+260];
	ld.global.u32 	%r2573, [%rd23+512];
	ld.global.u32 	%r2572, [%rd23+516];
	ld.global.u32 	%r2571, [%rd23+768];
	ld.global.u32 	%r2570, [%rd23+772];
	ld.global.u32 	%r2569, [%rd23+1024];
	ld.global.u32 	%r2568, [%rd23+1028];
	ld.global.u32 	%r2567, [%rd23+1280];
	ld.global.u32 	%r2566, [%rd23+1284];
	ld.global.u32 	%r2565, [%rd23+1536];
	ld.global.u32 	%r2564, [%rd23+1540];
	ld.global.u32 	%r2563, [%rd23+1792];
	ld.global.u32 	%r2578, [%rd23+1796];
	ld.global.u32 	%r2579, [%rd23+2048];
	ld.global.u32 	%r2580, [%rd23+2052];
	ld.global.u32 	%r2581, [%rd23+2304];
	ld.global.u32 	%r2582, [%rd23+2308];
	ld.global.u32 	%r2583, [%rd23+2560];
	ld.global.u32 	%r2584, [%rd23+2564];
	ld.global.u32 	%r2585, [%rd23+2816];
	ld.global.u32 	%r2586, [%rd23+2820];
	ld.global.u32 	%r2587, [%rd23+3072];
	ld.global.u32 	%r2588, [%rd23+3076];
	ld.global.u32 	%r2589, [%rd23+3328];
	ld.global.u32 	%r2590, [%rd23+3332];
	ld.global.u32 	%r2591, [%rd23+3584];
	ld.global.u32 	%r2592, [%rd23+3588];
	bra.uni 	$L__BB4_34;
$L__BB4_4:
	cvt.u64.u32 	%rd24, %r5;
	sub.s32 	%r37, %r765, %r5;
	and.b32  	%r775, %r1, 31;
	and.b32  	%r776, %r1, 992;
	mul.lo.s32 	%r777, %r776, 15;
	or.b32  	%r38, %r777, %r775;
	setp.ge.s32 	%p3, %r38, %r37;
	cvt.u64.u32 	%rd25, %r38;
	add.s64 	%rd26, %rd25, %rd24;
	shl.b64 	%rd27, %rd26, 3;
	add.s64 	%rd4, %rd3, %rd27;
	mov.b32 	%r2576, -1;
	mov.u32 	%r2577, %r2576;
	@%p3 bra 	$L__BB4_6;
	ld.global.u32 	%r2577, [%rd4];
	ld.global.u32 	%r2576, [%rd4+4];
$L__BB4_6:
	add.s32 	%r779, %r38, 32;
	setp.ge.s32 	%p4, %r779, %r37;
	mov.b32 	%r2574, -1;
	mov.u32 	%r2575, %r2574;
	@%p4 bra 	$L__BB4_8;
	ld.global.u32 	%r2575, [%rd4+256];
	ld.global.u32 	%r2574, [%rd4+260];
$L__BB4_8:
	add.s32 	%r781, %r38, 64;
	setp.ge.s32 	%p5, %r781, %r37;
	mov.b32 	%r2572, -1;
	mov.u32 	%r2573, %r2572;
	@%p5 bra 	$L__BB4_10;
	ld.global.u32 	%r2573, [%rd4+512];
	ld.global.u32 	%r2572, [%rd4+516];
$L__BB4_10:
	add.s32 	%r783, %r38, 96;
	setp.ge.s32 	%p6, %r783, %r37;
	mov.b32 	%r2570, -1;
	mov.u32 	%r2571, %r2570;
	@%p6 bra 	$L__BB4_12;
	ld.global.u32 	%r2571, [%rd4+768];
	ld.global.u32 	%r2570, [%rd4+772];
$L__BB4_12:
	add.s32 	%r785, %r38, 128;
	setp.ge.s32 	%p7, %r785, %r37;
	mov.b32 	%r2568, -1;
	mov.u32 	%r2569, %r2568;
	@%p7 bra 	$L__BB4_14;
	ld.global.u32 	%r2569, [%rd4+1024];
	ld.global.u32 	%r2568, [%rd4+1028];
$L__BB4_14:
	add.s32 	%r787, %r38, 160;
	setp.ge.s32 	%p8, %r787, %r37;
	mov.b32 	%r2566, -1;
	mov.u32 	%r2567, %r2566;
	@%p8 bra 	$L__BB4_16;
	ld.global.u32 	%r2567, [%rd4+1280];
	ld.global.u32 	%r2566, [%rd4+1284];
$L__BB4_16:
	add.s32 	%r789, %r38, 192;
	setp.ge.s32 	%p9, %r789, %r37;
	mov.b32 	%r2564, -1;
	mov.u32 	%r2565, %r2564;
	@%p9 bra 	$L__BB4_18;
	ld.global.u32 	%r2565, [%rd4+1536];
	ld.global.u32 	%r2564, [%rd4+1540];
$L__BB4_18:
	add.s32 	%r791, %r38, 224;
	setp.ge.s32 	%p10, %r791, %r37;
	mov.b32 	%r2563, -1;
	mov.u32 	%r2578, %r2563;
	@%p10 bra 	$L__BB4_20;
	ld.global.u32 	%r2563, [%rd4+1792];
	ld.global.u32 	%r2578, [%rd4+1796];
$L__BB4_20:
	add.s32 	%r793, %r38, 256;
	setp.ge.s32 	%p11, %r793, %r37;
	mov.b32 	%r2579, -1;
	mov.u32 	%r2580, %r2579;
	@%p11 bra 	$L__BB4_22;
	ld.global.u32 	%r2579, [%rd4+2048];
	ld.global.u32 	%r2580, [%rd4+2052];
$L__BB4_22:
	add.s32 	%r795, %r38, 288;
	setp.ge.s32 	%p12, %r795, %r37;
	mov.b32 	%r2581, -1;
	mov.u32 	%r2582, %r2581;
	@%p12 bra 	$L__BB4_24;
	ld.global.u32 	%r2581, [%rd4+2304];
	ld.global.u32 	%r2582, [%rd4+2308];
$L__BB4_24:
	add.s32 	%r797, %r38, 320;
	setp.ge.s32 	%p13, %r797, %r37;
	mov.b32 	%r2583, -1;
	mov.u32 	%r2584, %r2583;
	@%p13 bra 	$L__BB4_26;
	ld.global.u32 	%r2583, [%rd4+2560];
	ld.global.u32 	%r2584, [%rd4+2564];
$L__BB4_26:
	add.s32 	%r799, %r38, 352;
	setp.ge.s32 	%p14, %r799, %r37;
	mov.b32 	%r2585, -1;
	mov.u32 	%r2586, %r2585;
	@%p14 bra 	$L__BB4_28;
	ld.global.u32 	%r2585, [%rd4+2816];
	ld.global.u32 	%r2586, [%rd4+2820];
$L__BB4_28:
	add.s32 	%r801, %r38, 384;
	setp.ge.s32 	%p15, %r801, %r37;
	mov.b32 	%r2587, -1;
	mov.u32 	%r2588, %r2587;
	@%p15 bra 	$L__BB4_30;
	ld.global.u32 	%r2587, [%rd4+3072];
	ld.global.u32 	%r2588, [%rd4+3076];
$L__BB4_30:
	add.s32 	%r803, %r38, 416;
	setp.ge.s32 	%p16, %r803, %r37;
	mov.b32 	%r2589, -1;
	mov.u32 	%r2590, %r2589;
	@%p16 bra 	$L__BB4_32;
	ld.global.u32 	%r2589, [%rd4+3328];
	ld.global.u32 	%r2590, [%rd4+3332];
$L__BB4_32:
	add.s32 	%r805, %r38, 448;
	setp.ge.s32 	%p17, %r805, %r37;
	mov.b32 	%r2591, -1;
	mov.u32 	%r2592, %r2591;
	@%p17 bra 	$L__BB4_34;
	ld.global.u32 	%r2591, [%rd4+3584];
	ld.global.u32 	%r2592, [%rd4+3588];
$L__BB4_34:
	shl.b32 	%r806, %r2, 10;
	mov.u32 	%r807, _ZZN3cub18CUB_300001_SM_10006detail10radix_sort29DeviceRadixSortOnesweepKernelINS1_5radix10policy_hubI6edge_tNS0_8NullTypeEjE10Policy1000ELNS0_9SortOrderE0ES6_S7_jii17edge_decomposer_tEEvPT5_SD_PT3_PKSE_PT1_PKSI_PT2_PKSM_T4_iiT6_E1s;
	add.s32 	%r127, %r807, %r806;
	setp.gt.s32 	%p18, %r768, 255;
	@%p18 bra 	$L__BB4_47;
	max.s32 	%r808, %r768, 224;
	sub.s32 	%r809, %r808, %r768;
	add.s32 	%r810, %r809, 31;
	shr.u32 	%r811, %r810, 5;
	add.s32 	%r128, %r811, 1;
	and.b32  	%r129, %r128, 15;
	setp.lt.u32 	%p19, %r810, 480;
	mov.u32 	%r2596, %r768;
	@%p19 bra 	$L__BB4_38;
	and.b32  	%r812, %r128, 268435440;
	neg.s32 	%r2594, %r812;
	shl.b32 	%r814, %r768, 2;
	add.s32 	%r815, %r806, %r814;
	add.s32 	%r817, %r815, %r807;
	add.s32 	%r2593, %r817, 1024;
	mov.u32 	%r2596, %r768;
$L__BB4_37:
	.pragma "nounroll";
	mov.b32 	%r818, 0;
	st.shared.u32 	[%r2593+-1024], %r818;
	st.shared.u32 	[%r2593+-896], %r818;
	st.shared.u32 	[%r2593+-768], %r818;
	st.shared.u32 	[%r2593+-640], %r818;
	st.shared.u32 	[%r2593+-512], %r818;
	st.shared.u32 	[%r2593+-384], %r818;
	st.shared.u32 	[%r2593+-256], %r818;
	st.shared.u32 	[%r2593+-128], %r818;
	st.shared.u32 	[%r2593], %r818;
	st.shared.u32 	[%r2593+128], %r818;
	st.shared.u32 	[%r2593+256], %r818;
	st.shared.u32 	[%r2593+384], %r818;
	st.shared.u32 	[%r2593+512], %r818;
	st.shared.u32 	[%r2593+640], %r818;
	st.shared.u32 	[%r2593+768], %r818;
	st.shared.u32 	[%r2593+896], %r818;
	add.s32 	%r2596, %r2596, 512;
	add.s32 	%r2594, %r2594, 16;
	add.s32 	%r2593, %r2593, 2048;
	setp.ne.s32 	%p20, %r2594, 0;
	@%p20 bra 	$L__BB4_37;
$L__BB4_38:
	setp.eq.s32 	%p21, %r129, 0;
	@%p21 bra 	$L__BB4_47;
	and.b32  	%r139, %r128, 7;
	setp.lt.u32 	%p22, %r129, 8;
	@%p22 bra 	$L__BB4_41;
	shl.b32 	%r819, %r2596, 2;
	add.s32 	%r820, %r127, %r819;
	mov.b32 	%r821, 0;
	st.shared.u32 	[%r820], %r821;
	st.shared.u32 	[%r820+128], %r821;
	st.shared.u32 	[%r820+256], %r821;
	st.shared.u32 	[%r820+384], %r821;
	st.shared.u32 	[%r820+512], %r821;
	st.shared.u32 	[%r820+640], %r821;
	st.shared.u32 	[%r820+768], %r821;
	st.shared.u32 	[%r820+896], %r821;
	add.s32 	%r2596, %r2596, 256;
$L__BB4_41:
	setp.eq.s32 	%p23, %r139, 0;
	@%p23 bra 	$L__BB4_47;
	and.b32  	%r142, %r128, 3;
	setp.lt.u32 	%p24, %r139, 4;
	@%p24 bra 	$L__BB4_44;
	shl.b32 	%r822, %r2596, 2;
	add.s32 	%r823, %r127, %r822;
	mov.b32 	%r824, 0;
	st.shared.u32 	[%r823], %r824;
	st.shared.u32 	[%r823+128], %r824;
	st.shared.u32 	[%r823+256], %r824;
	st.shared.u32 	[%r823+384], %r824;
	add.s32 	%r2596, %r2596, 128;
$L__BB4_44:
	setp.eq.s32 	%p25, %r142, 0;
	@%p25 bra 	$L__BB4_47;
	shl.b32 	%r826, %r2596, 2;
	add.s32 	%r827, %r806, %r826;
	add.s32 	%r2600, %r807, %r827;
	neg.s32 	%r2599, %r142;
$L__BB4_46:
	.pragma "nounroll";
	mov.b32 	%r829, 0;
	st.shared.u32 	[%r2600], %r829;
	add.s32 	%r2600, %r2600, 128;
	add.s32 	%r2599, %r2599, 1;
	setp.ne.s32 	%p26, %r2599, 0;
	@%p26 bra 	$L__BB4_46;
$L__BB4_47:
	bar.warp.sync 	-1;
	setp.gt.u32 	%p27, %r766, 31;
	sub.s32 	%r831, 32, %r766;
	min.u32 	%r151, %r2852, %r831;
	mov.b32 	%r832, -1;
	shl.b32 	%r833, %r832, %r151;
	not.b32 	%r152, %r833;
	sub.s32 	%r153, %r2852, %r151;
	add.s32 	%r2855, %r766, -32;
	mov.b32 	%r2602, 0;
	mov.u32 	%r2601, %r2852;
	mov.u32 	%r2603, %r2602;
	mov.u32 	%r2604, %r2855;
	@%p27 bra 	$L__BB4_50;
	setp.eq.s32 	%p28, %r2852, 0;
	mov.b32 	%r2601, 0;
	mov.u32 	%r2602, %r2601;
	mov.u32 	%r2603, %r2601;
	mov.u32 	%r2604, %r2601;
	@%p28 bra 	$L__BB4_50;
	shr.u32 	%r836, %r2576, %r766;
	and.b32  	%r2603, %r836, %r152;
	mov.u32 	%r2601, %r153;
	mov.u32 	%r2602, %r151;
$L__BB4_50:
	setp.gt.u32 	%p29, %r2604, 31;
	@%p29 bra 	$L__BB4_53;
	setp.eq.s32 	%p30, %r2601, 0;
	@%p30 bra 	$L__BB4_53;
	sub.s32 	%r837, 32, %r2604;
	min.u32 	%r838, %r2601, %r837;
	mov.b32 	%r839, -1;
	shl.b32 	%r840, %r839, %r838;
	not.b32 	%r841, %r840;
	shr.u32 	%r842, %r2577, %r2604;
	and.b32  	%r843, %r842, %r841;
	shl.b32 	%r844, %r843, %r2602;
	or.b32  	%r2603, %r844, %r2603;
$L__BB4_53:
	shl.b32 	%r846, %r2603, 2;
	add.s32 	%r847, %r127, %r846;
	atom.shared.add.u32 	%r848, [%r847], 1;
	mov.b32 	%r2607, 0;
	mov.u32 	%r2606, %r2852;
	mov.u32 	%r2608, %r2607;
	mov.u32 	%r2609, %r2855;
	@%p27 bra 	$L__BB4_56;
	setp.eq.s32 	%p32, %r2852, 0;
	mov.b32 	%r2606, 0;
	mov.u32 	%r2607, %r2606;
	mov.u32 	%r2608, %r2606;
	mov.u32 	%r2609, %r2606;
	@%p32 bra 	$L__BB4_56;
	shr.u32 	%r851, %r2574, %r766;
	and.b32  	%r2608, %r851, %r152;
	mov.u32 	%r2606, %r153;
	mov.u32 	%r2607, %r151;
$L__BB4_56:
	setp.gt.u32 	%p33, %r2609, 31;
	@%p33 bra 	$L__BB4_59;
	setp.eq.s32 	%p34, %r2606, 0;
	@%p34 bra 	$L__BB4_59;
	sub.s32 	%r852, 32, %r2609;
	min.u32 	%r853, %r2606, %r852;
	mov.b32 	%r854, -1;
	shl.b32 	%r855, %r854, %r853;
	not.b32 	%r856, %r855;
	shr.u32 	%r857, %r2575, %r2609;
	and.b32  	%r858, %r857, %r856;
	shl.b32 	%r859, %r858, %r2607;
	or.b32  	%r2608, %r859, %r2608;
$L__BB4_59:
	shl.b32 	%r861, %r2608, 2;
	add.s32 	%r862, %r127, %r861;
	atom.shared.add.u32 	%r863, [%r862], 1;
	mov.b32 	%r2612, 0;
	mov.u32 	%r2611, %r2852;
	mov.u32 	%r2613, %r2612;
	mov.u32 	%r2614, %r2855;
	@%p27 bra 	$L__BB4_62;
	setp.eq.s32 	%p36, %r2852, 0;
	mov.b32 	%r2611, 0;
	mov.u32 	%r2612, %r2611;
	mov.u32 	%r2613, %r2611;
	mov.u32 	%r2614, %r2611;
	@%p36 bra 	$L__BB4_62;
	shr.u32 	%r866, %r2572, %r766;
	and.b32  	%r2613, %r866, %r152;
	mov.u32 	%r2611, %r153;
	mov.u32 	%r2612, %r151;
$L__BB4_62:
	setp.gt.u32 	%p37, %r2614, 31;
	@%p37 bra 	$L__BB4_65;
	setp.eq.s32 	%p38, %r2611, 0;
	@%p38 bra 	$L__BB4_65;
	sub.s32 	%r867, 32, %r2614;
	min.u32 	%r868, %r2611, %r867;
	mov.b32 	%r869, -1;
	shl.b32 	%r870, %r869, %r868;
	not.b32 	%r871, %r870;
	shr.u32 	%r872, %r2573, %r2614;
	and.b32  	%r873, %r872, %r871;
	shl.b32 	%r874, %r873, %r2612;
	or.b32  	%r2613, %r874, %r2613;
$L__BB4_65:
	shl.b32 	%r876, %r2613, 2;
	add.s32 	%r877, %r127, %r876;
	atom.shared.add.u32 	%r878, [%r877], 1;
	mov.b32 	%r2617, 0;
	mov.u32 	%r2616, %r2852;
	mov.u32 	%r2618, %r2617;
	mov.u32 	%r2619, %r2855;
	@%p27 bra 	$L__BB4_68;
	setp.eq.s32 	%p40, %r2852, 0;
	mov.b32 	%r2616, 0;
	mov.u32 	%r2617, %r2616;
	mov.u32 	%r2618, %r2616;
	mov.u32 	%r2619, %r2616;
	@%p40 bra 	$L__BB4_68;
	shr.u32 	%r881, %r2570, %r766;
	and.b32  	%r2618, %r881, %r152;
	mov.u32 	%r2616, %r153;
	mov.u32 	%r2617, %r151;
$L__BB4_68:
	setp.gt.u32 	%p41, %r2619, 31;
	@%p41 bra 	$L__BB4_71;
	setp.eq.s32 	%p42, %r2616, 0;
	@%p42 bra 	$L__BB4_71;
	sub.s32 	%r882, 32, %r2619;
	min.u32 	%r883, %r2616, %r882;
	mov.b32 	%r884, -1;
	shl.b32 	%r885, %r884, %r883;
	not.b32 	%r886, %r885;
	shr.u32 	%r887, %r2571, %r2619;
	and.b32  	%r888, %r887, %r886;
	shl.b32 	%r889, %r888, %r2617;
	or.b32  	%r2618, %r889, %r2618;
$L__BB4_71:
	shl.b32 	%r891, %r2618, 2;
	add.s32 	%r892, %r127, %r891;
	atom.shared.add.u32 	%r893, [%r892], 1;
	mov.b32 	%r2622, 0;
	mov.u32 	%r2621, %r2852;
	mov.u32 	%r2623, %r2622;
	mov.u32 	%r2624, %r2855;
	@%p27 bra 	$L__BB4_74;
	setp.eq.s32 	%p44, %r2852, 0;
	mov.b32 	%r2621, 0;
	mov.u32 	%r2622, %r2621;
	mov.u32 	%r2623, %r2621;
	mov.u32 	%r2624, %r2621;
	@%p44 bra 	$L__BB4_74;
	shr.u32 	%r896, %r2568, %r766;
	and.b32  	%r2623, %r896, %r152;
	mov.u32 	%r2621, %r153;
	mov.u32 	%r2622, %r151;
$L__BB4_74:
	setp.gt.u32 	%p45, %r2624, 31;
	@%p45 bra 	$L__BB4_77;
	setp.eq.s32 	%p46, %r2621, 0;
	@%p46 bra 	$L__BB4_77;
	sub.s32 	%r897, 32, %r2624;
	min.u32 	%r898, %r2621, %r897;
	mov.b32 	%r899, -1;
	shl.b32 	%r900, %r899, %r898;
	not.b32 	%r901, %r900;
	shr.u32 	%r902, %r2569, %r2624;
	and.b32  	%r903, %r902, %r901;
	shl.b32 	%r904, %r903, %r2622;
	or.b32  	%r2623, %r904, %r2623;
$L__BB4_77:
	shl.b32 	%r906, %r2623, 2;
	add.s32 	%r907, %r127, %r906;
	atom.shared.add.u32 	%r908, [%r907], 1;
	mov.b32 	%r2627, 0;
	mov.u32 	%r2626, %r2852;
	mov.u32 	%r2628, %r2627;
	mov.u32 	%r2629, %r2855;
	@%p27 bra 	$L__BB4_80;
	setp.eq.s32 	%p48, %r2852, 0;
	mov.b32 	%r2626, 0;
	mov.u32 	%r2627, %r2626;
	mov.u32 	%r2628, %r2626;
	mov.u32 	%r2629, %r2626;
	@%p48 bra 	$L__BB4_80;
	shr.u32 	%r911, %r2566, %r766;
	and.b32  	%r2628, %r911, %r152;
	mov.u32 	%r2626, %r153;
	mov.u32 	%r2627, %r151;
$L__BB4_80:
	setp.gt.u32 	%p49, %r2629, 31;
	@%p49 bra 	$L__BB4_83;
	setp.eq.s32 	%p50, %r2626, 0;
	@%p50 bra 	$L__BB4_83;
	sub.s32 	%r912, 32, %r2629;
	min.u32 	%r913, %r2626, %r912;
	mov.b32 	%r914, -1;
	shl.b32 	%r915, %r914, %r913;
	not.b32 	%r916, %r915;
	shr.u32 	%r917, %r2567, %r2629;
	and.b32  	%r918, %r917, %r916;
	shl.b32 	%r919, %r918, %r2627;
	or.b32  	%r2628, %r919, %r2628;
$L__BB4_83:
	shl.b32 	%r921, %r2628, 2;
	add.s32 	%r922, %r127, %r921;
	atom.shared.add.u32 	%r923, [%r922], 1;
	mov.b32 	%r2632, 0;
	mov.u32 	%r2631, %r2852;
	mov.u32 	%r2633, %r2632;
	mov.u32 	%r2634, %r2855;
	@%p27 bra 	$L__BB4_86;
	setp.eq.s32 	%p52, %r2852, 0;
	mov.b32 	%r2631, 0;
	mov.u32 	%r2632, %r2631;
	mov.u32 	%r2633, %r2631;
	mov.u32 	%r2634, %r2631;
	@%p52 bra 	$L__BB4_86;
	shr.u32 	%r926, %r2564, %r766;
	and.b32  	%r2633, %r926, %r152;
	mov.u32 	%r2631, %r153;
	mov.u32 	%r2632, %r151;
$L__BB4_86:
	setp.gt.u32 	%p53, %r2634, 31;
	@%p53 bra 	$L__BB4_89;
	setp.eq.s32 	%p54, %r2631, 0;
	@%p54 bra 	$L__BB4_89;
	sub.s32 	%r927, 32, %r2634;
	min.u32 	%r928, %r2631, %r927;
	mov.b32 	%r929, -1;
	shl.b32 	%r930, %r929, %r928;
	not.b32 	%r931, %r930;
	shr.u32 	%r932, %r2565, %r2634;
	and.b32  	%r933, %r932, %r931;
	shl.b32 	%r934, %r933, %r2632;
	or.b32  	%r2633, %r934, %r2633;
$L__BB4_89:
	shl.b32 	%r936, %r2633, 2;
	add.s32 	%r937, %r127, %r936;
	atom.shared.add.u32 	%r938, [%r937], 1;
	mov.b32 	%r2637, 0;
	mov.u32 	%r2636, %r2852;
	mov.u32 	%r2638, %r2637;
	mov.u32 	%r2639, %r2855;
	@%p27 bra 	$L__BB4_92;
	setp.eq.s32 	%p56, %r2852, 0;
	mov.b32 	%r2636, 0;
	mov.u32 	%r2637, %r2636;
	mov.u32 	%r2638, %r2636;
	mov.u32 	%r2639, %r2636;
	@%p56 bra 	$L__BB4_92;
	shr.u32 	%r941, %r2578, %r766;
	and.b32  	%r2638, %r941, %r152;
	mov.u32 	%r2636, %r153;
	mov.u32 	%r2637, %r151;
$L__BB4_92:
	setp.gt.u32 	%p57, %r2639, 31;
	@%p57 bra 	$L__BB4_95;
	setp.eq.s32 	%p58, %r2636, 0;
	@%p58 bra 	$L__BB4_95;
	sub.s32 	%r942, 32, %r2639;
	min.u32 	%r943, %r2636, %r942;
	mov.b32 	%r944, -1;
	shl.b32 	%r945, %r944, %r943;
	not.b32 	%r946, %r945;
	shr.u32 	%r947, %r2563, %r2639;
	and.b32  	%r948, %r947, %r946;
	shl.b32 	%r949, %r948, %r2637;
	or.b32  	%r2638, %r949, %r2638;
$L__BB4_95:
	shl.b32 	%r951, %r2638, 2;
	add.s32 	%r952, %r127, %r951;
	atom.shared.add.u32 	%r953, [%r952], 1;
	mov.b32 	%r2642, 0;
	mov.u32 	%r2641, %r2852;
	mov.u32 	%r2643, %r2642;
	mov.u32 	%r2644, %r2855;
	@%p27 bra 	$L__BB4_98;
	setp.eq.s32 	%p60, %r2852, 0;
	mov.b32 	%r2641, 0;
	mov.u32 	%r2642, %r2641;
	mov.u32 	%r2643, %r2641;
	mov.u32 	%r2644, %r2641;
	@%p60 bra 	$L__BB4_98;
	shr.u32 	%r956, %r2580, %r766;
	and.b32  	%r2643, %r956, %r152;
	mov.u32 	%r2641, %r153;
	mov.u32 	%r2642, %r151;
$L__BB4_98:
	setp.gt.u32 	%p61, %r2644, 31;
	@%p61 bra 	$L__BB4_101;
	setp.eq.s32 	%p62, %r2641, 0;
	@%p62 bra 	$L__BB4_101;
	sub.s32 	%r957, 32, %r2644;
	min.u32 	%r958, %r2641, %r957;
	mov.b32 	%r959, -1;
	shl.b32 	%r960, %r959, %r958;
	not.b32 	%r961, %r960;
	shr.u32 	%r962, %r2579, %r2644;
	and.b32  	%r963, %r962, %r961;
	shl.b32 	%r964, %r963, %r2642;
	or.b32  	%r2643, %r964, %r2643;
$L__BB4_101:
	shl.b32 	%r966, %r2643, 2;
	add.s32 	%r967, %r127, %r966;
	atom.shared.add.u32 	%r968, [%r967], 1;
	mov.b32 	%r2647, 0;
	mov.u32 	%r2646, %r2852;
	mov.u32 	%r2648, %r2647;
	mov.u32 	%r2649, %r2855;
	@%p27 bra 	$L__BB4_104;
	setp.eq.s32 	%p64, %r2852, 0;
	mov.b32 	%r2646, 0;
	mov.u32 	%r2647, %r2646;
	mov.u32 	%r2648, %r2646;
	mov.u32 	%r2649, %r2646;
	@%p64 bra 	$L__BB4_104;
	shr.u32 	%r971, %r2582, %r766;
	and.b32  	%r2648, %r971, %r152;
	mov.u32 	%r2646, %r153;
	mov.u32 	%r2647, %r151;
$L__BB4_104:
	setp.gt.u32 	%p65, %r2649, 31;
	@%p65 bra 	$L__BB4_107;
	setp.eq.s32 	%p66, %r2646, 0;
	@%p66 bra 	$L__BB4_107;
	sub.s32 	%r972, 32, %r2649;
	min.u32 	%r973, %r2646, %r972;
	mov.b32 	%r974, -1;
	shl.b32 	%r975, %r974, %r973;
	not.b32 	%r976, %r975;
	shr.u32 	%r977, %r2581, %r2649;
	and.b32  	%r978, %r977, %r976;
	shl.b32 	%r979, %r978, %r2647;
	or.b32  	%r2648, %r979, %r2648;
$L__BB4_107:
	shl.b32 	%r981, %r2648, 2;
	add.s32 	%r982, %r127, %r981;
	atom.shared.add.u32 	%r983, [%r982], 1;
	mov.b32 	%r2652, 0;
	mov.u32 	%r2651, %r2852;
	mov.u32 	%r2653, %r2652;
	mov.u32 	%r2654, %r2855;
	@%p27 bra 	$L__BB4_110;
	setp.eq.s32 	%p68, %r2852, 0;
	mov.b32 	%r2651, 0;
	mov.u32 	%r2652, %r2651;
	mov.u32 	%r2653, %r2651;
	mov.u32 	%r2654, %r2651;
	@%p68 bra 	$L__BB4_110;
	shr.u32 	%r986, %r2584, %r766;
	and.b32  	%r2653, %r986, %r152;
	mov.u32 	%r2651, %r153;
	mov.u32 	%r2652, %r151;
$L__BB4_110:
	setp.gt.u32 	%p69, %r2654, 31;
	@%p69 bra 	$L__BB4_113;
	setp.eq.s32 	%p70, %r2651, 0;
	@%p70 bra 	$L__BB4_113;
	sub.s32 	%r987, 32, %r2654;
	min.u32 	%r988, %r2651, %r987;
	mov.b32 	%r989, -1;
	shl.b32 	%r990, %r989, %r988;
	not.b32 	%r991, %r990;
	shr.u32 	%r992, %r2583, %r2654;
	and.b32  	%r993, %r992, %r991;
	shl.b32 	%r994, %r993, %r2652;
	or.b32  	%r2653, %r994, %r2653;
$L__BB4_113:
	shl.b32 	%r996, %r2653, 2;
	add.s32 	%r997, %r127, %r996;
	atom.shared.add.u32 	%r998, [%r997], 1;
	mov.b32 	%r2657, 0;
	mov.u32 	%r2656, %r2852;
	mov.u32 	%r2658, %r2657;
	mov.u32 	%r2659, %r2855;
	@%p27 bra 	$L__BB4_116;
	setp.eq.s32 	%p72, %r2852, 0;
	mov.b32 	%r2656, 0;
	mov.u32 	%r2657, %r2656;
	mov.u32 	%r2658, %r2656;
	mov.u32 	%r2659, %r2656;
	@%p72 bra 	$L__BB4_116;
	shr.u32 	%r1001, %r2586, %r766;
	and.b32  	%r2658, %r1001, %r152;
	mov.u32 	%r2656, %r153;
	mov.u32 	%r2657, %r151;
$L__BB4_116:
	setp.gt.u32 	%p73, %r2659, 31;
	@%p73 bra 	$L__BB4_119;
	setp.eq.s32 	%p74, %r2656, 0;
	@%p74 bra 	$L__BB4_119;
	sub.s32 	%r1002, 32, %r2659;
	min.u32 	%r1003, %r2656, %r1002;
	mov.b32 	%r1004, -1;
	shl.b32 	%r1005, %r1004, %r1003;
	not.b32 	%r1006, %r1005;
	shr.u32 	%r1007, %r2585, %r2659;
	and.b32  	%r1008, %r1007, %r1006;
	shl.b32 	%r1009, %r1008, %r2657;
	or.b32  	%r2658, %r1009, %r2658;
$L__BB4_119:
	shl.b32 	%r1011, %r2658, 2;
	add.s32 	%r1012, %r127, %r1011;
	atom.shared.add.u32 	%r1013, [%r1012], 1;
	mov.b32 	%r2662, 0;
	mov.u32 	%r2661, %r2852;
	mov.u32 	%r2663, %r2662;
	mov.u32 	%r2664, %r2855;
	@%p27 bra 	$L__BB4_122;
	setp.eq.s32 	%p76, %r2852, 0;
	mov.b32 	%r2661, 0;
	mov.u32 	%r2662, %r2661;
	mov.u32 	%r2663, %r2661;
	mov.u32 	%r2664, %r2661;
	@%p76 bra 	$L__BB4_122;
	shr.u32 	%r1016, %r2588, %r766;
	and.b32  	%r2663, %r1016, %r152;
	mov.u32 	%r2661, %r153;
	mov.u32 	%r2662, %r151;
$L__BB4_122:
	setp.gt.u32 	%p77, %r2664, 31;
	@%p77 bra 	$L__BB4_125;
	setp.eq.s32 	%p78, %r2661, 0;
	@%p78 bra 	$L__BB4_125;
	sub.s32 	%r1017, 32, %r2664;
	min.u32 	%r1018, %r2661, %r1017;
	mov.b32 	%r1019, -1;
	shl.b32 	%r1020, %r1019, %r1018;
	not.b32 	%r1021, %r1020;
	shr.u32 	%r1022, %r2587, %r2664;
	and.b32  	%r1023, %r1022, %r1021;
	shl.b32 	%r1024, %r1023, %r2662;
	or.b32  	%r2663, %r1024, %r2663;
$L__BB4_125:
	shl.b32 	%r1026, %r2663, 2;
	add.s32 	%r1027, %r127, %r1026;
	atom.shared.add.u32 	%r1028, [%r1027], 1;
	mov.b32 	%r2667, 0;
	mov.u32 	%r2666, %r2852;
	mov.u32 	%r2668, %r2667;
	mov.u32 	%r2669, %r2855;
	@%p27 bra 	$L__BB4_128;
	setp.eq.s32 	%p80, %r2852, 0;
	mov.b32 	%r2666, 0;
	mov.u32 	%r2667, %r2666;
	mov.u32 	%r2668, %r2666;
	mov.u32 	%r2669, %r2666;
	@%p80 bra 	$L__BB4_128;
	shr.u32 	%r1031, %r2590, %r766;
	and.b32  	%r2668, %r1031, %r152;
	mov.u32 	%r2666, %r153;
	mov.u32 	%r2667, %r151;
$L__BB4_128:
	setp.gt.u32 	%p81, %r2669, 31;
	@%p81 bra 	$L__BB4_131;
	setp.eq.s32 	%p82, %r2666, 0;
	@%p82 bra 	$L__BB4_131;
	sub.s32 	%r1032, 32, %r2669;
	min.u32 	%r1033, %r2666, %r1032;
	mov.b32 	%r1034, -1;
	shl.b32 	%r1035, %r1034, %r1033;
	not.b32 	%r1036, %r1035;
	shr.u32 	%r1037, %r2589, %r2669;
	and.b32  	%r1038, %r1037, %r1036;
	shl.b32 	%r1039, %r1038, %r2667;
	or.b32  	%r2668, %r1039, %r2668;
$L__BB4_131:
	shl.b32 	%r1041, %r2668, 2;
	add.s32 	%r1042, %r127, %r1041;
	atom.shared.add.u32 	%r1043, [%r1042], 1;
	mov.b32 	%r2672, 0;
	mov.u32 	%r2671, %r2852;
	mov.u32 	%r2673, %r2672;
	mov.u32 	%r2674, %r2855;
	@%p27 bra 	$L__BB4_134;
	setp.eq.s32 	%p84, %r2852, 0;
	mov.b32 	%r2671, 0;
	mov.u32 	%r2672, %r2671;
	mov.u32 	%r2673, %r2671;
	mov.u32 	%r2674, %r2671;
	@%p84 bra 	$L__BB4_134;
	shr.u32 	%r1046, %r2592, %r766;
	and.b32  	%r2673, %r1046, %r152;
	mov.u32 	%r2671, %r153;
	mov.u32 	%r2672, %r151;
$L__BB4_134:
	setp.gt.u32 	%p85, %r2674, 31;
	@%p85 bra 	$L__BB4_137;
	setp.eq.s32 	%p86, %r2671, 0;
	@%p86 bra 	$L__BB4_137;
	sub.s32 	%r1047, 32, %r2674;
	min.u32 	%r1048, %r2671, %r1047;
	mov.b32 	%r1049, -1;
	shl.b32 	%r1050, %r1049, %r1048;
	not.b32 	%r1051, %r1050;
	shr.u32 	%r1052, %r2591, %r2674;
	and.b32  	%r1053, %r1052, %r1051;
	shl.b32 	%r1054, %r1053, %r2672;
	or.b32  	%r2673, %r1054, %r2673;
$L__BB4_137:
	shl.b32 	%r1056, %r2673, 2;
	add.s32 	%r1057, %r127, %r1056;
	atom.shared.add.u32 	%r1058, [%r1057], 1;
	bar.sync 	0;
	setp.gt.u32 	%p87, %r1, 255;
	shl.b32 	%r1059, %r1, 2;
	add.s32 	%r260, %r807, %r1059;
	mov.b32 	%r2676, 0;
	@%p87 bra 	$L__BB4_139;
	ld.shared.u32 	%r1061, [%r260];
	mov.b32 	%r1062, 0;
	st.shared.u32 	[%r260], %r1062;
	ld.shared.u32 	%r1063, [%r260+1024];
	st.shared.u32 	[%r260+1024], %r1061;
	add.s32 	%r1064, %r1063, %r1061;
	ld.shared.u32 	%r1065, [%r260+2048];
	st.shared.u32 	[%r260+2048], %r1064;
	add.s32 	%r1066, %r1065, %r1064;
	ld.shared.u32 	%r1067, [%r260+3072];
	st.shared.u32 	[%r260+3072], %r1066;
	add.s32 	%r1068, %r1067, %r1066;
	ld.shared.u32 	%r1069, [%r260+4096];
	st.shared.u32 	[%r260+4096], %r1068;
	add.s32 	%r1070, %r1069, %r1068;
	ld.shared.u32 	%r1071, [%r260+5120];
	st.shared.u32 	[%r260+5120], %r1070;
	add.s32 	%r1072, %r1071, %r1070;
	ld.shared.u32 	%r1073, [%r260+6144];
	st.shared.u32 	[%r260+6144], %r1072;
	add.s32 	%r1074, %r1073, %r1072;
	ld.shared.u32 	%r1075, [%r260+7168];
	st.shared.u32 	[%r260+7168], %r1074;
	add.s32 	%r1076, %r1075, %r1074;
	ld.shared.u32 	%r1077, [%r260+8192];
	st.shared.u32 	[%r260+8192], %r1076;
	add.s32 	%r1078, %r1077, %r1076;
	ld.shared.u32 	%r1079, [%r260+9216];
	st.shared.u32 	[%r260+9216], %r1078;
	add.s32 	%r1080, %r1079, %r1078;
	ld.shared.u32 	%r1081, [%r260+10240];
	st.shared.u32 	[%r260+10240], %r1080;
	add.s32 	%r1082, %r1081, %r1080;
	ld.shared.u32 	%r1083, [%r260+11264];
	st.shared.u32 	[%r260+11264], %r1082;
	add.s32 	%r2676, %r1083, %r1082;
$L__BB4_139:
	shl.b32 	%r1084, %r4, 8;
	add.s32 	%r1085, %r1084, %r1;
	mul.wide.s32 	%rd28, %r1085, 4;
	add.s64 	%rd5, %rd2, %rd28;
	@%p87 bra 	$L__BB4_141;
	or.b32  	%r1086, %r2676, 1073741824;
	st.volatile.global.u32 	[%rd5], %r1086;
$L__BB4_141:
	ld.param.u64 	%rd107, [_ZN3cub18CUB_300001_SM_10006detail10radix_sort29DeviceRadixSortOnesweepKernelINS1_5radix10policy_hubI6edge_tNS0_8NullTypeEjE10Policy1000ELNS0_9SortOrderE0ES6_S7_jii17edge_decomposer_tEEvPT5_SD_PT3_PKSE_PT1_PKSI_PT2_PKSM_T4_iiT6__param_3];
	ld.param.u64 	%rd104, [_ZN3cub18CUB_300001_SM_10006detail10radix_sort29DeviceRadixSortOnesweepKernelINS1_5radix10policy_hubI6edge_tNS0_8NullTypeEjE10Policy1000ELNS0_9SortOrderE0ES6_S7_jii17edge_decomposer_tEEvPT5_SD_PT3_PKSE_PT1_PKSI_PT2_PKSM_T4_iiT6__param_2];
	setp.lt.u32 	%p89, %r1, 256;
	setp.eq.s32 	%p90, %r2676, 5760;
	and.pred  	%p91, %p89, %p90;
	selp.u32 	%r1087, 1, 0, %p91;
	{ 
	.reg .pred 	%p1; 
	.reg .pred 	%p2; 
	setp.ne.u32 	%p1, %r1087, 0; 
	bar.red.or.pred 	%p2, 0, %p1; 
	selp.u32 	%r1088, 1, 0, %p2; 
	}
	setp.eq.s32 	%p92, %r1088, 0;
	cvta.to.global.u64 	%rd29, %rd104;
	mul.wide.u32 	%rd30, %r1, 4;
	add.s64 	%rd6, %rd29, %rd30;
	cvta.to.global.u64 	%rd31, %rd107;
	add.s64 	%rd7, %rd31, %rd30;
	@%p92 bra 	$L__BB4_191;
	mov.b32 	%r2678, 0;
	mov.u32 	%r2677, %r2852;
	mov.u32 	%r2679, %r2678;
	mov.u32 	%r2680, %r2855;
	@%p27 bra 	$L__BB4_145;
	setp.eq.s32 	%p94, %r2852, 0;
	mov.b32 	%r2677, 0;
	mov.u32 	%r2678, %r2677;
	mov.u32 	%r2679, %r2677;
	mov.u32 	%r2680, %r2677;
	@%p94 bra 	$L__BB4_145;
	shr.u32 	%r1092, %r2576, %r766;
	and.b32  	%r2679, %r1092, %r152;
	mov.u32 	%r2677, %r153;
	mov.u32 	%r2678, %r151;
$L__BB4_145:
	setp.gt.u32 	%p95, %r2680, 31;
	@%p95 bra 	$L__BB4_148;
	setp.eq.s32 	%p96, %r2677, 0;
	@%p96 bra 	$L__BB4_148;
	sub.s32 	%r1093, 32, %r2680;
	min.u32 	%r1094, %r2677, %r1093;
	mov.b32 	%r1095, -1;
	shl.b32 	%r1096, %r1095, %r1094;
	not.b32 	%r1097, %r1096;
	shr.u32 	%r1098, %r2577, %r2680;
	and.b32  	%r1099, %r1098, %r1097;
	shl.b32 	%r1100, %r1099, %r2678;
	or.b32  	%r2679, %r1100, %r2679;
$L__BB4_148:
	setp.gt.u32 	%p98, %r1, %r2679;
	selp.b32 	%r270, 5760, 0, %p98;
	@%p87 bra 	$L__BB4_156;
	ld.global.u32 	%r1101, [%rd7];
	sub.s32 	%r2685, %r1101, %r270;
	st.shared.u32 	[%r260+46080], %r2685;
	setp.lt.s32 	%p99, %r4, 1;
	mov.u32 	%r2686, %r2676;
	@%p99 bra 	$L__BB4_155;
	mov.b32 	%r2683, -1;
	mov.u32 	%r2682, %r4;
	mov.u32 	%r2686, %r2676;
$L__BB4_151:
	add.s32 	%r275, %r2682, -1;
	shl.b32 	%r1103, %r275, 8;
	add.s32 	%r1104, %r1103, %r1;
	mul.wide.s32 	%rd32, %r1104, 4;
	add.s64 	%rd8, %rd2, %rd32;
$L__BB4_152:
	membar.cta;
	ld.volatile.global.u32 	%r276, [%rd8];
	setp.eq.s32 	%p100, %r276, 0;
	@%p100 bra 	$L__BB4_152;
	and.b32  	%r1105, %r276, 1073741823;
	add.s32 	%r2686, %r1105, %r2686;
	setp.gt.s32 	%p101, %r276, -1;
	vote.sync.ballot.b32 	%r2683, %p101, %r2683;
	setp.gt.u32 	%p103, %r2682, 1;
	and.pred  	%p104, %p101, %p103;
	mov.u32 	%r2682, %r275;
	@%p104 bra 	$L__BB4_151;
	ld.shared.u32 	%r2685, [%r260+46080];
$L__BB4_155:
	or.b32  	%r1106, %r2686, -2147483648;
	st.volatile.global.u32 	[%rd5], %r1106;
	sub.s32 	%r1107, %r2686, %r2676;
	add.s32 	%r1108, %r1107, %r2685;
	st.shared.u32 	[%r260+46080], %r1108;
$L__BB4_156:
	ld.param.u64 	%rd105, [_ZN3cub18CUB_300001_SM_10006detail10radix_sort29DeviceRadixSortOnesweepKernelINS1_5radix10policy_hubI6edge_tNS0_8NullTypeEjE10Policy1000ELNS0_9SortOrderE0ES6_S7_jii17edge_decomposer_tEEvPT5_SD_PT3_PKSE_PT1_PKSI_PT2_PKSM_T4_iiT6__param_2];
	setp.lt.s32 	%p106, %r6, %r765;
	setp.eq.s64 	%p107, %rd105, 0;
	or.pred  	%p108, %p107, %p106;
	or.pred  	%p109, %p87, %p108;
	@%p109 bra 	$L__BB4_158;
	ld.shared.u32 	%r1109, [%r260+46080];
	add.s32 	%r1110, %r270, %r2676;
	add.s32 	%r1111, %r1110, %r1109;
	st.global.u32 	[%rd6], %r1111;
$L__BB4_158:
	setp.gt.s32 	%p110, %r6, %r765;
	bar.sync 	0;
	shl.b32 	%r1112, %r2679, 2;
	mov.u32 	%r1113, _ZZN3cub18CUB_300001_SM_10006detail10radix_sort29DeviceRadixSortOnesweepKernelINS1_5radix10policy_hubI6edge_tNS0_8NullTypeEjE10Policy1000ELNS0_9SortOrderE0ES6_S7_jii17edge_decomposer_tEEvPT5_SD_PT3_PKSE_PT1_PKSI_PT2_PKSM_T4_iiT6_E1s;
	add.s32 	%r1114, %r1113, %r1112;
	ld.shared.u32 	%rd9, [%r1114+46080];
	@%p110 bra 	$L__BB4_160;
	and.b32  	%r1115, %r1, 31;
	and.b32  	%r1116, %r1, 992;
	mul.lo.s32 	%r1117, %r1116, 15;
	or.b32  	%r1118, %r1117, %r1115;
	cvt.u64.u32 	%rd33, %r1118;
	add.s64 	%rd34, %rd33, %rd9;
	shl.b64 	%rd35, %rd34, 3;
	add.s64 	%rd36, %rd1, %rd35;
	st.global.u32 	[%rd36], %r2577;
	st.global.u32 	[%rd36+4], %r2576;
	st.global.u32 	[%rd36+256], %r2575;
	st.global.u32 	[%rd36+260], %r2574;
	st.global.u32 	[%rd36+512], %r2573;
	st.global.u32 	[%rd36+516], %r2572;
	st.global.u32 	[%rd36+768], %r2571;
	st.global.u32 	[%rd36+772], %r2570;
	st.global.u32 	[%rd36+1024], %r2569;
	st.global.u32 	[%rd36+1028], %r2568;
	st.global.u32 	[%rd36+1280], %r2567;
	st.global.u32 	[%rd36+1284], %r2566;
	st.global.u32 	[%rd36+1536], %r2565;
	st.global.u32 	[%rd36+1540], %r2564;
	st.global.u32 	[%rd36+1792], %r2563;
	st.global.u32 	[%rd36+1796], %r2578;
	st.global.u32 	[%rd36+2048], %r2579;
	st.global.u32 	[%rd36+2052], %r2580;
	st.global.u32 	[%rd36+2304], %r2581;
	st.global.u32 	[%rd36+2308], %r2582;
	st.global.u32 	[%rd36+2560], %r2583;
	st.global.u32 	[%rd36+2564], %r2584;
	st.global.u32 	[%rd36+2816], %r2585;
	st.global.u32 	[%rd36+2820], %r2586;
	st.global.u32 	[%rd36+3072], %r2587;
	st.global.u32 	[%rd36+3076], %r2588;
	st.global.u32 	[%rd36+3328], %r2589;
	st.global.u32 	[%rd36+3332], %r2590;
	st.global.u32 	[%rd36+3584], %r2591;
	st.global.u32 	[%rd36+3588], %r2592;
	bra.uni 	$L__BB4_190;
$L__BB4_160:
	mad.lo.s32 	%r282, %r4, -5760, %r765;
	and.b32  	%r1119, %r1, 31;
	and.b32  	%r1120, %r1, 992;
	mul.lo.s32 	%r1121, %r1120, 15;
	or.b32  	%r283, %r1121, %r1119;
	setp.ge.s32 	%p111, %r283, %r282;
	cvt.u64.u32 	%rd37, %r283;
	add.s64 	%rd38, %rd37, %rd9;
	shl.b64 	%rd39, %rd38, 3;
	add.s64 	%rd10, %rd1, %rd39;
	@%p111 bra 	$L__BB4_162;
	st.global.u32 	[%rd10], %r2577;
	st.global.u32 	[%rd10+4], %r2576;
$L__BB4_162:
	add.s32 	%r1122, %r283, 32;
	setp.ge.s32 	%p112, %r1122, %r282;
	@%p112 bra 	$L__BB4_164;
	st.global.u32 	[%rd10+256], %r2575;
	st.global.u32 	[%rd10+260], %r2574;
$L__BB4_164:
	add.s32 	%r1123, %r283, 64;
	setp.ge.s32 	%p113, %r1123, %r282;
	@%p113 bra 	$L__BB4_166;
	st.global.u32 	[%rd10+512], %r2573;
	st.global.u32 	[%rd10+516], %r2572;
$L__BB4_166:
	add.s32 	%r1124, %r283, 96;
	setp.ge.s32 	%p114, %r1124, %r282;
	@%p114 bra 	$L__BB4_168;
	st.global.u32 	[%rd10+768], %r2571;
	st.global.u32 	[%rd10+772], %r2570;
$L__BB4_168:
	add.s32 	%r1125, %r283, 128;
	setp.ge.s32 	%p115, %r1125, %r282;
	@%p115 bra 	$L__BB4_170;
	st.global.u32 	[%rd10+1024], %r2569;
	st.global.u32 	[%rd10+1028], %r2568;
$L__BB4_170:
	add.s32 	%r1126, %r283, 160;
	setp.ge.s32 	%p116, %r1126, %r282;
	@%p116 bra 	$L__BB4_172;
	st.global.u32 	[%rd10+1280], %r2567;
	st.global.u32 	[%rd10+1284], %r2566;
$L__BB4_172:
	add.s32 	%r1127, %r283, 192;
	setp.ge.s32 	%p117, %r1127, %r282;
	@%p117 bra 	$L__BB4_174;
	st.global.u32 	[%rd10+1536], %r2565;
	st.global.u32 	[%rd10+1540], %r2564;
$L__BB4_174:
	add.s32 	%r1128, %r283, 224;
	setp.ge.s32 	%p118, %r1128, %r282;
	@%p118 bra 	$L__BB4_176;
	st.global.u32 	[%rd10+1792], %r2563;
	st.global.u32 	[%rd10+1796], %r2578;
$L__BB4_176:
	add.s32 	%r1129, %r283, 256;
	setp.ge.s32 	%p119, %r1129, %r282;
	@%p119 bra 	$L__BB4_178;
	st.global.u32 	[%rd10+2048], %r2579;
	st.global.u32 	[%rd10+2052], %r2580;
$L__BB4_178:
	add.s32 	%r1130, %r283, 288;
	setp.ge.s32 	%p120, %r1130, %r282;
	@%p120 bra 	$L__BB4_180;
	st.global.u32 	[%rd10+2304], %r2581;
	st.global.u32 	[%rd10+2308], %r2582;
$L__BB4_180:
	add.s32 	%r1131, %r283, 320;
	setp.ge.s32 	%p121, %r1131, %r282;
	@%p121 bra 	$L__BB4_182;
	st.global.u32 	[%rd10+2560], %r2583;
	st.global.u32 	[%rd10+2564], %r2584;
$L__BB4_182:
	add.s32 	%r1132, %r283, 352;
	setp.ge.s32 	%p122, %r1132, %r282;
	@%p122 bra 	$L__BB4_184;
	st.global.u32 	[%rd10+2816], %r2585;
	st.global.u32 	[%rd10+2820], %r2586;
$L__BB4_184:
	add.s32 	%r1133, %r283, 384;
	setp.ge.s32 	%p123, %r1133, %r282;
	@%p123 bra 	$L__BB4_186;
	st.global.u32 	[%rd10+3072], %r2587;
	st.global.u32 	[%rd10+3076], %r2588;
$L__BB4_186:
	add.s32 	%r1134, %r283, 416;
	setp.ge.s32 	%p124, %r1134, %r282;
	@%p124 bra 	$L__BB4_188;
	st.global.u32 	[%rd10+3328], %r2589;
	st.global.u32 	[%rd10+3332], %r2590;
$L__BB4_188:
	add.s32 	%r1135, %r283, 448;
	setp.ge.s32 	%p125, %r1135, %r282;
	@%p125 bra 	$L__BB4_190;
	st.global.u32 	[%rd10+3584], %r2591;
	st.global.u32 	[%rd10+3588], %r2592;
$L__BB4_190:
	// begin inline asm
	exit;
	// end inline asm
$L__BB4_191:
	mul.hi.u32 	%r1136, %r1, 357913942;
	add.s32 	%r1137, %r1136, %r1;
	shl.b32 	%r1138, %r1137, 2;
	mov.u32 	%r1139, _ZZN3cub18CUB_300001_SM_10006detail10radix_sort29DeviceRadixSortOnesweepKernelINS1_5radix10policy_hubI6edge_tNS0_8NullTypeEjE10Policy1000ELNS0_9SortOrderE0ES6_S7_jii17edge_decomposer_tEEvPT5_SD_PT3_PKSE_PT1_PKSI_PT2_PKSM_T4_iiT6_E1s;
	add.s32 	%r1140, %r1139, %r1138;
	add.s32 	%r284, %r1140, 13328;
	st.shared.u32 	[%r1140+13328], %r2676;
	bar.sync 	0;
	setp.gt.u32 	%p126, %r1, 31;
	@%p126 bra 	$L__BB4_193;
	mov.u32 	%r1171, _ZZN3cub18CUB_300001_SM_10006detail10radix_sort29DeviceRadixSortOnesweepKernelINS1_5radix10policy_hubI6edge_tNS0_8NullTypeEjE10Policy1000ELNS0_9SortOrderE0ES6_S7_jii17edge_decomposer_tEEvPT5_SD_PT3_PKSE_PT1_PKSI_PT2_PKSM_T4_iiT6_E1s;
	mad.lo.s32 	%r1172, %r1, 52, %r1171;
	ld.shared.u32 	%r1173, [%r1172+13328];
	ld.shared.u32 	%r1174, [%r1172+13332];
	ld.shared.u32 	%r1175, [%r1172+13336];
	ld.shared.u32 	%r1176, [%r1172+13340];
	ld.shared.u32 	%r1177, [%r1172+13344];
	ld.shared.u32 	%r1178, [%r1172+13348];
	ld.shared.u32 	%r1179, [%r1172+13352];
	ld.shared.u32 	%r1180, [%r1172+13356];
	ld.shared.u32 	%r1181, [%r1172+13360];
	ld.shared.u32 	%r1182, [%r1172+13364];
	ld.shared.u32 	%r1183, [%r1172+13368];
	ld.shared.u32 	%r1184, [%r1172+13372];
	add.s32 	%r1185, %r1174, %r1173;
	add.s32 	%r1186, %r1185, %r1175;
	add.s32 	%r1187, %r1186, %r1176;
	add.s32 	%r1188, %r1187, %r1177;
	add.s32 	%r1189, %r1188, %r1178;
	add.s32 	%r1190, %r1189, %r1179;
	add.s32 	%r1191, %r1190, %r1180;
	add.s32 	%r1192, %r1191, %r1181;
	add.s32 	%r1193, %r1192, %r1182;
	add.s32 	%r1194, %r1193, %r1183;
	add.s32 	%r1145, %r1194, %r1184;
	mov.b32 	%r1143, 1;
	mov.b32 	%r1168, 0;
	mov.b32 	%r1170, -1;
	// begin inline asm
	{  .reg .s32 r0;  .reg .pred p;  shfl.sync.up.b32 r0|p, %r1145, %r1143, %r1168, %r1170;  @p add.s32 r0, r0, %r1145;  mov.s32 %r1141, r0;}
	// end inline asm
	mov.b32 	%r1149, 2;
	// begin inline asm
	{  .reg .s32 r0;  .reg .pred p;  shfl.sync.up.b32 r0|p, %r1141, %r1149, %r1168, %r1170;  @p add.s32 r0, r0, %r1141;  mov.s32 %r1147, r0;}
	// end inline asm
	mov.b32 	%r1155, 4;
	// begin inline asm
	{  .reg .s32 r0;  .reg .pred p;  shfl.sync.up.b32 r0|p, %r1147, %r1155, %r1168, %r1170;  @p add.s32 r0, r0, %r1147;  mov.s32 %r1153, r0;}
	// end inline asm
	mov.b32 	%r1161, 8;
	// begin inline asm
	{  .reg .s32 r0;  .reg .pred p;  shfl.sync.up.b32 r0|p, %r1153, %r1161, %r1168, %r1170;  @p add.s32 r0, r0, %r1153;  mov.s32 %r1159, r0;}
	// end inline asm
	mov.b32 	%r1167, 16;
	// begin inline asm
	{  .reg .s32 r0;  .reg .pred p;  shfl.sync.up.b32 r0|p, %r1159, %r1167, %r1168, %r1170;  @p add.s32 r0, r0, %r1159;  mov.s32 %r1165, r0;}
	// end inline asm
	sub.s32 	%r1195, %r1165, %r1145;
	add.s32 	%r1196, %r1173, %r1195;
	add.s32 	%r1197, %r1174, %r1196;
	add.s32 	%r1198, %r1175, %r1197;
	add.s32 	%r1199, %r1176, %r1198;
	add.s32 	%r1200, %r1177, %r1199;
	add.s32 	%r1201, %r1178, %r1200;
	add.s32 	%r1202, %r1179, %r1201;
	add.s32 	%r1203, %r1180, %r1202;
	add.s32 	%r1204, %r1181, %r1203;
	add.s32 	%r1205, %r1182, %r1204;
	add.s32 	%r1206, %r1183, %r1205;
	st.shared.u32 	[%r1172+13328], %r1195;
	st.shared.u32 	[%r1172+13332], %r1196;
	st.shared.u32 	[%r1172+13336], %r1197;
	st.shared.u32 	[%r1172+13340], %r1198;
	st.shared.u32 	[%r1172+13344], %r1199;
	st.shared.u32 	[%r1172+13348], %r1200;
	st.shared.u32 	[%r1172+13352], %r1201;
	st.shared.u32 	[%r1172+13356], %r1202;
	st.shared.u32 	[%r1172+13360], %r1203;
	st.shared.u32 	[%r1172+13364], %r1204;
	st.shared.u32 	[%r1172+13368], %r1205;
	st.shared.u32 	[%r1172+13372], %r1206;
$L__BB4_193:
	bar.sync 	0;
	ld.shared.u32 	%r285, [%r284];
	@%p87 bra 	$L__BB4_195;
	ld.shared.u32 	%r1207, [%r260];
	add.s32 	%r1208, %r1207, %r285;
	st.shared.u32 	[%r260], %r1208;
	ld.shared.u32 	%r1209, [%r260+1024];
	add.s32 	%r1210, %r1209, %r285;
	st.shared.u32 	[%r260+1024], %r1210;
	ld.shared.u32 	%r1211, [%r260+2048];
	add.s32 	%r1212, %r1211, %r285;
	st.shared.u32 	[%r260+2048], %r1212;
	ld.shared.u32 	%r1213, [%r260+3072];
	add.s32 	%r1214, %r1213, %r285;
	st.shared.u32 	[%r260+3072], %r1214;
	ld.shared.u32 	%r1215, [%r260+4096];
	add.s32 	%r1216, %r1215, %r285;
	st.shared.u32 	[%r260+4096], %r1216;
	ld.shared.u32 	%r1217, [%r260+5120];
	add.s32 	%r1218, %r1217, %r285;
	st.shared.u32 	[%r260+5120], %r1218;
	ld.shared.u32 	%r1219, [%r260+6144];
	add.s32 	%r1220, %r1219, %r285;
	st.shared.u32 	[%r260+6144], %r1220;
	ld.shared.u32 	%r1221, [%r260+7168];
	add.s32 	%r1222, %r1221, %r285;
	st.shared.u32 	[%r260+7168], %r1222;
	ld.shared.u32 	%r1223, [%r260+8192];
	add.s32 	%r1224, %r1223, %r285;
	st.shared.u32 	[%r260+8192], %r1224;
	ld.shared.u32 	%r1225, [%r260+9216];
	add.s32 	%r1226, %r1225, %r285;
	st.shared.u32 	[%r260+9216], %r1226;
	ld.shared.u32 	%r1227, [%r260+10240];
	add.s32 	%r1228, %r1227, %r285;
	st.shared.u32 	[%r260+10240], %r1228;
	ld.shared.u32 	%r1229, [%r260+11264];
	add.s32 	%r1230, %r1229, %r285;
	st.shared.u32 	[%r260+11264], %r1230;
$L__BB4_195:
	bar.sync 	0;
	mov.b32 	%r2688, 0;
	// begin inline asm
	mov.u32 %r1231, %lanemask_le;
	// end inline asm
	mov.u32 	%r2687, %r2852;
	mov.u32 	%r2689, %r2688;
	mov.u32 	%r2690, %r2855;
	@%p27 bra 	$L__BB4_198;
	setp.eq.s32 	%p129, %r2852, 0;
	mov.b32 	%r2687, 0;
	mov.u32 	%r2688, %r2687;
	mov.u32 	%r2689, %r2687;
	mov.u32 	%r2690, %r2687;
	@%p129 bra 	$L__BB4_198;
	shr.u32 	%r1235, %r2576, %r766;
	and.b32  	%r2689, %r1235, %r152;
	mov.u32 	%r2687, %r153;
	mov.u32 	%r2688, %r151;
$L__BB4_198:
	setp.gt.u32 	%p130, %r2690, 31;
	@%p130 bra 	$L__BB4_201;
	setp.eq.s32 	%p131, %r2687, 0;
	@%p131 bra 	$L__BB4_201;
	sub.s32 	%r1236, 32, %r2690;
	min.u32 	%r1237, %r2687, %r1236;
	mov.b32 	%r1238, -1;
	shl.b32 	%r1239, %r1238, %r1237;
	not.b32 	%r1240, %r1239;
	shr.u32 	%r1241, %r2577, %r2690;
	and.b32  	%r1242, %r1241, %r1240;
	shl.b32 	%r1243, %r1242, %r2688;
	or.b32  	%r2689, %r1243, %r2689;
$L__BB4_201:
	mov.b32 	%r1246, 1;
	// begin inline asm
	{
    .reg .pred p;
    and.b32 %r1244, %r2689, %r1246;    setp.ne.u32 p, %r1244, 0;
    vote.ballot.sync.b32 %r1244, p, 0xffffffff;
    @!p not.b32 %r1244, %r1244;
}

	// end inline asm
	mov.b32 	%r1249, 2;
	// begin inline asm
	{
    .reg .pred p;
    and.b32 %r1247, %r2689, %r1249;    setp.ne.u32 p, %r1247, 0;
    vote.ballot.sync.b32 %r1247, p, 0xffffffff;
    @!p not.b32 %r1247, %r1247;
}

	// end inline asm
	and.b32  	%r1269, %r1247, %r1244;
	mov.b32 	%r1252, 4;
	// begin inline asm
	{
    .reg .pred p;
    and.b32 %r1250, %r2689, %r1252;    setp.ne.u32 p, %r1250, 0;
    vote.ballot.sync.b32 %r1250, p, 0xffffffff;
    @!p not.b32 %r1250, %r1250;
}

	// end inline asm
	and.b32  	%r1270, %r1250, %r1269;
	mov.b32 	%r1255, 8;
	// begin inline asm
	{
    .reg .pred p;
    and.b32 %r1253, %r2689, %r1255;    setp.ne.u32 p, %r1253, 0;
    vote.ballot.sync.b32 %r1253, p, 0xffffffff;
    @!p not.b32 %r1253, %r1253;
}

	// end inline asm
	and.b32  	%r1271, %r1253, %r1270;
	mov.b32 	%r1258, 16;
	// begin inline asm
	{
    .reg .pred p;
    and.b32 %r1256, %r2689, %r1258;    setp.ne.u32 p, %r1256, 0;
    vote.ballot.sync.b32 %r1256, p, 0xffffffff;
    @!p not.b32 %r1256, %r1256;
}

	// end inline asm
	and.b32  	%r1272, %r1256, %r1271;
	mov.b32 	%r1261, 32;
	// begin inline asm
	{
    .reg .pred p;
    and.b32 %r1259, %r2689, %r1261;    setp.ne.u32 p, %r1259, 0;
    vote.ballot.sync.b32 %r1259, p, 0xffffffff;
    @!p not.b32 %r1259, %r1259;
}

	// end inline asm
	and.b32  	%r1273, %r1259, %r1272;
	mov.b32 	%r1264, 64;
	// begin inline asm
	{
    .reg .pred p;
    and.b32 %r1262, %r2689, %r1264;    setp.ne.u32 p, %r1262, 0;
    vote.ballot.sync.b32 %r1262, p, 0xffffffff;
    @!p not.b32 %r1262, %r1262;
}

	// end inline asm
	and.b32  	%r1274, %r1262, %r1273;
	mov.b32 	%r1267, 128;
	// begin inline asm
	{
    .reg .pred p;
    and.b32 %r1265, %r2689, %r1267;    setp.ne.u32 p, %r1265, 0;
    vote.ballot.sync.b32 %r1265, p, 0xffffffff;
    @!p not.b32 %r1265, %r1265;
}

	// end inline asm
	and.b32  	%r1275, %r1265, %r1274;
	clz.b32 	%r1276, %r1275;
	sub.s32 	%r294, 31, %r1276;
	and.b32  	%r1277, %r1231, %r1275;
	popc.b32 	%r295, %r1277;
	setp.ne.s32 	%p132, %r768, %r294;
	mov.b32 	%r2692, 0;
	@%p132 bra 	$L__BB4_203;
	shl.b32 	%r1278, %r2689, 2;
	add.s32 	%r1279, %r127, %r1278;
	atom.shared.add.u32 	%r2692, [%r1279], %r295;
$L__BB4_203:
	shfl.sync.idx.b32	%r1281|%p134, %r2692, %r294, 31, -1;
	add.s32 	%r298, %r295, %r1281;
	mov.b32 	%r2694, 0;
	mov.u32 	%r2693, %r2852;
	mov.u32 	%r2695, %r2694;
	mov.u32 	%r2696, %r2855;
	@%p27 bra 	$L__BB4_206;
	setp.eq.s32 	%p135, %r2852, 0;
	mov.b32 	%r2693, 0;
	mov.u32 	%r2694, %r2693;
	mov.u32 	%r2695, %r2693;
	mov.u32 	%r2696, %r2693;
	@%p135 bra 	$L__BB4_206;
	shr.u32 	%r1284, %r2574, %r766;
	and.b32  	%r2695, %r1284, %r152;
	mov.u32 	%r2693, %r153;
	mov.u32 	%r2694, %r151;
$L__BB4_206:
	setp.gt.u32 	%p136, %r2696, 31;
	@%p136 bra 	$L__BB4_209;
	setp.eq.s32 	%p137, %r2693, 0;
	@%p137 bra 	$L__BB4_209;
	sub.s32 	%r1285, 32, %r2696;
	min.u32 	%r1286, %r2693, %r1285;
	mov.b32 	%r1287, -1;
	shl.b32 	%r1288, %r1287, %r1286;
	not.b32 	%r1289, %r1288;
	shr.u32 	%r1290, %r2575, %r2696;
	and.b32  	%r1291, %r1290, %r1289;
	shl.b32 	%r1292, %r1291, %r2694;
	or.b32  	%r2695, %r1292, %r2695;
$L__BB4_209:
	mov.b32 	%r1295, 1;
	// begin inline asm
	{
    .reg .pred p;
    and.b32 %r1293, %r2695, %r1295;    setp.ne.u32 p, %r1293, 0;
    vote.ballot.sync.b32 %r1293, p, 0xffffffff;
    @!p not.b32 %r1293, %r1293;
}

	// end inline asm
	mov.b32 	%r1298, 2;
	// begin inline asm
	{
    .reg .pred p;
    and.b32 %r1296, %r2695, %r1298;    setp.ne.u32 p, %r1296, 0;
    vote.ballot.sync.b32 %r1296, p, 0xffffffff;
    @!p not.b32 %r1296, %r1296;
}

	// end inline asm
	and.b32  	%r1318, %r1296, %r1293;
	mov.b32 	%r1301, 4;
	// begin inline asm
	{
    .reg .pred p;
    and.b32 %r1299, %r2695, %r1301;    setp.ne.u32 p, %r1299, 0;
    vote.ballot.sync.b32 %r1299, p, 0xffffffff;
    @!p not.b32 %r1299, %r1299;
}

	// end inline asm
	and.b32  	%r1319, %r1299, %r1318;
	mov.b32 	%r1304, 8;
	// begin inline asm
	{
    .reg .pred p;
    and.b32 %r1302, %r2695, %r1304;    setp.ne.u32 p, %r1302, 0;
    vote.ballot.sync.b32 %r1302, p, 0xffffffff;
    @!p not.b32 %r1302, %r1302;
}

	// end inline asm
	and.b32  	%r1320, %r1302, %r1319;
	mov.b32 	%r1307, 16;
	// begin inline asm
	{
    .reg .pred p;
    and.b32 %r1305, %r2695, %r1307;    setp.ne.u32 p, %r1305, 0;
    vote.ballot.sync.b32 %r1305, p, 0xffffffff;
    @!p not.b32 %r1305, %r1305;
}

	// end inline asm
	and.b32  	%r1321, %r1305, %r1320;
	mov.b32 	%r1310, 32;
	// begin inline asm
	{
    .reg .pred p;
    and.b32 %r1308, %r2695, %r1310;    setp.ne.u32 p, %r1308, 0;
    vote.ballot.sync.b32 %r1308, p, 0xffffffff;
    @!p not.b32 %r1308, %r1308;
}

	// end inline asm
	and.b32  	%r1322, %r1308, %r1321;
	mov.b32 	%r1313, 64;
	// begin inline asm
	{
    .reg .pred p;
    and.b32 %r1311, %r2695, %r1313;    setp.ne.u32 p, %r1311, 0;
    vote.ballot.sync.b32 %r1311, p, 0xffffffff;
    @!p not.b32 %r1311, %r1311;
}

	// end inline asm
	and.b32  	%r1323, %r1311, %r1322;
	mov.b32 	%r1316, 128;
	// begin inline asm
	{
    .reg .pred p;
    and.b32 %r1314, %r2695, %r1316;    setp.ne.u32 p, %r1314, 0;
    vote.ballot.sync.b32 %r1314, p, 0xffffffff;
    @!p not.b32 %r1314, %r1314;
}

	// end inline asm
	and.b32  	%r1324, %r1314, %r1323;
	clz.b32 	%r1325, %r1324;
	sub.s32 	%r306, 31, %r1325;
	and.b32  	%r1326, %r1231, %r1324;
	popc.b32 	%r307, %r1326;
	setp.ne.s32 	%p138, %r768, %r306;
	mov.b32 	%r2698, 0;
	@%p138 bra 	$L__BB4_211;
	shl.b32 	%r1327, %r2695, 2;
	add.s32 	%r1328, %r127, %r1327;
	atom.shared.add.u32 	%r2698, [%r1328], %r307;
$L__BB4_211:
	shfl.sync.idx.b32	%r1330|%p140, %r2698, %r306, 31, -1;
	add.s32 	%r310, %r307, %r1330;
	mov.b32 	%r2700, 0;
	mov.u32 	%r2699, %r2852;
	mov.u32 	%r2701, %r2700;
	mov.u32 	%r2702, %r2855;
	@%p27 bra 	$L__BB4_214;
	setp.eq.s32 	%p141, %r2852, 0;
	mov.b32 	%r2699, 0;
	mov.u32 	%r2700, %r2699;
	mov.u32 	%r2701, %r2699;
	mov.u32 	%r2702, %r2699;
	@%p141 bra 	$L__BB4_214;
	shr.u32 	%r1333, %r2572, %r766;
	and.b32  	%r2701, %r1333, %r152;
	mov.u32 	%r2699, %r153;
	mov.u32 	%r2700, %r151;
$L__BB4_214:
	setp.gt.u32 	%p142, %r2702, 31;
	@%p142 bra 	$L__BB4_217;
	setp.eq.s32 	%p143, %r2699, 0;
	@%p143 bra 	$L__BB4_217;
	sub.s32 	%r1334, 32, %r2702;
	min.u32 	%r1335, %r2699, %r1334;
	mov.b32 	%r1336, -1;
	shl.b32 	%r1337, %r1336, %r1335;
	not.b32 	%r1338, %r1337;
	shr.u32 	%r1339, %r2573, %r2702;
	and.b32  	%r1340, %r1339, %r1338;
	shl.b32 	%r1341, %r1340, %r2700;
	or.b32  	%r2701, %r1341, %r2701;
$L__BB4_217:
	mov.b32 	%r1344, 1;
	// begin inline asm
	{
    .reg .pred p;
    and.b32 %r1342, %r2701, %r1344;    setp.ne.u32 p, %r1342, 0;
    vote.ballot.sync.b32 %r1342, p, 0xffffffff;
    @!p not.b32 %r1342, %r1342;
}

	// end inline asm
	mov.b32 	%r1347, 2;
	// begin inline asm
	{
    .reg .pred p;
    and.b32 %r1345, %r2701, %r1347;    setp.ne.u32 p, %r1345, 0;
    vote.ballot.sync.b32 %r1345, p, 0xffffffff;
    @!p not.b32 %r1345, %r1345;
}

	// end inline asm
	and.b32  	%r1367, %r1345, %r1342;
	mov.b32 	%r1350, 4;
	// begin inline asm
	{
    .reg .pred p;
    and.b32 %r1348, %r2701, %r1350;    setp.ne.u32 p, %r1348, 0;
    vote.ballot.sync.b32 %r1348, p, 0xffffffff;
    @!p not.b32 %r1348, %r1348;
}

	// end inline asm
	and.b32  	%r1368, %r1348, %r1367;
	mov.b32 	%r1353, 8;
	// begin inline asm
	{
    .reg .pred p;
    and.b32 %r1351, %r2701, %r1353;    setp.ne.u32 p, %r1351, 0;
    vote.ballot.sync.b32 %r1351, p, 0xffffffff;
    @!p not.b32 %r1351, %r1351;
}

	// end inline asm
	and.b32  	%r1369, %r1351, %r1368;
	mov.b32 	%r1356, 16;
	// begin inline asm
	{
    .reg .pred p;
    and.b32 %r1354, %r2701, %r1356;    setp.ne.u32 p, %r1354, 0;
    vote.ballot.sync.b32 %r1354, p, 0xffffffff;
    @!p not.b32 %r1354, %r1354;
}

	// end inline asm
	and.b32  	%r1370, %r1354, %r1369;
	mov.b32 	%r1359, 32;
	// begin inline asm
	{
    .reg .pred p;
    and.b32 %r1357, %r2701, %r1359;    setp.ne.u32 p, %r1357, 0;
    vote.ballot.sync.b32 %r1357, p, 0xffffffff;
    @!p not.b32 %r1357, %r1357;
}

	// end inline asm
	and.b32  	%r1371, %r1357, %r1370;
	mov.b32 	%r1362, 64;
	// begin inline asm
	{
    .reg .pred p;
    and.b32 %r1360, %r2701, %r1362;    setp.ne.u32 p, %r1360, 0;
    vote.ballot.sync.b32 %r1360, p, 0xffffffff;
    @!p not.b32 %r1360, %r1360;
}

	// end inline asm
	and.b32  	%r1372, %r1360, %r1371;
	mov.b32 	%r1365, 128;
	// begin inline asm
	{
    .reg .pred p;
    and.b32 %r1363, %r2701, %r1365;    setp.ne.u32 p, %r1363, 0;
    vote.ballot.sync.b32 %r1363, p, 0xffffffff;
    @!p not.b32 %r1363, %r1363;
}

	// end inline asm
	and.b32  	%r1373, %r1363, %r1372;
	clz.b32 	%r1374, %r1373;
	sub.s32 	%r318, 31, %r1374;
	and.b32  	%r1375, %r1231, %r1373;
	popc.b32 	%r319, %r1375;
	setp.ne.s32 	%p144, %r768, %r318;
	mov.b32 	%r2704, 0;
	@%p144 bra 	$L__BB4_219;
	shl.b32 	%r1376, %r2701, 2;
	add.s32 	%r1377, %r127, %r1376;
	atom.shared.add.u32 	%r2704, [%r1377], %r319;
$L__BB4_219:
	shfl.sync.idx.b32	%r1379|%p146, %r2704, %r318, 31, -1;
	add.s32 	%r322, %r319, %r1379;
	mov.b32 	%r2706, 0;
	mov.u32 	%r2705, %r2852;
	mov.u32 	%r2707, %r2706;
	mov.u32 	%r2708, %r2855;
	@%p27 bra 	$L__BB4_222;
	setp.eq.s32 	%p147, %r2852, 0;
	mov.b32 	%r2705, 0;
	mov.u32 	%r2706, %r2705;
	mov.u32 	%r2707, %r2705;
	mov.u32 	%r2708, %r2705;
	@%p147 bra 	$L__BB4_222;
	shr.u32 	%r1382, %r2570, %r766;
	and.b32  	%r2707, %r1382, %r152;
	mov.u32 	%r2705, %r153;
	mov.u32 	%r2706, %r151;
$L__BB4_222:
	setp.gt.u32 	%p148, %r2708, 31;
	@%p148 bra 	$L__BB4_225;
	setp.eq.s32 	%p149, %r2705, 0;
	@%p149 bra 	$L__BB4_225;
	sub.s32 	%r1383, 32, %r2708;
	min.u32 	%r1384, %r2705, %r1383;
	mov.b32 	%r1385, -1;
	shl.b32 	%r1386, %r1385, %r1384;
	not.b32 	%r1387, %r1386;
	shr.u32 	%r1388, %r2571, %r2708;
	and.b32  	%r1389, %r1388, %r1387;
	shl.b32 	%r1390, %r1389, %r2706;
	or.b32  	%r2707, %r1390, %r2707;
$L__BB4_225:
	mov.b32 	%r1393, 1;
	// begin inline asm
	{
    .reg .pred p;
    and.b32 %r1391, %r2707, %r1393;    setp.ne.u32 p, %r1391, 0;
    vote.ballot.sync.b32 %r1391, p, 0xffffffff;
    @!p not.b32 %r1391, %r1391;
}

	// end inline asm
	mov.b32 	%r1396, 2;
	// begin inline asm
	{
    .reg .pred p;
    and.b32 %r1394, %r2707, %r1396;    setp.ne.u32 p, %r1394, 0;
    vote.ballot.sync.b32 %r1394, p, 0xffffffff;
    @!p not.b32 %r1394, %r1394;
}

	// end inline asm
	and.b32  	%r1416, %r1394, %r1391;
	mov.b32 	%r1399, 4;
	// begin inline asm
	{
    .reg .pred p;
    and.b32 %r1397, %r2707, %r1399;    setp.ne.u32 p, %r1397, 0;
    vote.ballot.sync.b32 %r1397, p, 0xffffffff;
    @!p not.b32 %r1397, %r1397;
}

	// end inline asm
	and.b32  	%r1417, %r1397, %r1416;
	mov.b32 	%r1402, 8;
	// begin inline asm
	{
    .reg .pred p;
    and.b32 %r1400, %r2707, %r1402;    setp.ne.u32 p, %r1400, 0;
    vote.ballot.sync.b32 %r1400, p, 0xffffffff;
    @!p not.b32 %r1400, %r1400;
}

	// end inline asm
	and.b32  	%r1418, %r1400, %r1417;
	mov.b32 	%r1405, 16;
	// begin inline asm
	{
    .reg .pred p;
    and.b32 %r1403, %r2707, %r1405;    setp.ne.u32 p, %r1403, 0;
    vote.ballot.sync.b32 %r1403, p, 0xffffffff;
    @!p not.b32 %r1403, %r1403;
}

	// end inline asm
	and.b32  	%r1419, %r1403, %r1418;
	mov.b32 	%r1408, 32;
	// begin inline asm
	{
    .reg .pred p;
    and.b32 %r1406, %r2707, %r1408;    setp.ne.u32 p, %r1406, 0;
    vote.ballot.sync.b32 %r1406, p, 0xffffffff;
    @!p not.b32 %r1406, %r1406;
}

	// end inline asm
	and.b32  	%r1420, %r1406, %r1419;
	mov.b32 	%r1411, 64;
	// begin inline asm
	{
    .reg .pred p;
    and.b32 %r1409, %r2707, %r1411;    setp.ne.u32 p, %r1409, 0;
    vote.ballot.sync.b32 %r1409, p, 0xffffffff;
    @!p not.b32 %r1409, %r1409;
}

	// end inline asm
	and.b32  	%r1421, %r1409, %r1420;
	mov.b32 	%r1414, 128;
	// begin inline asm
	{
    .reg .pred p;
    and.b32 %r1412, %r2707, %r1414;    setp.ne.u32 p, %r1412, 0;
    vote.ballot.sync.b32 %r1412, p, 0xffffffff;
    @!p not.b32 %r1412, %r1412;
}

	// end inline asm
	and.b32  	%r1422, %r1412, %r1421;
	clz.b32 	%r1423, %r1422;
	sub.s32 	%r330, 31, %r1423;
	and.b32  	%r1424, %r1231, %r1422;
	popc.b32 	%r331, %r1424;
	setp.ne.s32 	%p150, %r768, %r330;
	mov.b32 	%r2710, 0;
	@%p150 bra 	$L__BB4_227;
	shl.b32 	%r1425, %r2707, 2;
	add.s32 	%r1426, %r127, %r1425;
	atom.shared.add.u32 	%r2710, [%r1426], %r331;
$L__BB4_227:
	shfl.sync.idx.b32	%r1428|%p152, %r2710, %r330, 31, -1;
	add.s32 	%r334, %r331, %r1428;
	mov.b32 	%r2712, 0;
	mov.u32 	%r2711, %r2852;
	mov.u32 	%r2713, %r2712;
	mov.u32 	%r2714, %r2855;
	@%p27 bra 	$L__BB4_230;
	setp.eq.s32 	%p153, %r2852, 0;
	mov.b32 	%r2711, 0;
	mov.u32 	%r2712, %r2711;
	mov.u32 	%r2713, %r2711;
	mov.u32 	%r2714, %r2711;
	@%p153 bra 	$L__BB4_230;
	shr.u32 	%r1431, %r2568, %r766;
	and.b32  	%r2713, %r1431, %r152;
	mov.u32 	%r2711, %r153;
	mov.u32 	%r2712, %r151;
$L__BB4_230:
	setp.gt.u32 	%p154, %r2714, 31;
	@%p154 bra 	$L__BB4_233;
	setp.eq.s32 	%p155, %r2711, 0;
	@%p155 bra 	$L__BB4_233;
	sub.s32 	%r1432, 32, %r2714;
	min.u32 	%r1433, %r2711, %r1432;
	mov.b32 	%r1434, -1;
	shl.b32 	%r1435, %r1434, %r1433;
	not.b32 	%r1436, %r1435;
	shr.u32 	%r1437, %r2569, %r2714;
	and.b32  	%r1438, %r1437, %r1436;
	shl.b32 	%r1439, %r1438, %r2712;
	or.b32  	%r2713, %r1439, %r2713;
$L__BB4_233:
	mov.b32 	%r1442, 1;
	// begin inline asm
	{
    .reg .pred p;
    and.b32 %r1440, %r2713, %r1442;    setp.ne.u32 p, %r1440, 0;
    vote.ballot.sync.b32 %r1440, p, 0xffffffff;
    @!p not.b32 %r1440, %r1440;
}

	// end inline asm
	mov.b32 	%r1445, 2;
	// begin inline asm
	{
    .reg .pred p;
    and.b32 %r1443, %r2713, %r1445;    setp.ne.u32 p, %r1443, 0;
    vote.ballot.sync.b32 %r1443, p, 0xffffffff;
    @!p not.b32 %r1443, %r1443;
}

	// end inline asm
	and.b32  	%r1465, %r1443, %r1440;
	mov.b32 	%r1448, 4;
	// begin inline asm
	{
    .reg .pred p;
    and.b32 %r1446, %r2713, %r1448;    setp.ne.u32 p, %r1446, 0;
    vote.ballot.sync.b32 %r1446, p, 0xffffffff;
    @!p not.b32 %r1446, %r1446;
}

	// end inline asm
	and.b32  	%r1466, %r1446, %r1465;
	mov.b32 	%r1451, 8;
	// begin inline asm
	{
    .reg .pred p;
    and.b32 %r1449, %r2713, %r1451;    setp.ne.u32 p, %r1449, 0;
    vote.ballot.sync.b32 %r1449, p, 0xffffffff;
    @!p not.b32 %r1449, %r1449;
}

	// end inline asm
	and.b32  	%r1467, %r1449, %r1466;
	mov.b32 	%r1454, 16;
	// begin inline asm
	{
    .reg .pred p;
    and.b32 %r1452, %r2713, %r1454;    setp.ne.u32 p, %r1452, 0;
    vote.ballot.sync.b32 %r1452, p, 0xffffffff;
    @!p not.b32 %r1452, %r1452;
}

	// end inline asm
	and.b32  	%r1468, %r1452, %r1467;
	mov.b32 	%r1457, 32;
	// begin inline asm
	{
    .reg .pred p;
    and.b32 %r1455, %r2713, %r1457;    setp.ne.u32 p, %r1455, 0;
    vote.ballot.sync.b32 %r1455, p, 0xffffffff;
    @!p not.b32 %r1455, %r1455;
}

	// end inline asm
	and.b32  	%r1469, %r1455, %r1468;
	mov.b32 	%r1460, 64;
	// begin inline asm
	{
    .reg .pred p;
    and.b32 %r1458, %r2713, %r1460;    setp.ne.u32 p, %r1458, 0;
    vote.ballot.sync.b32 %r1458, p, 0xffffffff;
    @!p not.b32 %r1458, %r1458;
}

	// end inline asm
	and.b32  	%r1470, %r1458, %r1469;
	mov.b32 	%r1463, 128;
	// begin inline asm
	{
    .reg .pred p;
    and.b32 %r1461, %r2713, %r1463;    setp.ne.u32 p, %r1461, 0;
    vote.ballot.sync.b32 %r1461, p, 0xffffffff;
    @!p not.b32 %r1461, %r1461;
}

	// end inline asm
	and.b32  	%r1471, %r1461, %r1470;
	clz.b32 	%r1472, %r1471;
	sub.s32 	%r342, 31, %r1472;
	and.b32  	%r1473, %r1231, %r1471;
	popc.b32 	%r343, %r1473;
	setp.ne.s32 	%p156, %r768, %r342;
	mov.b32 	%r2716, 0;
	@%p156 bra 	$L__BB4_235;
	shl.b32 	%r1474, %r2713, 2;
	add.s32 	%r1475, %r127, %r1474;
	atom.shared.add.u32 	%r2716, [%r1475], %r343;
$L__BB4_235:
	shfl.sync.idx.b32	%r1477|%p158, %r2716, %r342, 31, -1;
	add.s32 	%r346, %r343, %r1477;
	mov.b32 	%r2718, 0;
	mov.u32 	%r2717, %r2852;
	mov.u32 	%r2719, %r2718;
	mov.u32 	%r2720, %r2855;
	@%p27 bra 	$L__BB4_238;
	setp.eq.s32 	%p159, %r2852, 0;
	mov.b32 	%r2717, 0;
	mov.u32 	%r2718, %r2717;
	mov.u32 	%r2719, %r2717;
	mov.u32 	%r2720, %r2717;
	@%p159 bra 	$L__BB4_238;
	shr.u32 	%r1480, %r2566, %r766;
	and.b32  	%r2719, %r1480, %r152;
	mov.u32 	%r2717, %r153;
	mov.u32 	%r2718, %r151;
$L__BB4_238:
	setp.gt.u32 	%p160, %r2720, 31;
	@%p160 bra 	$L__BB4_241;
	setp.eq.s32 	%p161, %r2717, 0;
	@%p161 bra 	$L__BB4_241;
	sub.s32 	%r1481, 32, %r2720;
	min.u32 	%r1482, %r2717, %r1481;
	mov.b32 	%r1483, -1;
	shl.b32 	%r1484, %r1483, %r1482;
	not.b32 	%r1485, %r1484;
	shr.u32 	%r1486, %r2567, %r2720;
	and.b32  	%r1487, %r1486, %r1485;
	shl.b32 	%r1488, %r1487, %r2718;
	or.b32  	%r2719, %r1488, %r2719;
$L__BB4_241:
	mov.b32 	%r1491, 1;
	// begin inline asm
	{
    .reg .pred p;
    and.b32 %r1489, %r2719, %r1491;    setp.ne.u32 p, %r1489, 0;
    vote.ballot.sync.b32 %r1489, p, 0xffffffff;
    @!p not.b32 %r1489, %r1489;
}

	// end inline asm
	mov.b32 	%r1494, 2;
	// begin inline asm
	{
    .reg .pred p;
    and.b32 %r1492, %r2719, %r1494;    setp.ne.u32 p, %r1492, 0;
    vote.ballot.sync.b32 %r1492, p, 0xffffffff;
    @!p not.b32 %r1492, %r1492;
}

	// end inline asm
	and.b32  	%r1514, %r1492, %r1489;
	mov.b32 	%r1497, 4;
	// begin inline asm
	{
    .reg .pred p;
    and.b32 %r1495, %r2719, %r1497;    setp.ne.u32 p, %r1495, 0;
    vote.ballot.sync.b32 %r1495, p, 0xffffffff;
    @!p not.b32 %r1495, %r1495;
}

	// end inline asm
	and.b32  	%r1515, %r1495, %r1514;
	mov.b32 	%r1500, 8;
	// begin inline asm
	{
    .reg .pred p;
    and.b32 %r1498, %r2719, %r1500;    setp.ne.u32 p, %r1498, 0;
    vote.ballot.sync.b32 %r1498, p, 0xffffffff;
    @!p not.b32 %r1498, %r1498;
}

	// end inline asm
	and.b32  	%r1516, %r1498, %r1515;
	mov.b32 	%r1503, 16;
	// begin inline asm
	{
    .reg .pred p;
    and.b32 %r1501, %r2719, %r1503;    setp.ne.u32 p, %r1501, 0;
    vote.ballot.sync.b32 %r1501, p, 0xffffffff;
    @!p not.b32 %r1501, %r1501;
}

	// end inline asm
	and.b32  	%r1517, %r1501, %r1516;
	mov.b32 	%r1506, 32;
	// begin inline asm
	{
    .reg .pred p;
    and.b32 %r1504, %r2719, %r1506;    setp.ne.u32 p, %r1504, 0;
    vote.ballot.sync.b32 %r1504, p, 0xffffffff;
    @!p not.b32 %r1504, %r1504;
}

	// end inline asm
	and.b32  	%r1518, %r1504, %r1517;
	mov.b32 	%r1509, 64;
	// begin inline asm
	{
    .reg .pred p;
    and.b32 %r1507, %r2719, %r1509;    setp.ne.u32 p, %r1507, 0;
    vote.ballot.sync.b32 %r1507, p, 0xffffffff;
    @!p not.b32 %r1507, %r1507;
}

	// end inline asm
	and.b32  	%r1519, %r1507, %r1518;
	mov.b32 	%r1512, 128;
	// begin inline asm
	{
    .reg .pred p;
    and.b32 %r1510, %r2719, %r1512;    setp.ne.u32 p, %r1510, 0;
    vote.ballot.sync.b32 %r1510, p, 0xffffffff;
    @!p not.b32 %r1510, %r1510;
}

	// end inline asm
	and.b32  	%r1520, %r1510, %r1519;
	clz.b32 	%r1521, %r1520;
	sub.s32 	%r354, 31, %r1521;
	and.b32  	%r1522, %r1231, %r1520;
	popc.b32 	%r355, %r1522;
	setp.ne.s32 	%p162, %r768, %r354;
	mov.b32 	%r2722, 0;
	@%p162 bra 	$L__BB4_243;
	shl.b32 	%r1523, %r2719, 2;
	add.s32 	%r1524, %r127, %r1523;
	atom.shared.add.u32 	%r2722, [%r1524], %r355;
$L__BB4_243:
	shfl.sync.idx.b32	%r1526|%p164, %r2722, %r354, 31, -1;
	add.s32 	%r358, %r355, %r1526;
	mov.b32 	%r2724, 0;
	mov.u32 	%r2723, %r2852;
	mov.u32 	%r2725, %r2724;
	mov.u32 	%r2726, %r2855;
	@%p27 bra 	$L__BB4_246;
	setp.eq.s32 	%p165, %r2852, 0;
	mov.b32 	%r2723, 0;
	mov.u32 	%r2724, %r2723;
	mov.u32 	%r2725, %r2723;
	mov.u32 	%r2726, %r2723;
	@%p165 bra 	$L__BB4_246;
	shr.u32 	%r1529, %r2564, %r766;
	and.b32  	%r2725, %r1529, %r152;
	mov.u32 	%r2723, %r153;
	mov.u32 	%r2724, %r151;
$L__BB4_246:
	setp.gt.u32 	%p166, %r2726, 31;
	@%p166 bra 	$L__BB4_249;
	setp.eq.s32 	%p167, %r2723, 0;
	@%p167 bra 	$L__BB4_249;
	sub.s32 	%r1530, 32, %r2726;
	min.u32 	%r1531, %r2723, %r1530;
	mov.b32 	%r1532, -1;
	shl.b32 	%r1533, %r1532, %r1531;
	not.b32 	%r1534, %r1533;
	shr.u32 	%r1535, %r2565, %r2726;
	and.b32  	%r1536, %r1535, %r1534;
	shl.b32 	%r1537, %r1536, %r2724;
	or.b32  	%r2725, %r1537, %r2725;
$L__BB4_249:
	mov.b32 	%r1540, 1;
	// begin inline asm
	{
    .reg .pred p;
    and.b32 %r1538, %r2725, %r1540;    setp.ne.u32 p, %r1538, 0;
    vote.ballot.sync.b32 %r1538, p, 0xffffffff;
    @!p not.b32 %r1538, %r1538;
}

	// end inline asm
	mov.b32 	%r1543, 2;
	// begin inline asm
	{
    .reg .pred p;
    and.b32 %r1541, %r2725, %r1543;    setp.ne.u32 p, %r1541, 0;
    vote.ballot.sync.b32 %r1541, p, 0xffffffff;
    @!p not.b32 %r1541, %r1541;
}

	// end inline asm
	and.b32  	%r1563, %r1541, %r1538;
	mov.b32 	%r1546, 4;
	// begin inline asm
	{
    .reg .pred p;
    and.b32 %r1544, %r2725, %r1546;    setp.ne.u32 p, %r1544, 0;
    vote.ballot.sync.b32 %r1544, p, 0xffffffff;
    @!p not.b32 %r1544, %r1544;
}

	// end inline asm
	and.b32  	%r1564, %r1544, %r1563;
	mov.b32 	%r1549, 8;
	// begin inline asm
	{
    .reg .pred p;
    and.b32 %r1547, %r2725, %r1549;    setp.ne.u32 p, %r1547, 0;
    vote.ballot.sync.b32 %r1547, p, 0xffffffff;
    @!p not.b32 %r1547, %r1547;
}

	// end inline asm
	and.b32  	%r1565, %r1547, %r1564;
	mov.b32 	%r1552, 16;
	// begin inline asm
	{
    .reg .pred p;
    and.b32 %r1550, %r2725, %r1552;    setp.ne.u32 p, %r1550, 0;
    vote.ballot.sync.b32 %r1550, p, 0xffffffff;
    @!p not.b32 %r1550, %r1550;
}

	// end inline asm
	and.b32  	%r1566, %r1550, %r1565;
	mov.b32 	%r1555, 32;
	// begin inline asm
	{
    .reg .pred p;
    and.b32 %r1553, %r2725, %r1555;    setp.ne.u32 p, %r1553, 0;
    vote.ballot.sync.b32 %r1553, p, 0xffffffff;
    @!p not.b32 %r1553, %r1553;
}

	// end inline asm
	and.b32  	%r1567, %r1553, %r1566;
	mov.b32 	%r1558, 64;
	// begin inline asm
	{
    .reg .pred p;
    and.b32 %r1556, %r2725, %r1558;    setp.ne.u32 p, %r1556, 0;
    vote.ballot.sync.b32 %r1556, p, 0xffffffff;
    @!p not.b32 %r1556, %r1556;
}

	// end inline asm
	and.b32  	%r1568, %r1556, %r1567;
	mov.b32 	%r1561, 128;
	// begin inline asm
	{
    .reg .pred p;
    and.b32 %r1559, %r2725, %r1561;    setp.ne.u32 p, %r1559, 0;
    vote.ballot.sync.b32 %r1559, p, 0xffffffff;
    @!p not.b32 %r1559, %r1559;
}

	// end inline asm
	and.b32  	%r1569, %r1559, %r1568;
	clz.b32 	%r1570, %r1569;
	sub.s32 	%r366, 31, %r1570;
	and.b32  	%r1571, %r1231, %r1569;
	popc.b32 	%r367, %r1571;
	setp.ne.s32 	%p168, %r768, %r366;
	mov.b32 	%r2728, 0;
	@%p168 bra 	$L__BB4_251;
	shl.b32 	%r1572, %r2725, 2;
	add.s32 	%r1573, %r127, %r1572;
	atom.shared.add.u32 	%r2728, [%r1573], %r367;
$L__BB4_251:
	shfl.sync.idx.b32	%r1575|%p170, %r2728, %r366, 31, -1;
	add.s32 	%r370, %r367, %r1575;
	mov.b32 	%r2730, 0;
	mov.u32 	%r2729, %r2852;
	mov.u32 	%r2731, %r2730;
	mov.u32 	%r2732, %r2855;
	@%p27 bra 	$L__BB4_254;
	setp.eq.s32 	%p171, %r2852, 0;
	mov.b32 	%r2729, 0;
	mov.u32 	%r2730, %r2729;
	mov.u32 	%r2731, %r2729;
	mov.u32 	%r2732, %r2729;
	@%p171 bra 	$L__BB4_254;
	shr.u32 	%r1578, %r2578, %r766;
	and.b32  	%r2731, %r1578, %r152;
	mov.u32 	%r2729, %r153;
	mov.u32 	%r2730, %r151;
$L__BB4_254:
	setp.gt.u32 	%p172, %r2732, 31;
	@%p172 bra 	$L__BB4_257;
	setp.eq.s32 	%p173, %r2729, 0;
	@%p173 bra 	$L__BB4_257;
	sub.s32 	%r1579, 32, %r2732;
	min.u32 	%r1580, %r2729, %r1579;
	mov.b32 	%r1581, -1;
	shl.b32 	%r1582, %r1581, %r1580;
	not.b32 	%r1583, %r1582;
	shr.u32 	%r1584, %r2563, %r2732;
	and.b32  	%r1585, %r1584, %r1583;
	shl.b32 	%r1586, %r1585, %r2730;
	or.b32  	%r2731, %r1586, %r2731;
$L__BB4_257:
	mov.b32 	%r1589, 1;
	// begin inline asm
	{
    .reg .pred p;
    and.b32 %r1587, %r2731, %r1589;    setp.ne.u32 p, %r1587, 0;
    vote.ballot.sync.b32 %r1587, p, 0xffffffff;
    @!p not.b32 %r1587, %r1587;
}

	// end inline asm
	mov.b32 	%r1592, 2;
	// begin inline asm
	{
    .reg .pred p;
    and.b32 %r1590, %r2731, %r1592;    setp.ne.u32 p, %r1590, 0;
    vote.ballot.sync.b32 %r1590, p, 0xffffffff;
    @!p not.b32 %r1590, %r1590;
}

	// end inline asm
	and.b32  	%r1612, %r1590, %r1587;
	mov.b32 	%r1595, 4;
	// begin inline asm
	{
    .reg .pred p;
    and.b32 %r1593, %r2731, %r1595;    setp.ne.u32 p, %r1593, 0;
    vote.ballot.sync.b32 %r1593, p, 0xffffffff;
    @!p not.b32 %r1593, %r1593;
}

	// end inline asm
	and.b32  	%r1613, %r1593, %r1612;
	mov.b32 	%r1598, 8;
	// begin inline asm
	{
    .reg .pred p;
    and.b32 %r1596, %r2731, %r1598;    setp.ne.u32 p, %r1596, 0;
    vote.ballot.sync.b32 %r1596, p, 0xffffffff;
    @!p not.b32 %r1596, %r1596;
}

	// end inline asm
	and.b32  	%r1614, %r1596, %r1613;
	mov.b32 	%r1601, 16;
	// begin inline asm
	{
    .reg .pred p;
    and.b32 %r1599, %r2731, %r1601;    setp.ne.u32 p, %r1599, 0;
    vote.ballot.sync.b32 %r1599, p, 0xffffffff;
    @!p not.b32 %r1599, %r1599;
}

	// end inline asm
	and.b32  	%r1615, %r1599, %r1614;
	mov.b32 	%r1604, 32;
	// begin inline asm
	{
    .reg .pred p;
    and.b32 %r1602, %r2731, %r1604;    setp.ne.u32 p, %r1602, 0;
    vote.ballot.sync.b32 %r1602, p, 0xffffffff;
    @!p not.b32 %r1602, %r1602;
}

	// end inline asm
	and.b32  	%r1616, %r1602, %r1615;
	mov.b32 	%r1607, 64;
	// begin inline asm
	{
    .reg .pred p;
    and.b32 %r1605, %r2731, %r1607;    setp.ne.u32 p, %r1605, 0;
    vote.ballot.sync.b32 %r1605, p, 0xffffffff;
    @!p not.b32 %r1605, %r1605;
}

	// end inline asm
	and.b32  	%r1617, %r1605, %r1616;
	mov.b32 	%r1610, 128;
	// begin inline asm
	{
    .reg .pred p;
    and.b32 %r1608, %r2731, %r1610;    setp.ne.u32 p, %r1608, 0;
    vote.ballot.sync.b32 %r1608, p, 0xffffffff;
    @!p not.b32 %r1608, %r1608;
}

	// end inline asm
	and.b32  	%r1618, %r1608, %r1617;
	clz.b32 	%r1619, %r1618;
	sub.s32 	%r378, 31, %r1619;
	and.b32  	%r1620, %r1231, %r1618;
	popc.b32 	%r379, %r1620;
	setp.ne.s32 	%p174, %r768, %r378;
	mov.b32 	%r2734, 0;
	@%p174 bra 	$L__BB4_259;
	shl.b32 	%r1621, %r2731, 2;
	add.s32 	%r1622, %r127, %r1621;
	atom.shared.add.u32 	%r2734, [%r1622], %r379;
$L__BB4_259:
	shfl.sync.idx.b32	%r1624|%p176, %r2734, %r378, 31, -1;
	add.s32 	%r382, %r379, %r1624;
	mov.b32 	%r2736, 0;
	mov.u32 	%r2735, %r2852;
	mov.u32 	%r2737, %r2736;
	mov.u32 	%r2738, %r2855;
	@%p27 bra 	$L__BB4_262;
	setp.eq.s32 	%p177, %r2852, 0;
	mov.b32 	%r2735, 0;
	mov.u32 	%r2736, %r2735;
	mov.u32 	%r2737, %r2735;
	mov.u32 	%r2738, %r2735;
	@%p177 bra 	$L__BB4_262;
	shr.u32 	%r1627, %r2580, %r766;
	and.b32  	%r2737, %r1627, %r152;
	mov.u32 	%r2735, %r153;
	mov.u32 	%r2736, %r151;
$L__BB4_262:
	setp.gt.u32 	%p178, %r2738, 31;
	@%p178 bra 	$L__BB4_265;
	setp.eq.s32 	%p179, %r2735, 0;
	@%p179 bra 	$L__BB4_265;
	sub.s32 	%r1628, 32, %r2738;
	min.u32 	%r1629, %r2735, %r1628;
	mov.b32 	%r1630, -1;
	shl.b32 	%r1631, %r1630, %r1629;
	not.b32 	%r1632, %r1631;
	shr.u32 	%r1633, %r2579, %r2738;
	and.b32  	%r1634, %r1633, %r1632;
	shl.b32 	%r1635, %r1634, %r2736;
	or.b32  	%r2737, %r1635, %r2737;
$L__BB4_265:
	mov.b32 	%r1638, 1;
	// begin inline asm
	{
    .reg .pred p;
    and.b32 %r1636, %r2737, %r1638;    setp.ne.u32 p, %r1636, 0;
    vote.ballot.sync.b32 %r1636, p, 0xffffffff;
    @!p not.b32 %r1636, %r1636;
}

	// end inline asm
	mov.b32 	%r1641, 2;
	// begin inline asm
	{
    .reg .pred p;
    and.b32 %r1639, %r2737, %r1641;    setp.ne.u32 p, %r1639, 0;
    vote.ballot.sync.b32 %r1639, p, 0xffffffff;
    @!p not.b32 %r1639, %r1639;
}

	// end inline asm
	and.b32  	%r1661, %r1639, %r1636;
	mov.b32 	%r1644, 4;
	// begin inline asm
	{
    .reg .pred p;
    and.b32 %r1642, %r2737, %r1644;    setp.ne.u32 p, %r1642, 0;
    vote.ballot.sync.b32 %r1642, p, 0xffffffff;
    @!p not.b32 %r1642, %r1642;
}

	// end inline asm
	and.b32  	%r1662, %r1642, %r1661;
	mov.b32 	%r1647, 8;
	// begin inline asm
	{
    .reg .pred p;
    and.b32 %r1645, %r2737, %r1647;    setp.ne.u32 p, %r1645, 0;
    vote.ballot.sync.b32 %r1645, p, 0xffffffff;
    @!p not.b32 %r1645, %r1645;
}

	// end inline asm
	and.b32  	%r1663, %r1645, %r1662;
	mov.b32 	%r1650, 16;
	// begin inline asm
	{
    .reg .pred p;
    and.b32 %r1648, %r2737, %r1650;    setp.ne.u32 p, %r1648, 0;
    vote.ballot.sync.b32 %r1648, p, 0xffffffff;
    @!p not.b32 %r1648, %r1648;
}

	// end inline asm
	and.b32  	%r1664, %r1648, %r1663;
	mov.b32 	%r1653, 32;
	// begin inline asm
	{
    .reg .pred p;
    and.b32 %r1651, %r2737, %r1653;    setp.ne.u32 p, %r1651, 0;
    vote.ballot.sync.b32 %r1651, p, 0xffffffff;
    @!p not.b32 %r1651, %r1651;
}

	// end inline asm
	and.b32  	%r1665, %r1651, %r1664;
	mov.b32 	%r1656, 64;
	// begin inline asm
	{
    .reg .pred p;
    and.b32 %r1654, %r2737, %r1656;    setp.ne.u32 p, %r1654, 0;
    vote.ballot.sync.b32 %r1654, p, 0xffffffff;
    @!p not.b32 %r1654, %r1654;
}

	// end inline asm
	and.b32  	%r1666, %r1654, %r1665;
	mov.b32 	%r1659, 128;
	// begin inline asm
	{
    .reg .pred p;
    and.b32 %r1657, %r2737, %r1659;    setp.ne.u32 p, %r1657, 0;
    vote.ballot.sync.b32 %r1657, p, 0xffffffff;
    @!p not.b32 %r1657, %r1657;
}

	// end inline asm
	and.b32  	%r1667, %r1657, %r1666;
	clz.b32 	%r1668, %r1667;
	sub.s32 	%r390, 31, %r1668;
	and.b32  	%r1669, %r1231, %r1667;
	popc.b32 	%r391, %r1669;
	setp.ne.s32 	%p180, %r768, %r390;
	mov.b32 	%r2740, 0;
	@%p180 bra 	$L__BB4_267;
	shl.b32 	%r1670, %r2737, 2;
	add.s32 	%r1671, %r127, %r1670;
	atom.shared.add.u32 	%r2740, [%r1671], %r391;
$L__BB4_267:
	shfl.sync.idx.b32	%r1673|%p182, %r2740, %r390, 31, -1;
	add.s32 	%r394, %r391, %r1673;
	mov.b32 	%r2742, 0;
	mov.u32 	%r2741, %r2852;
	mov.u32 	%r2743, %r2742;
	mov.u32 	%r2744, %r2855;
	@%p27 bra 	$L__BB4_270;
	setp.eq.s32 	%p183, %r2852, 0;
	mov.b32 	%r2741, 0;
	mov.u32 	%r2742, %r2741;
	mov.u32 	%r2743, %r2741;
	mov.u32 	%r2744, %r2741;
	@%p183 bra 	$L__BB4_270;
	shr.u32 	%r1676, %r2582, %r766;
	and.b32  	%r2743, %r1676, %r152;
	mov.u32 	%r2741, %r153;
	mov.u32 	%r2742, %r151;
$L__BB4_270:
	setp.gt.u32 	%p184, %r2744, 31;
	@%p184 bra 	$L__BB4_273;
	setp.eq.s32 	%p185, %r2741, 0;
	@%p185 bra 	$L__BB4_273;
	sub.s32 	%r1677, 32, %r2744;
	min.u32 	%r1678, %r2741, %r1677;
	mov.b32 	%r1679, -1;
	shl.b32 	%r1680, %r1679, %r1678;
	not.b32 	%r1681, %r1680;
	shr.u32 	%r1682, %r2581, %r2744;
	and.b32  	%r1683, %r1682, %r1681;
	shl.b32 	%r1684, %r1683, %r2742;
	or.b32  	%r2743, %r1684, %r2743;
$L__BB4_273:
	mov.b32 	%r1687, 1;
	// begin inline asm
	{
    .reg .pred p;
    and.b32 %r1685, %r2743, %r1687;    setp.ne.u32 p, %r1685, 0;
    vote.ballot.sync.b32 %r1685, p, 0xffffffff;
    @!p not.b32 %r1685, %r1685;
}

	// end inline asm
	mov.b32 	%r1690, 2;
	// begin inline asm
	{
    .reg .pred p;
    and.b32 %r1688, %r2743, %r1690;    setp.ne.u32 p, %r1688, 0;
    vote.ballot.sync.b32 %r1688, p, 0xffffffff;
    @!p not.b32 %r1688, %r1688;
}

	// end inline asm
	and.b32  	%r1710, %r1688, %r1685;
	mov.b32 	%r1693, 4;
	// begin inline asm
	{
    .reg .pred p;
    and.b32 %r1691, %r2743, %r1693;    setp.ne.u32 p, %r1691, 0;
    vote.ballot.sync.b32 %r1691, p, 0xffffffff;
    @!p not.b32 %r1691, %r1691;
}

	// end inline asm
	and.b32  	%r1711, %r1691, %r1710;
	mov.b32 	%r1696, 8;
	// begin inline asm
	{
    .reg .pred p;
    and.b32 %r1694, %r2743, %r1696;    setp.ne.u32 p, %r1694, 0;
    vote.ballot.sync.b32 %r1694, p, 0xffffffff;
    @!p not.b32 %r1694, %r1694;
}

	// end inline asm
	and.b32  	%r1712, %r1694, %r1711;
	mov.b32 	%r1699, 16;
	// begin inline asm
	{
    .reg .pred p;
    and.b32 %r1697, %r2743, %r1699;    setp.ne.u32 p, %r1697, 0;
    vote.ballot.sync.b32 %r1697, p, 0xffffffff;
    @!p not.b32 %r1697, %r1697;
}

	// end inline asm
	and.b32  	%r1713, %r1697, %r1712;
	mov.b32 	%r1702, 32;
	// begin inline asm
	{
    .reg .pred p;
    and.b32 %r1700, %r2743, %r1702;    setp.ne.u32 p, %r1700, 0;
    vote.ballot.sync.b32 %r1700, p, 0xffffffff;
    @!p not.b32 %r1700, %r1700;
}

	// end inline asm
	and.b32  	%r1714, %r1700, %r1713;
	mov.b32 	%r1705, 64;
	// begin inline asm
	{
    .reg .pred p;
    and.b32 %r1703, %r2743, %r1705;    setp.ne.u32 p, %r1703, 0;
    vote.ballot.sync.b32 %r1703, p, 0xffffffff;
    @!p not.b32 %r1703, %r1703;
}

	// end inline asm
	and.b32  	%r1715, %r1703, %r1714;
	mov.b32 	%r1708, 128;
	// begin inline asm
	{
    .reg .pred p;
    and.b32 %r1706, %r2743, %r1708;    setp.ne.u32 p, %r1706, 0;
    vote.ballot.sync.b32 %r1706, p, 0xffffffff;
    @!p not.b32 %r1706, %r1706;
}

	// end inline asm
	and.b32  	%r1716, %r1706, %r1715;
	clz.b32 	%r1717, %r1716;
	sub.s32 	%r402, 31, %r1717;
	and.b32  	%r1718, %r1231, %r1716;
	popc.b32 	%r403, %r1718;
	setp.ne.s32 	%p186, %r768, %r402;
	mov.b32 	%r2746, 0;
	@%p186 bra 	$L__BB4_275;
	shl.b32 	%r1719, %r2743, 2;
	add.s32 	%r1720, %r127, %r1719;
	atom.shared.add.u32 	%r2746, [%r1720], %r403;
$L__BB4_275:
	shfl.sync.idx.b32	%r1722|%p188, %r2746, %r402, 31, -1;
	add.s32 	%r406, %r403, %r1722;
	mov.b32 	%r2748, 0;
	mov.u32 	%r2747, %r2852;
	mov.u32 	%r2749, %r2748;
	mov.u32 	%r2750, %r2855;
	@%p27 bra 	$L__BB4_278;
	setp.eq.s32 	%p189, %r2852, 0;
	mov.b32 	%r2747, 0;
	mov.u32 	%r2748, %r2747;
	mov.u32 	%r2749, %r2747;
	mov.u32 	%r2750, %r2747;
	@%p189 bra 	$L__BB4_278;
	shr.u32 	%r1725, %r2584, %r766;
	and.b32  	%r2749, %r1725, %r152;
	mov.u32 	%r2747, %r153;
	mov.u32 	%r2748, %r151;
$L__BB4_278:
	setp.gt.u32 	%p190, %r2750, 31;
	@%p190 bra 	$L__BB4_281;
	setp.eq.s32 	%p191, %r2747, 0;
	@%p191 bra 	$L__BB4_281;
	sub.s32 	%r1726, 32, %r2750;
	min.u32 	%r1727, %r2747, %r1726;
	mov.b32 	%r1728, -1;
	shl.b32 	%r1729, %r1728, %r1727;
	not.b32 	%r1730, %r1729;
	shr.u32 	%r1731, %r2583, %r2750;
	and.b32  	%r1732, %r1731, %r1730;
	shl.b32 	%r1733, %r1732, %r2748;
	or.b32  	%r2749, %r1733, %r2749;
$L__BB4_281:
	mov.b32 	%r1736, 1;
	// begin inline asm
	{
    .reg .pred p;
    and.b32 %r1734, %r2749, %r1736;    setp.ne.u32 p, %r1734, 0;
    vote.ballot.sync.b32 %r1734, p, 0xffffffff;
    @!p not.b32 %r1734, %r1734;
}

	// end inline asm
	mov.b32 	%r1739, 2;
	// begin inline asm
	{
    .reg .pred p;
    and.b32 %r1737, %r2749, %r1739;    setp.ne.u32 p, %r1737, 0;
    vote.ballot.sync.b32 %r1737, p, 0xffffffff;
    @!p not.b32 %r1737, %r1737;
}

	// end inline asm
	and.b32  	%r1759, %r1737, %r1734;
	mov.b32 	%r1742, 4;
	// begin inline asm
	{
    .reg .pred p;
    and.b32 %r1740, %r2749, %r1742;    setp.ne.u32 p, %r1740, 0;
    vote.ballot.sync.b32 %r1740, p, 0xffffffff;
    @!p not.b32 %r1740, %r1740;
}

	// end inline asm
	and.b32  	%r1760, %r1740, %r1759;
	mov.b32 	%r1745, 8;
	// begin inline asm
	{
    .reg .pred p;
    and.b32 %r1743, %r2749, %r1745;    setp.ne.u32 p, %r1743, 0;
    vote.ballot.sync.b32 %r1743, p, 0xffffffff;
    @!p not.b32 %r1743, %r1743;
}

	// end inline asm
	and.b32  	%r1761, %r1743, %r1760;
	mov.b32 	%r1748, 16;
	// begin inline asm
	{
    .reg .pred p;
    and.b32 %r1746, %r2749, %r1748;    setp.ne.u32 p, %r1746, 0;
    vote.ballot.sync.b32 %r1746, p, 0xffffffff;
    @!p not.b32 %r1746, %r1746;
}

	// end inline asm
	and.b32  	%r1762, %r1746, %r1761;
	mov.b32 	%r1751, 32;
	// begin inline asm
	{
    .reg .pred p;
    and.b32 %r1749, %r2749, %r1751;    setp.ne.u32 p, %r1749, 0;
    vote.ballot.sync.b32 %r1749, p, 0xffffffff;
    @!p not.b32 %r1749, %r1749;
}

	// end inline asm
	and.b32  	%r1763, %r1749, %r1762;
	mov.b32 	%r1754, 64;
	// begin inline asm
	{
    .reg .pred p;
    and.b32 %r1752, %r2749, %r1754;    setp.ne.u32 p, %r1752, 0;
    vote.ballot.sync.b32 %r1752, p, 0xffffffff;
    @!p not.b32 %r1752, %r1752;
}

	// end inline asm
	and.b32  	%r1764, %r1752, %r1763;
	mov.b32 	%r1757, 128;
	// begin inline asm
	{
    .reg .pred p;
    and.b32 %r1755, %r2749, %r1757;    setp.ne.u32 p, %r1755, 0;
    vote.ballot.sync.b32 %r1755, p, 0xffffffff;
    @!p not.b32 %r1755, %r1755;
}

	// end inline asm
	and.b32  	%r1765, %r1755, %r1764;
	clz.b32 	%r1766, %r1765;
	sub.s32 	%r414, 31, %r1766;
	and.b32  	%r1767, %r1231, %r1765;
	popc.b32 	%r415, %r1767;
	setp.ne.s32 	%p192, %r768, %r414;
	mov.b32 	%r2752, 0;
	@%p192 bra 	$L__BB4_283;
	shl.b32 	%r1768, %r2749, 2;
	add.s32 	%r1769, %r127, %r1768;
	atom.shared.add.u32 	%r2752, [%r1769], %r415;
$L__BB4_283:
	shfl.sync.idx.b32	%r1771|%p194, %r2752, %r414, 31, -1;
	add.s32 	%r418, %r415, %r1771;
	mov.b32 	%r2754, 0;
	mov.u32 	%r2753, %r2852;
	mov.u32 	%r2755, %r2754;
	mov.u32 	%r2756, %r2855;
	@%p27 bra 	$L__BB4_286;
	setp.eq.s32 	%p195, %r2852, 0;
	mov.b32 	%r2753, 0;
	mov.u32 	%r2754, %r2753;
	mov.u32 	%r2755, %r2753;
	mov.u32 	%r2756, %r2753;
	@%p195 bra 	$L__BB4_286;
	shr.u32 	%r1774, %r2586, %r766;
	and.b32  	%r2755, %r1774, %r152;
	mov.u32 	%r2753, %r153;
	mov.u32 	%r2754, %r151;
$L__BB4_286:
	setp.gt.u32 	%p196, %r2756, 31;
	@%p196 bra 	$L__BB4_289;
	setp.eq.s32 	%p197, %r2753, 0;
	@%p197 bra 	$L__BB4_289;
	sub.s32 	%r1775, 32, %r2756;
	min.u32 	%r1776, %r2753, %r1775;
	mov.b32 	%r1777, -1;
	shl.b32 	%r1778, %r1777, %r1776;
	not.b32 	%r1779, %r1778;
	shr.u32 	%r1780, %r2585, %r2756;
	and.b32  	%r1781, %r1780, %r1779;
	shl.b32 	%r1782, %r1781, %r2754;
	or.b32  	%r2755, %r1782, %r2755;
$L__BB4_289:
	mov.b32 	%r1785, 1;
	// begin inline asm
	{
    .reg .pred p;
    and.b32 %r1783, %r2755, %r1785;    setp.ne.u32 p, %r1783, 0;
    vote.ballot.sync.b32 %r1783, p, 0xffffffff;
    @!p not.b32 %r1783, %r1783;
}

	// end inline asm
	mov.b32 	%r1788, 2;
	// begin inline asm
	{
    .reg .pred p;
    and.b32 %r1786, %r2755, %r1788;    setp.ne.u32 p, %r1786, 0;
    vote.ballot.sync.b32 %r1786, p, 0xffffffff;
    @!p not.b32 %r1786, %r1786;
}

	// end inline asm
	and.b32  	%r1808, %r1786, %r1783;
	mov.b32 	%r1791, 4;
	// begin inline asm
	{
    .reg .pred p;
    and.b32 %r1789, %r2755, %r1791;    setp.ne.u32 p, %r1789, 0;
    vote.ballot.sync.b32 %r1789, p, 0xffffffff;
    @!p not.b32 %r1789, %r1789;
}

	// end inline asm
	and.b32  	%r1809, %r1789, %r1808;
	mov.b32 	%r1794, 8;
	// begin inline asm
	{
    .reg .pred p;
    and.b32 %r1792, %r2755, %r1794;    setp.ne.u32 p, %r1792, 0;
    vote.ballot.sync.b32 %r1792, p, 0xffffffff;
    @!p not.b32 %r1792, %r1792;
}

	// end inline asm
	and.b32  	%r1810, %r1792, %r1809;
	mov.b32 	%r1797, 16;
	// begin inline asm
	{
    .reg .pred p;
    and.b32 %r1795, %r2755, %r1797;    setp.ne.u32 p, %r1795, 0;
    vote.ballot.sync.b32 %r1795, p, 0xffffffff;
    @!p not.b32 %r1795, %r1795;
}

	// end inline asm
	and.b32  	%r1811, %r1795, %r1810;
	mov.b32 	%r1800, 32;
	// begin inline asm
	{
    .reg .pred p;
    and.b32 %r1798, %r2755, %r1800;    setp.ne.u32 p, %r1798, 0;
    vote.ballot.sync.b32 %r1798, p, 0xffffffff;
    @!p not.b32 %r1798, %r1798;
}

	// end inline asm
	and.b32  	%r1812, %r1798, %r1811;
	mov.b32 	%r1803, 64;
	// begin inline asm
	{
    .reg .pred p;
    and.b32 %r1801, %r2755, %r1803;    setp.ne.u32 p, %r1801, 0;
    vote.ballot.sync.b32 %r1801, p, 0xffffffff;
    @!p not.b32 %r1801, %r1801;
}

	// end inline asm
	and.b32  	%r1813, %r1801, %r1812;
	mov.b32 	%r1806, 128;
	// begin inline asm
	{
    .reg .pred p;
    and.b32 %r1804, %r2755, %r1806;    setp.ne.u32 p, %r1804, 0;
    vote.ballot.sync.b32 %r1804, p, 0xffffffff;
    @!p not.b32 %r1804, %r1804;
}

	// end inline asm
	and.b32  	%r1814, %r1804, %r1813;
	clz.b32 	%r1815, %r1814;
	sub.s32 	%r426, 31, %r1815;
	and.b32  	%r1816, %r1231, %r1814;
	popc.b32 	%r427, %r1816;
	setp.ne.s32 	%p198, %r768, %r426;
	mov.b32 	%r2758, 0;
	@%p198 bra 	$L__BB4_291;
	shl.b32 	%r1817, %r2755, 2;
	add.s32 	%r1818, %r127, %r1817;
	atom.shared.add.u32 	%r2758, [%r1818], %r427;
$L__BB4_291:
	shfl.sync.idx.b32	%r1820|%p200, %r2758, %r426, 31, -1;
	add.s32 	%r430, %r427, %r1820;
	mov.b32 	%r2760, 0;
	mov.u32 	%r2759, %r2852;
	mov.u32 	%r2761, %r2760;
	mov.u32 	%r2762, %r2855;
	@%p27 bra 	$L__BB4_294;
	setp.eq.s32 	%p201, %r2852, 0;
	mov.b32 	%r2759, 0;
	mov.u32 	%r2760, %r2759;
	mov.u32 	%r2761, %r2759;
	mov.u32 	%r2762, %r2759;
	@%p201 bra 	$L__BB4_294;
	shr.u32 	%r1823, %r2588, %r766;
	and.b32  	%r2761, %r1823, %r152;
	mov.u32 	%r2759, %r153;
	mov.u32 	%r2760, %r151;
$L__BB4_294:
	setp.gt.u32 	%p202, %r2762, 31;
	@%p202 bra 	$L__BB4_297;
	setp.eq.s32 	%p203, %r2759, 0;
	@%p203 bra 	$L__BB4_297;
	sub.s32 	%r1824, 32, %r2762;
	min.u32 	%r1825, %r2759, %r1824;
	mov.b32 	%r1826, -1;
	shl.b32 	%r1827, %r1826, %r1825;
	not.b32 	%r1828, %r1827;
	shr.u32 	%r1829, %r2587, %r2762;
	and.b32  	%r1830, %r1829, %r1828;
	shl.b32 	%r1831, %r1830, %r2760;
	or.b32  	%r2761, %r1831, %r2761;
$L__BB4_297:
	mov.b32 	%r1834, 1;
	// begin inline asm
	{
    .reg .pred p;
    and.b32 %r1832, %r2761, %r1834;    setp.ne.u32 p, %r1832, 0;
    vote.ballot.sync.b32 %r1832, p, 0xffffffff;
    @!p not.b32 %r1832, %r1832;
}

	// end inline asm
	mov.b32 	%r1837, 2;
	// begin inline asm
	{
    .reg .pred p;
    and.b32 %r1835, %r2761, %r1837;    setp.ne.u32 p, %r1835, 0;
    vote.ballot.sync.b32 %r1835, p, 0xffffffff;
    @!p not.b32 %r1835, %r1835;
}

	// end inline asm
	and.b32  	%r1857, %r1835, %r1832;
	mov.b32 	%r1840, 4;
	// begin inline asm
	{
    .reg .pred p;
    and.b32 %r1838, %r2761, %r1840;    setp.ne.u32 p, %r1838, 0;
    vote.ballot.sync.b32 %r1838, p, 0xffffffff;
    @!p not.b32 %r1838, %r1838;
}

	// end inline asm
	and.b32  	%r1858, %r1838, %r1857;
	mov.b32 	%r1843, 8;
	// begin inline asm
	{
    .reg .pred p;
    and.b32 %r1841, %r2761, %r1843;    setp.ne.u32 p, %r1841, 0;
    vote.ballot.sync.b32 %r1841, p, 0xffffffff;
    @!p not.b32 %r1841, %r1841;
}

	// end inline asm
	and.b32  	%r1859, %r1841, %r1858;
	mov.b32 	%r1846, 16;
	// begin inline asm
	{
    .reg .pred p;
    and.b32 %r1844, %r2761, %r1846;    setp.ne.u32 p, %r1844, 0;
    vote.ballot.sync.b32 %r1844, p, 0xffffffff;
    @!p not.b32 %r1844, %r1844;
}

	// end inline asm
	and.b32  	%r1860, %r1844, %r1859;
	mov.b32 	%r1849, 32;
	// begin inline asm
	{
    .reg .pred p;
    and.b32 %r1847, %r2761, %r1849;    setp.ne.u32 p, %r1847, 0;
    vote.ballot.sync.b32 %r1847, p, 0xffffffff;
    @!p not.b32 %r1847, %r1847;
}

	// end inline asm
	and.b32  	%r1861, %r1847, %r1860;
	mov.b32 	%r1852, 64;
	// begin inline asm
	{
    .reg .pred p;
    and.b32 %r1850, %r2761, %r1852;    setp.ne.u32 p, %r1850, 0;
    vote.ballot.sync.b32 %r1850, p, 0xffffffff;
    @!p not.b32 %r1850, %r1850;
}

	// end inline asm
	and.b32  	%r1862, %r1850, %r1861;
	mov.b32 	%r1855, 128;
	// begin inline asm
	{
    .reg .pred p;
    and.b32 %r1853, %r2761, %r1855;    setp.ne.u32 p, %r1853, 0;
    vote.ballot.sync.b32 %r1853, p, 0xffffffff;
    @!p not.b32 %r1853, %r1853;
}

	// end inline asm
	and.b32  	%r1863, %r1853, %r1862;
	clz.b32 	%r1864, %r1863;
	sub.s32 	%r438, 31, %r1864;
	and.b32  	%r1865, %r1231, %r1863;
	popc.b32 	%r439, %r1865;
	setp.ne.s32 	%p204, %r768, %r438;
	mov.b32 	%r2764, 0;
	@%p204 bra 	$L__BB4_299;
	shl.b32 	%r1866, %r2761, 2;
	add.s32 	%r1867, %r127, %r1866;
	atom.shared.add.u32 	%r2764, [%r1867], %r439;
$L__BB4_299:
	shfl.sync.idx.b32	%r1869|%p206, %r2764, %r438, 31, -1;
	add.s32 	%r442, %r439, %r1869;
	mov.b32 	%r2766, 0;
	mov.u32 	%r2765, %r2852;
	mov.u32 	%r2767, %r2766;
	mov.u32 	%r2768, %r2855;
	@%p27 bra 	$L__BB4_302;
	setp.eq.s32 	%p207, %r2852, 0;
	mov.b32 	%r2765, 0;
	mov.u32 	%r2766, %r2765;
	mov.u32 	%r2767, %r2765;
	mov.u32 	%r2768, %r2765;
	@%p207 bra 	$L__BB4_302;
	shr.u32 	%r1872, %r2590, %r766;
	and.b32  	%r2767, %r1872, %r152;
	mov.u32 	%r2765, %r153;
	mov.u32 	%r2766, %r151;
$L__BB4_302:
	setp.gt.u32 	%p208, %r2768, 31;
	@%p208 bra 	$L__BB4_305;
	setp.eq.s32 	%p209, %r2765, 0;
	@%p209 bra 	$L__BB4_305;
	sub.s32 	%r1873, 32, %r2768;
	min.u32 	%r1874, %r2765, %r1873;
	mov.b32 	%r1875, -1;
	shl.b32 	%r1876, %r1875, %r1874;
	not.b32 	%r1877, %r1876;
	shr.u32 	%r1878, %r2589, %r2768;
	and.b32  	%r1879, %r1878, %r1877;
	shl.b32 	%r1880, %r1879, %r2766;
	or.b32  	%r2767, %r1880, %r2767;
$L__BB4_305:
	mov.b32 	%r1883, 1;
	// begin inline asm
	{
    .reg .pred p;
    and.b32 %r1881, %r2767, %r1883;    setp.ne.u32 p, %r1881, 0;
    vote.ballot.sync.b32 %r1881, p, 0xffffffff;
    @!p not.b32 %r1881, %r1881;
}

	// end inline asm
	mov.b32 	%r1886, 2;
	// begin inline asm
	{
    .reg .pred p;
    and.b32 %r1884, %r2767, %r1886;    setp.ne.u32 p, %r1884, 0;
    vote.ballot.sync.b32 %r1884, p, 0xffffffff;
    @!p not.b32 %r1884, %r1884;
}

	// end inline asm
	and.b32  	%r1906, %r1884, %r1881;
	mov.b32 	%r1889, 4;
	// begin inline asm
	{
    .reg .pred p;
    and.b32 %r1887, %r2767, %r1889;    setp.ne.u32 p, %r1887, 0;
    vote.ballot.sync.b32 %r1887, p, 0xffffffff;
    @!p not.b32 %r1887, %r1887;
}

	// end inline asm
	and.b32  	%r1907, %r1887, %r1906;
	mov.b32 	%r1892, 8;
	// begin inline asm
	{
    .reg .pred p;
    and.b32 %r1890, %r2767, %r1892;    setp.ne.u32 p, %r1890, 0;
    vote.ballot.sync.b32 %r1890, p, 0xffffffff;
    @!p not.b32 %r1890, %r1890;
}

	// end inline asm
	and.b32  	%r1908, %r1890, %r1907;
	mov.b32 	%r1895, 16;
	// begin inline asm
	{
    .reg .pred p;
    and.b32 %r1893, %r2767, %r1895;    setp.ne.u32 p, %r1893, 0;
    vote.ballot.sync.b32 %r1893, p, 0xffffffff;
    @!p not.b32 %r1893, %r1893;
}

	// end inline asm
	and.b32  	%r1909, %r1893, %r1908;
	mov.b32 	%r1898, 32;
	// begin inline asm
	{
    .reg .pred p;
    and.b32 %r1896, %r2767, %r1898;    setp.ne.u32 p, %r1896, 0;
    vote.ballot.sync.b32 %r1896, p, 0xffffffff;
    @!p not.b32 %r1896, %r1896;
}

	// end inline asm
	and.b32  	%r1910, %r1896, %r1909;
	mov.b32 	%r1901, 64;
	// begin inline asm
	{
    .reg .pred p;
    and.b32 %r1899, %r2767, %r1901;    setp.ne.u32 p, %r1899, 0;
    vote.ballot.sync.b32 %r1899, p, 0xffffffff;
    @!p not.b32 %r1899, %r1899;
}

	// end inline asm
	and.b32  	%r1911, %r1899, %r1910;
	mov.b32 	%r1904, 128;
	// begin inline asm
	{
    .reg .pred p;
    and.b32 %r1902, %r2767, %r1904;    setp.ne.u32 p, %r1902, 0;
    vote.ballot.sync.b32 %r1902, p, 0xffffffff;
    @!p not.b32 %r1902, %r1902;
}

	// end inline asm
	and.b32  	%r1912, %r1902, %r1911;
	clz.b32 	%r1913, %r1912;
	sub.s32 	%r450, 31, %r1913;
	and.b32  	%r1914, %r1231, %r1912;
	popc.b32 	%r451, %r1914;
	setp.ne.s32 	%p210, %r768, %r450;
	mov.b32 	%r2770, 0;
	@%p210 bra 	$L__BB4_307;
	shl.b32 	%r1915, %r2767, 2;
	add.s32 	%r1916, %r127, %r1915;
	atom.shared.add.u32 	%r2770, [%r1916], %r451;
$L__BB4_307:
	shfl.sync.idx.b32	%r1918|%p212, %r2770, %r450, 31, -1;
	add.s32 	%r454, %r451, %r1918;
	mov.b32 	%r2772, 0;
	mov.u32 	%r2771, %r2852;
	mov.u32 	%r2773, %r2772;
	mov.u32 	%r2774, %r2855;
	@%p27 bra 	$L__BB4_310;
	setp.eq.s32 	%p213, %r2852, 0;
	mov.b32 	%r2771, 0;
	mov.u32 	%r2772, %r2771;
	mov.u32 	%r2773, %r2771;
	mov.u32 	%r2774, %r2771;
	@%p213 bra 	$L__BB4_310;
	shr.u32 	%r1921, %r2592, %r766;
	and.b32  	%r2773, %r1921, %r152;
	mov.u32 	%r2771, %r153;
	mov.u32 	%r2772, %r151;
$L__BB4_310:
	setp.gt.u32 	%p214, %r2774, 31;
	@%p214 bra 	$L__BB4_313;
	setp.eq.s32 	%p215, %r2771, 0;
	@%p215 bra 	$L__BB4_313;
	sub.s32 	%r1922, 32, %r2774;
	min.u32 	%r1923, %r2771, %r1922;
	mov.b32 	%r1924, -1;
	shl.b32 	%r1925, %r1924, %r1923;
	not.b32 	%r1926, %r1925;
	shr.u32 	%r1927, %r2591, %r2774;
	and.b32  	%r1928, %r1927, %r1926;
	shl.b32 	%r1929, %r1928, %r2772;
	or.b32  	%r2773, %r1929, %r2773;
$L__BB4_313:
	mov.b32 	%r1932, 1;
	// begin inline asm
	{
    .reg .pred p;
    and.b32 %r1930, %r2773, %r1932;    setp.ne.u32 p, %r1930, 0;
    vote.ballot.sync.b32 %r1930, p, 0xffffffff;
    @!p not.b32 %r1930, %r1930;
}

	// end inline asm
	mov.b32 	%r1935, 2;
	// begin inline asm
	{
    .reg .pred p;
    and.b32 %r1933, %r2773, %r1935;    setp.ne.u32 p, %r1933, 0;
    vote.ballot.sync.b32 %r1933, p, 0xffffffff;
    @!p not.b32 %r1933, %r1933;
}

	// end inline asm
	and.b32  	%r1955, %r1933, %r1930;
	mov.b32 	%r1938, 4;
	// begin inline asm
	{
    .reg .pred p;
    and.b32 %r1936, %r2773, %r1938;    setp.ne.u32 p, %r1936, 0;
    vote.ballot.sync.b32 %r1936, p, 0xffffffff;
    @!p not.b32 %r1936, %r1936;
}

	// end inline asm
	and.b32  	%r1956, %r1936, %r1955;
	mov.b32 	%r1941, 8;
	// begin inline asm
	{
    .reg .pred p;
    and.b32 %r1939, %r2773, %r1941;    setp.ne.u32 p, %r1939, 0;
    vote.ballot.sync.b32 %r1939, p, 0xffffffff;
    @!p not.b32 %r1939, %r1939;
}

	// end inline asm
	and.b32  	%r1957, %r1939, %r1956;
	mov.b32 	%r1944, 16;
	// begin inline asm
	{
    .reg .pred p;
    and.b32 %r1942, %r2773, %r1944;    setp.ne.u32 p, %r1942, 0;
    vote.ballot.sync.b32 %r1942, p, 0xffffffff;
    @!p not.b32 %r1942, %r1942;
}

	// end inline asm
	and.b32  	%r1958, %r1942, %r1957;
	mov.b32 	%r1947, 32;
	// begin inline asm
	{
    .reg .pred p;
    and.b32 %r1945, %r2773, %r1947;    setp.ne.u32 p, %r1945, 0;
    vote.ballot.sync.b32 %r1945, p, 0xffffffff;
    @!p not.b32 %r1945, %r1945;
}

	// end inline asm
	and.b32  	%r1959, %r1945, %r1958;
	mov.b32 	%r1950, 64;
	// begin inline asm
	{
    .reg .pred p;
    and.b32 %r1948, %r2773, %r1950;    setp.ne.u32 p, %r1948, 0;
    vote.ballot.sync.b32 %r1948, p, 0xffffffff;
    @!p not.b32 %r1948, %r1948;
}

	// end inline asm
	and.b32  	%r1960, %r1948, %r1959;
	mov.b32 	%r1953, 128;
	// begin inline asm
	{
    .reg .pred p;
    and.b32 %r1951, %r2773, %r1953;    setp.ne.u32 p, %r1951, 0;
    vote.ballot.sync.b32 %r1951, p, 0xffffffff;
    @!p not.b32 %r1951, %r1951;
}

	// end inline asm
	and.b32  	%r1961, %r1951, %r1960;
	clz.b32 	%r1962, %r1961;
	sub.s32 	%r462, 31, %r1962;
	and.b32  	%r1963, %r1231, %r1961;
	popc.b32 	%r463, %r1963;
	setp.ne.s32 	%p216, %r768, %r462;
	mov.b32 	%r2776, 0;
	@%p216 bra 	$L__BB4_315;
	shl.b32 	%r1964, %r2773, 2;
	add.s32 	%r1965, %r127, %r1964;
	atom.shared.add.u32 	%r2776, [%r1965], %r463;
$L__BB4_315:
	shfl.sync.idx.b32	%r1966|%p218, %r2776, %r462, 31, -1;
	add.s32 	%r1967, %r463, %r1966;
	bar.sync 	0;
	shl.b32 	%r1968, %r298, 3;
	mov.u32 	%r1969, _ZZN3cub18CUB_300001_SM_10006detail10radix_sort29DeviceRadixSortOnesweepKernelINS1_5radix10policy_hubI6edge_tNS0_8NullTypeEjE10Policy1000ELNS0_9SortOrderE0ES6_S7_jii17edge_decomposer_tEEvPT5_SD_PT3_PKSE_PT1_PKSI_PT2_PKSM_T4_iiT6_E1s;
	add.s32 	%r1970, %r1969, %r1968;
	st.shared.v2.u32 	[%r1970+-8], {%r2577, %r2576};
	shl.b32 	%r1971, %r310, 3;
	add.s32 	%r1972, %r1969, %r1971;
	st.shared.v2.u32 	[%r1972+-8], {%r2575, %r2574};
	shl.b32 	%r1973, %r322, 3;
	add.s32 	%r1974, %r1969, %r1973;
	st.shared.v2.u32 	[%r1974+-8], {%r2573, %r2572};
	shl.b32 	%r1975, %r334, 3;
	add.s32 	%r1976, %r1969, %r1975;
	st.shared.v2.u32 	[%r1976+-8], {%r2571, %r2570};
	shl.b32 	%r1977, %r346, 3;
	add.s32 	%r1978, %r1969, %r1977;
	st.shared.v2.u32 	[%r1978+-8], {%r2569, %r2568};
	shl.b32 	%r1979, %r358, 3;
	add.s32 	%r1980, %r1969, %r1979;
	st.shared.v2.u32 	[%r1980+-8], {%r2567, %r2566};
	shl.b32 	%r1981, %r370, 3;
	add.s32 	%r1982, %r1969, %r1981;
	st.shared.v2.u32 	[%r1982+-8], {%r2565, %r2564};
	shl.b32 	%r1983, %r382, 3;
	add.s32 	%r1984, %r1969, %r1983;
	st.shared.v2.u32 	[%r1984+-8], {%r2563, %r2578};
	shl.b32 	%r1985, %r394, 3;
	add.s32 	%r1986, %r1969, %r1985;
	st.shared.v2.u32 	[%r1986+-8], {%r2579, %r2580};
	shl.b32 	%r1987, %r406, 3;
	add.s32 	%r1988, %r1969, %r1987;
	st.shared.v2.u32 	[%r1988+-8], {%r2581, %r2582};
	shl.b32 	%r1989, %r418, 3;
	add.s32 	%r1990, %r1969, %r1989;
	st.shared.v2.u32 	[%r1990+-8], {%r2583, %r2584};
	shl.b32 	%r1991, %r430, 3;
	add.s32 	%r1992, %r1969, %r1991;
	st.shared.v2.u32 	[%r1992+-8], {%r2585, %r2586};
	shl.b32 	%r1993, %r442, 3;
	add.s32 	%r1994, %r1969, %r1993;
	st.shared.v2.u32 	[%r1994+-8], {%r2587, %r2588};
	shl.b32 	%r1995, %r454, 3;
	add.s32 	%r1996, %r1969, %r1995;
	st.shared.v2.u32 	[%r1996+-8], {%r2589, %r2590};
	shl.b32 	%r1997, %r1967, 3;
	add.s32 	%r1998, %r1969, %r1997;
	st.shared.v2.u32 	[%r1998+-8], {%r2591, %r2592};
	@%p87 bra 	$L__BB4_323;
	ld.param.u64 	%rd108, [_ZN3cub18CUB_300001_SM_10006detail10radix_sort29DeviceRadixSortOnesweepKernelINS1_5radix10policy_hubI6edge_tNS0_8NullTypeEjE10Policy1000ELNS0_9SortOrderE0ES6_S7_jii17edge_decomposer_tEEvPT5_SD_PT3_PKSE_PT1_PKSI_PT2_PKSM_T4_iiT6__param_3];
	cvta.to.global.u64 	%rd40, %rd108;
	mul.wide.u32 	%rd41, %r1, 4;
	add.s64 	%rd42, %rd40, %rd41;
	ld.global.u32 	%r1999, [%rd42];
	sub.s32 	%r2780, %r1999, %r285;
	st.shared.u32 	[%r260+46080], %r2780;
	setp.lt.s32 	%p219, %r4, 1;
	mov.u32 	%r2781, %r2676;
	@%p219 bra 	$L__BB4_322;
	mov.b32 	%r2778, -1;
	mov.u32 	%r2777, %r4;
	mov.u32 	%r2781, %r2676;
$L__BB4_318:
	add.s32 	%r470, %r2777, -1;
	shl.b32 	%r2001, %r470, 8;
	add.s32 	%r2002, %r2001, %r1;
	mul.wide.s32 	%rd43, %r2002, 4;
	add.s64 	%rd11, %rd2, %rd43;
$L__BB4_319:
	membar.cta;
	ld.volatile.global.u32 	%r471, [%rd11];
	setp.eq.s32 	%p220, %r471, 0;
	@%p220 bra 	$L__BB4_319;
	and.b32  	%r2003, %r471, 1073741823;
	add.s32 	%r2781, %r2003, %r2781;
	setp.gt.s32 	%p221, %r471, -1;
	vote.sync.ballot.b32 	%r2778, %p221, %r2778;
	setp.gt.u32 	%p223, %r2777, 1;
	and.pred  	%p224, %p221, %p223;
	mov.u32 	%r2777, %r470;
	@%p224 bra 	$L__BB4_318;
	ld.shared.u32 	%r2780, [%r260+46080];
$L__BB4_322:
	or.b32  	%r2004, %r2781, -2147483648;
	st.volatile.global.u32 	[%rd5], %r2004;
	sub.s32 	%r2005, %r2781, %r2676;
	add.s32 	%r2006, %r2005, %r2780;
	st.shared.u32 	[%r260+46080], %r2006;
$L__BB4_323:
	ld.param.u64 	%rd106, [_ZN3cub18CUB_300001_SM_10006detail10radix_sort29DeviceRadixSortOnesweepKernelINS1_5radix10policy_hubI6edge_tNS0_8NullTypeEjE10Policy1000ELNS0_9SortOrderE0ES6_S7_jii17edge_decomposer_tEEvPT5_SD_PT3_PKSE_PT1_PKSI_PT2_PKSM_T4_iiT6__param_2];
	setp.gt.u32 	%p225, %r1, 255;
	setp.lt.s32 	%p226, %r6, %r765;
	setp.eq.s64 	%p227, %rd106, 0;
	or.pred  	%p228, %p227, %p226;
	or.pred  	%p229, %p225, %p228;
	@%p229 bra 	$L__BB4_325;
	ld.shared.u32 	%r2007, [%r260+46080];
	add.s32 	%r2008, %r285, %r2676;
	add.s32 	%r2009, %r2008, %r2007;
	st.global.u32 	[%rd6], %r2009;
$L__BB4_325:
	setp.gt.s32 	%p230, %r6, %r765;
	bar.sync 	0;
	@%p230 bra 	$L__BB4_417;
	setp.gt.u32 	%p231, %r766, 31;
	shl.b32 	%r2011, %r1, 2;
	add.s32 	%r477, %r260, %r2011;
	ld.shared.v2.u32 	{%r478, %r479}, [%r477];
	mov.b32 	%r2783, 0;
	mov.u32 	%r2782, %r2852;
	mov.u32 	%r2784, %r2783;
	mov.u32 	%r2785, %r2855;
	@%p231 bra 	$L__BB4_329;
	setp.eq.s32 	%p232, %r2852, 0;
	mov.b32 	%r2782, 0;
	mov.u32 	%r2783, %r2782;
	mov.u32 	%r2784, %r2782;
	mov.u32 	%r2785, %r2782;
	@%p232 bra 	$L__BB4_329;
	shr.u32 	%r2014, %r479, %r766;
	and.b32  	%r2784, %r2014, %r152;
	mov.u32 	%r2782, %r153;
	mov.u32 	%r2783, %r151;
$L__BB4_329:
	setp.gt.u32 	%p233, %r2785, 31;
	@%p233 bra 	$L__BB4_332;
	setp.eq.s32 	%p234, %r2782, 0;
	@%p234 bra 	$L__BB4_332;
	sub.s32 	%r2015, 32, %r2785;
	min.u32 	%r2016, %r2782, %r2015;
	mov.b32 	%r2017, -1;
	shl.b32 	%r2018, %r2017, %r2016;
	not.b32 	%r2019, %r2018;
	shr.u32 	%r2020, %r478, %r2785;
	and.b32  	%r2021, %r2020, %r2019;
	shl.b32 	%r2022, %r2021, %r2783;
	or.b32  	%r2784, %r2022, %r2784;
$L__BB4_332:
	setp.gt.u32 	%p235, %r766, 31;
	shl.b32 	%r2024, %r2784, 2;
	add.s32 	%r2026, %r1969, %r2024;
	ld.shared.u32 	%r2027, [%r2026+46080];
	add.s32 	%r2028, %r2027, %r1;
	mul.wide.u32 	%rd44, %r2028, 8;
	add.s64 	%rd45, %rd1, %rd44;
	st.global.u32 	[%rd45], %r478;
	st.global.u32 	[%rd45+4], %r479;
	bar.warp.sync 	-1;
	ld.shared.v2.u32 	{%r487, %r488}, [%r477+3072];
	mov.b32 	%r2788, 0;
	mov.u32 	%r2787, %r2852;
	mov.u32 	%r2789, %r2788;
	mov.u32 	%r2790, %r2855;
	@%p235 bra 	$L__BB4_335;
	setp.eq.s32 	%p236, %r2852, 0;
	mov.b32 	%r2787, 0;
	mov.u32 	%r2788, %r2787;
	mov.u32 	%r2789, %r2787;
	mov.u32 	%r2790, %r2787;
	@%p236 bra 	$L__BB4_335;
	shr.u32 	%r2031, %r488, %r766;
	and.b32  	%r2789, %r2031, %r152;
	mov.u32 	%r2787, %r153;
	mov.u32 	%r2788, %r151;
$L__BB4_335:
	setp.gt.u32 	%p237, %r2790, 31;
	@%p237 bra 	$L__BB4_338;
	setp.eq.s32 	%p238, %r2787, 0;
	@%p238 bra 	$L__BB4_338;
	sub.s32 	%r2032, 32, %r2790;
	min.u32 	%r2033, %r2787, %r2032;
	mov.b32 	%r2034, -1;
	shl.b32 	%r2035, %r2034, %r2033;
	not.b32 	%r2036, %r2035;
	shr.u32 	%r2037, %r487, %r2790;
	and.b32  	%r2038, %r2037, %r2036;
	shl.b32 	%r2039, %r2038, %r2788;
	or.b32  	%r2789, %r2039, %r2789;
$L__BB4_338:
	setp.gt.u32 	%p239, %r766, 31;
	shl.b32 	%r2041, %r2789, 2;
	add.s32 	%r2043, %r1969, %r2041;
	ld.shared.u32 	%r2044, [%r2043+46080];
	add.s32 	%r2045, %r1, %r2044;
	add.s32 	%r2046, %r2045, 384;
	mul.wide.u32 	%rd46, %r2046, 8;
	add.s64 	%rd47, %rd1, %rd46;
	st.global.u32 	[%rd47], %r487;
	st.global.u32 	[%rd47+4], %r488;
	bar.warp.sync 	-1;
	ld.shared.v2.u32 	{%r496, %r497}, [%r477+6144];
	mov.b32 	%r2793, 0;
	mov.u32 	%r2792, %r2852;
	mov.u32 	%r2794, %r2793;
	mov.u32 	%r2795, %r2855;
	@%p239 bra 	$L__BB4_341;
	setp.eq.s32 	%p240, %r2852, 0;
	mov.b32 	%r2792, 0;
	mov.u32 	%r2793, %r2792;
	mov.u32 	%r2794, %r2792;
	mov.u32 	%r2795, %r2792;
	@%p240 bra 	$L__BB4_341;
	shr.u32 	%r2049, %r497, %r766;
	and.b32  	%r2794, %r2049, %r152;
	mov.u32 	%r2792, %r153;
	mov.u32 	%r2793, %r151;
$L__BB4_341:
	setp.gt.u32 	%p241, %r2795, 31;
	@%p241 bra 	$L__BB4_344;
	setp.eq.s32 	%p242, %r2792, 0;
	@%p242 bra 	$L__BB4_344;
	sub.s32 	%r2050, 32, %r2795;
	min.u32 	%r2051, %r2792, %r2050;
	mov.b32 	%r2052, -1;
	shl.b32 	%r2053, %r2052, %r2051;
	not.b32 	%r2054, %r2053;
	shr.u32 	%r2055, %r496, %r2795;
	and.b32  	%r2056, %r2055, %r2054;
	shl.b32 	%r2057, %r2056, %r2793;
	or.b32  	%r2794, %r2057, %r2794;
$L__BB4_344:
	setp.gt.u32 	%p243, %r766, 31;
	shl.b32 	%r2059, %r2794, 2;
	add.s32 	%r2061, %r1969, %r2059;
	ld.shared.u32 	%r2062, [%r2061+46080];
	add.s32 	%r2063, %r1, %r2062;
	add.s32 	%r2064, %r2063, 768;
	mul.wide.u32 	%rd48, %r2064, 8;
	add.s64 	%rd49, %rd1, %rd48;
	st.global.u32 	[%rd49], %r496;
	st.global.u32 	[%rd49+4], %r497;
	bar.warp.sync 	-1;
	ld.shared.v2.u32 	{%r505, %r506}, [%r477+9216];
	mov.b32 	%r2798, 0;
	mov.u32 	%r2797, %r2852;
	mov.u32 	%r2799, %r2798;
	mov.u32 	%r2800, %r2855;
	@%p243 bra 	$L__BB4_347;
	setp.eq.s32 	%p244, %r2852, 0;
	mov.b32 	%r2797, 0;
	mov.u32 	%r2798, %r2797;
	mov.u32 	%r2799, %r2797;
	mov.u32 	%r2800, %r2797;
	@%p244 bra 	$L__BB4_347;
	shr.u32 	%r2067, %r506, %r766;
	and.b32  	%r2799, %r2067, %r152;
	mov.u32 	%r2797, %r153;
	mov.u32 	%r2798, %r151;
$L__BB4_347:
	setp.gt.u32 	%p245, %r2800, 31;
	@%p245 bra 	$L__BB4_350;
	setp.eq.s32 	%p246, %r2797, 0;
	@%p246 bra 	$L__BB4_350;
	sub.s32 	%r2068, 32, %r2800;
	min.u32 	%r2069, %r2797, %r2068;
	mov.b32 	%r2070, -1;
	shl.b32 	%r2071, %r2070, %r2069;
	not.b32 	%r2072, %r2071;
	shr.u32 	%r2073, %r505, %r2800;
	and.b32  	%r2074, %r2073, %r2072;
	shl.b32 	%r2075, %r2074, %r2798;
	or.b32  	%r2799, %r2075, %r2799;
$L__BB4_350:
	setp.gt.u32 	%p247, %r766, 31;
	shl.b32 	%r2077, %r2799, 2;
	add.s32 	%r2079, %r1969, %r2077;
	ld.shared.u32 	%r2080, [%r2079+46080];
	add.s32 	%r2081, %r1, %r2080;
	add.s32 	%r2082, %r2081, 1152;
	mul.wide.u32 	%rd50, %r2082, 8;
	add.s64 	%rd51, %rd1, %rd50;
	st.global.u32 	[%rd51], %r505;
	st.global.u32 	[%rd51+4], %r506;
	bar.warp.sync 	-1;
	ld.shared.v2.u32 	{%r514, %r515}, [%r477+12288];
	mov.b32 	%r2803, 0;
	mov.u32 	%r2802, %r2852;
	mov.u32 	%r2804, %r2803;
	mov.u32 	%r2805, %r2855;
	@%p247 bra 	$L__BB4_353;
	setp.eq.s32 	%p248, %r2852, 0;
	mov.b32 	%r2802, 0;
	mov.u32 	%r2803, %r2802;
	mov.u32 	%r2804, %r2802;
	mov.u32 	%r2805, %r2802;
	@%p248 bra 	$L__BB4_353;
	shr.u32 	%r2085, %r515, %r766;
	and.b32  	%r2804, %r2085, %r152;
	mov.u32 	%r2802, %r153;
	mov.u32 	%r2803, %r151;
$L__BB4_353:
	setp.gt.u32 	%p249, %r2805, 31;
	@%p249 bra 	$L__BB4_356;
	setp.eq.s32 	%p250, %r2802, 0;
	@%p250 bra 	$L__BB4_356;
	sub.s32 	%r2086, 32, %r2805;
	min.u32 	%r2087, %r2802, %r2086;
	mov.b32 	%r2088, -1;
	shl.b32 	%r2089, %r2088, %r2087;
	not.b32 	%r2090, %r2089;
	shr.u32 	%r2091, %r514, %r2805;
	and.b32  	%r2092, %r2091, %r2090;
	shl.b32 	%r2093, %r2092, %r2803;
	or.b32  	%r2804, %r2093, %r2804;
$L__BB4_356:
	setp.gt.u32 	%p251, %r766, 31;
	shl.b32 	%r2095, %r2804, 2;
	add.s32 	%r2097, %r1969, %r2095;
	ld.shared.u32 	%r2098, [%r2097+46080];
	add.s32 	%r2099, %r1, %r2098;
	add.s32 	%r2100, %r2099, 1536;
	mul.wide.u32 	%rd52, %r2100, 8;
	add.s64 	%rd53, %rd1, %rd52;
	st.global.u32 	[%rd53], %r514;
	st.global.u32 	[%rd53+4], %r515;
	bar.warp.sync 	-1;
	ld.shared.v2.u32 	{%r523, %r524}, [%r477+15360];
	mov.b32 	%r2808, 0;
	mov.u32 	%r2807, %r2852;
	mov.u32 	%r2809, %r2808;
	mov.u32 	%r2810, %r2855;
	@%p251 bra 	$L__BB4_359;
	setp.eq.s32 	%p252, %r2852, 0;
	mov.b32 	%r2807, 0;
	mov.u32 	%r2808, %r2807;
	mov.u32 	%r2809, %r2807;
	mov.u32 	%r2810, %r2807;
	@%p252 bra 	$L__BB4_359;
	shr.u32 	%r2103, %r524, %r766;
	and.b32  	%r2809, %r2103, %r152;
	mov.u32 	%r2807, %r153;
	mov.u32 	%r2808, %r151;
$L__BB4_359:
	setp.gt.u32 	%p253, %r2810, 31;
	@%p253 bra 	$L__BB4_362;
	setp.eq.s32 	%p254, %r2807, 0;
	@%p254 bra 	$L__BB4_362;
	sub.s32 	%r2104, 32, %r2810;
	min.u32 	%r2105, %r2807, %r2104;
	mov.b32 	%r2106, -1;
	shl.b32 	%r2107, %r2106, %r2105;
	not.b32 	%r2108, %r2107;
	shr.u32 	%r2109, %r523, %r2810;
	and.b32  	%r2110, %r2109, %r2108;
	shl.b32 	%r2111, %r2110, %r2808;
	or.b32  	%r2809, %r2111, %r2809;
$L__BB4_362:
	setp.gt.u32 	%p255, %r766, 31;
	shl.b32 	%r2113, %r2809, 2;
	add.s32 	%r2115, %r1969, %r2113;
	ld.shared.u32 	%r2116, [%r2115+46080];
	add.s32 	%r2117, %r1, %r2116;
	add.s32 	%r2118, %r2117, 1920;
	mul.wide.u32 	%rd54, %r2118, 8;
	add.s64 	%rd55, %rd1, %rd54;
	st.global.u32 	[%rd55], %r523;
	st.global.u32 	[%rd55+4], %r524;
	bar.warp.sync 	-1;
	ld.shared.v2.u32 	{%r532, %r533}, [%r477+18432];
	mov.b32 	%r2813, 0;
	mov.u32 	%r2812, %r2852;
	mov.u32 	%r2814, %r2813;
	mov.u32 	%r2815, %r2855;
	@%p255 bra 	$L__BB4_365;
	setp.eq.s32 	%p256, %r2852, 0;
	mov.b32 	%r2812, 0;
	mov.u32 	%r2813, %r2812;
	mov.u32 	%r2814, %r2812;
	mov.u32 	%r2815, %r2812;
	@%p256 bra 	$L__BB4_365;
	shr.u32 	%r2121, %r533, %r766;
	and.b32  	%r2814, %r2121, %r152;
	mov.u32 	%r2812, %r153;
	mov.u32 	%r2813, %r151;
$L__BB4_365:
	setp.gt.u32 	%p257, %r2815, 31;
	@%p257 bra 	$L__BB4_368;
	setp.eq.s32 	%p258, %r2812, 0;
	@%p258 bra 	$L__BB4_368;
	sub.s32 	%r2122, 32, %r2815;
	min.u32 	%r2123, %r2812, %r2122;
	mov.b32 	%r2124, -1;
	shl.b32 	%r2125, %r2124, %r2123;
	not.b32 	%r2126, %r2125;
	shr.u32 	%r2127, %r532, %r2815;
	and.b32  	%r2128, %r2127, %r2126;
	shl.b32 	%r2129, %r2128, %r2813;
	or.b32  	%r2814, %r2129, %r2814;
$L__BB4_368:
	setp.gt.u32 	%p259, %r766, 31;
	shl.b32 	%r2131, %r2814, 2;
	add.s32 	%r2133, %r1969, %r2131;
	ld.shared.u32 	%r2134, [%r2133+46080];
	add.s32 	%r2135, %r1, %r2134;
	add.s32 	%r2136, %r2135, 2304;
	mul.wide.u32 	%rd56, %r2136, 8;
	add.s64 	%rd57, %rd1, %rd56;
	st.global.u32 	[%rd57], %r532;
	st.global.u32 	[%rd57+4], %r533;
	bar.warp.sync 	-1;
	ld.shared.v2.u32 	{%r541, %r542}, [%r477+21504];
	mov.b32 	%r2818, 0;
	mov.u32 	%r2817, %r2852;
	mov.u32 	%r2819, %r2818;
	mov.u32 	%r2820, %r2855;
	@%p259 bra 	$L__BB4_371;
	setp.eq.s32 	%p260, %r2852, 0;
	mov.b32 	%r2817, 0;
	mov.u32 	%r2818, %r2817;
	mov.u32 	%r2819, %r2817;
	mov.u32 	%r2820, %r2817;
	@%p260 bra 	$L__BB4_371;
	shr.u32 	%r2139, %r542, %r766;
	and.b32  	%r2819, %r2139, %r152;
	mov.u32 	%r2817, %r153;
	mov.u32 	%r2818, %r151;
$L__BB4_371:
	setp.gt.u32 	%p261, %r2820, 31;
	@%p261 bra 	$L__BB4_374;
	setp.eq.s32 	%p262, %r2817, 0;
	@%p262 bra 	$L__BB4_374;
	sub.s32 	%r2140, 32, %r2820;
	min.u32 	%r2141, %r2817, %r2140;
	mov.b32 	%r2142, -1;
	shl.b32 	%r2143, %r2142, %r2141;
	not.b32 	%r2144, %r2143;
	shr.u32 	%r2145, %r541, %r2820;
	and.b32  	%r2146, %r2145, %r2144;
	shl.b32 	%r2147, %r2146, %r2818;
	or.b32  	%r2819, %r2147, %r2819;
$L__BB4_374:
	setp.gt.u32 	%p263, %r766, 31;
	shl.b32 	%r2149, %r2819, 2;
	add.s32 	%r2151, %r1969, %r2149;
	ld.shared.u32 	%r2152, [%r2151+46080];
	add.s32 	%r2153, %r1, %r2152;
	add.s32 	%r2154, %r2153, 2688;
	mul.wide.u32 	%rd58, %r2154, 8;
	add.s64 	%rd59, %rd1, %rd58;
	st.global.u32 	[%rd59], %r541;
	st.global.u32 	[%rd59+4], %r542;
	bar.warp.sync 	-1;
	ld.shared.v2.u32 	{%r550, %r551}, [%r477+24576];
	mov.b32 	%r2823, 0;
	mov.u32 	%r2822, %r2852;
	mov.u32 	%r2824, %r2823;
	mov.u32 	%r2825, %r2855;
	@%p263 bra 	$L__BB4_377;
	setp.eq.s32 	%p264, %r2852, 0;
	mov.b32 	%r2822, 0;
	mov.u32 	%r2823, %r2822;
	mov.u32 	%r2824, %r2822;
	mov.u32 	%r2825, %r2822;
	@%p264 bra 	$L__BB4_377;
	shr.u32 	%r2157, %r551, %r766;
	and.b32  	%r2824, %r2157, %r152;
	mov.u32 	%r2822, %r153;
	mov.u32 	%r2823, %r151;
$L__BB4_377:
	setp.gt.u32 	%p265, %r2825, 31;
	@%p265 bra 	$L__BB4_380;
	setp.eq.s32 	%p266, %r2822, 0;
	@%p266 bra 	$L__BB4_380;
	sub.s32 	%r2158, 32, %r2825;
	min.u32 	%r2159, %r2822, %r2158;
	mov.b32 	%r2160, -1;
	shl.b32 	%r2161, %r2160, %r2159;
	not.b32 	%r2162, %r2161;
	shr.u32 	%r2163, %r550, %r2825;
	and.b32  	%r2164, %r2163, %r2162;
	shl.b32 	%r2165, %r2164, %r2823;
	or.b32  	%r2824, %r2165, %r2824;
$L__BB4_380:
	setp.gt.u32 	%p267, %r766, 31;
	shl.b32 	%r2167, %r2824, 2;
	add.s32 	%r2169, %r1969, %r2167;
	ld.shared.u32 	%r2170, [%r2169+46080];
	add.s32 	%r2171, %r1, %r2170;
	add.s32 	%r2172, %r2171, 3072;
	mul.wide.u32 	%rd60, %r2172, 8;
	add.s64 	%rd61, %rd1, %rd60;
	st.global.u32 	[%rd61], %r550;
	st.global.u32 	[%rd61+4], %r551;
	bar.warp.sync 	-1;
	ld.shared.v2.u32 	{%r559, %r560}, [%r477+27648];
	mov.b32 	%r2828, 0;
	mov.u32 	%r2827, %r2852;
	mov.u32 	%r2829, %r2828;
	mov.u32 	%r2830, %r2855;
	@%p267 bra 	$L__BB4_383;
	setp.eq.s32 	%p268, %r2852, 0;
	mov.b32 	%r2827, 0;
	mov.u32 	%r2828, %r2827;
	mov.u32 	%r2829, %r2827;
	mov.u32 	%r2830, %r2827;
	@%p268 bra 	$L__BB4_383;
	shr.u32 	%r2175, %r560, %r766;
	and.b32  	%r2829, %r2175, %r152;
	mov.u32 	%r2827, %r153;
	mov.u32 	%r2828, %r151;
$L__BB4_383:
	setp.gt.u32 	%p269, %r2830, 31;
	@%p269 bra 	$L__BB4_386;
	setp.eq.s32 	%p270, %r2827, 0;
	@%p270 bra 	$L__BB4_386;
	sub.s32 	%r2176, 32, %r2830;
	min.u32 	%r2177, %r2827, %r2176;
	mov.b32 	%r2178, -1;
	shl.b32 	%r2179, %r2178, %r2177;
	not.b32 	%r2180, %r2179;
	shr.u32 	%r2181, %r559, %r2830;
	and.b32  	%r2182, %r2181, %r2180;
	shl.b32 	%r2183, %r2182, %r2828;
	or.b32  	%r2829, %r2183, %r2829;
$L__BB4_386:
	setp.gt.u32 	%p271, %r766, 31;
	shl.b32 	%r2185, %r2829, 2;
	add.s32 	%r2187, %r1969, %r2185;
	ld.shared.u32 	%r2188, [%r2187+46080];
	add.s32 	%r2189, %r1, %r2188;
	add.s32 	%r2190, %r2189, 3456;
	mul.wide.u32 	%rd62, %r2190, 8;
	add.s64 	%rd63, %rd1, %rd62;
	st.global.u32 	[%rd63], %r559;
	st.global.u32 	[%rd63+4], %r560;
	bar.warp.sync 	-1;
	ld.shared.v2.u32 	{%r568, %r569}, [%r477+30720];
	mov.b32 	%r2833, 0;
	mov.u32 	%r2832, %r2852;
	mov.u32 	%r2834, %r2833;
	mov.u32 	%r2835, %r2855;
	@%p271 bra 	$L__BB4_389;
	setp.eq.s32 	%p272, %r2852, 0;
	mov.b32 	%r2832, 0;
	mov.u32 	%r2833, %r2832;
	mov.u32 	%r2834, %r2832;
	mov.u32 	%r2835, %r2832;
	@%p272 bra 	$L__BB4_389;
	shr.u32 	%r2193, %r569, %r766;
	and.b32  	%r2834, %r2193, %r152;
	mov.u32 	%r2832, %r153;
	mov.u32 	%r2833, %r151;
$L__BB4_389:
	setp.gt.u32 	%p273, %r2835, 31;
	@%p273 bra 	$L__BB4_392;
	setp.eq.s32 	%p274, %r2832, 0;
	@%p274 bra 	$L__BB4_392;
	sub.s32 	%r2194, 32, %r2835;
	min.u32 	%r2195, %r2832, %r2194;
	mov.b32 	%r2196, -1;
	shl.b32 	%r2197, %r2196, %r2195;
	not.b32 	%r2198, %r2197;
	shr.u32 	%r2199, %r568, %r2835;
	and.b32  	%r2200, %r2199, %r2198;
	shl.b32 	%r2201, %r2200, %r2833;
	or.b32  	%r2834, %r2201, %r2834;
$L__BB4_392:
	setp.gt.u32 	%p275, %r766, 31;
	shl.b32 	%r2203, %r2834, 2;
	add.s32 	%r2205, %r1969, %r2203;
	ld.shared.u32 	%r2206, [%r2205+46080];
	add.s32 	%r2207, %r1, %r2206;
	add.s32 	%r2208, %r2207, 3840;
	mul.wide.u32 	%rd64, %r2208, 8;
	add.s64 	%rd65, %rd1, %rd64;
	st.global.u32 	[%rd65], %r568;
	st.global.u32 	[%rd65+4], %r569;
	bar.warp.sync 	-1;
	ld.shared.v2.u32 	{%r577, %r578}, [%r477+33792];
	mov.b32 	%r2838, 0;
	mov.u32 	%r2837, %r2852;
	mov.u32 	%r2839, %r2838;
	mov.u32 	%r2840, %r2855;
	@%p275 bra 	$L__BB4_395;
	setp.eq.s32 	%p276, %r2852, 0;
	mov.b32 	%r2837, 0;
	mov.u32 	%r2838, %r2837;
	mov.u32 	%r2839, %r2837;
	mov.u32 	%r2840, %r2837;
	@%p276 bra 	$L__BB4_395;
	shr.u32 	%r2211, %r578, %r766;
	and.b32  	%r2839, %r2211, %r152;
	mov.u32 	%r2837, %r153;
	mov.u32 	%r2838, %r151;
$L__BB4_395:
	setp.gt.u32 	%p277, %r2840, 31;
	@%p277 bra 	$L__BB4_398;
	setp.eq.s32 	%p278, %r2837, 0;
	@%p278 bra 	$L__BB4_398;
	sub.s32 	%r2212, 32, %r2840;
	min.u32 	%r2213, %r2837, %r2212;
	mov.b32 	%r2214, -1;
	shl.b32 	%r2215, %r2214, %r2213;
	not.b32 	%r2216, %r2215;
	shr.u32 	%r2217, %r577, %r2840;
	and.b32  	%r2218, %r2217, %r2216;
	shl.b32 	%r2219, %r2218, %r2838;
	or.b32  	%r2839, %r2219, %r2839;
$L__BB4_398:
	setp.gt.u32 	%p279, %r766, 31;
	shl.b32 	%r2221, %r2839, 2;
	add.s32 	%r2223, %r1969, %r2221;
	ld.shared.u32 	%r2224, [%r2223+46080];
	add.s32 	%r2225, %r1, %r2224;
	add.s32 	%r2226, %r2225, 4224;
	mul.wide.u32 	%rd66, %r2226, 8;
	add.s64 	%rd67, %rd1, %rd66;
	st.global.u32 	[%rd67], %r577;
	st.global.u32 	[%rd67+4], %r578;
	bar.warp.sync 	-1;
	ld.shared.v2.u32 	{%r586, %r587}, [%r477+36864];
	mov.b32 	%r2843, 0;
	mov.u32 	%r2842, %r2852;
	mov.u32 	%r2844, %r2843;
	mov.u32 	%r2845, %r2855;
	@%p279 bra 	$L__BB4_401;
	setp.eq.s32 	%p280, %r2852, 0;
	mov.b32 	%r2842, 0;
	mov.u32 	%r2843, %r2842;
	mov.u32 	%r2844, %r2842;
	mov.u32 	%r2845, %r2842;
	@%p280 bra 	$L__BB4_401;
	shr.u32 	%r2229, %r587, %r766;
	and.b32  	%r2844, %r2229, %r152;
	mov.u32 	%r2842, %r153;
	mov.u32 	%r2843, %r151;
$L__BB4_401:
	setp.gt.u32 	%p281, %r2845, 31;
	@%p281 bra 	$L__BB4_404;
	setp.eq.s32 	%p282, %r2842, 0;
	@%p282 bra 	$L__BB4_404;
	sub.s32 	%r2230, 32, %r2845;
	min.u32 	%r2231, %r2842, %r2230;
	mov.b32 	%r2232, -1;
	shl.b32 	%r2233, %r2232, %r2231;
	not.b32 	%r2234, %r2233;
	shr.u32 	%r2235, %r586, %r2845;
	and.b32  	%r2236, %r2235, %r2234;
	shl.b32 	%r2237, %r2236, %r2843;
	or.b32  	%r2844, %r2237, %r2844;
$L__BB4_404:
	setp.gt.u32 	%p283, %r766, 31;
	shl.b32 	%r2239, %r2844, 2;
	add.s32 	%r2241, %r1969, %r2239;
	ld.shared.u32 	%r2242, [%r2241+46080];
	add.s32 	%r2243, %r1, %r2242;
	add.s32 	%r2244, %r2243, 4608;
	mul.wide.u32 	%rd68, %r2244, 8;
	add.s64 	%rd69, %rd1, %rd68;
	st.global.u32 	[%rd69], %r586;
	st.global.u32 	[%rd69+4], %r587;
	bar.warp.sync 	-1;
	ld.shared.v2.u32 	{%r595, %r596}, [%r477+39936];
	mov.b32 	%r2848, 0;
	mov.u32 	%r2847, %r2852;
	mov.u32 	%r2849, %r2848;
	mov.u32 	%r2850, %r2855;
	@%p283 bra 	$L__BB4_407;
	setp.eq.s32 	%p284, %r2852, 0;
	mov.b32 	%r2847, 0;
	mov.u32 	%r2848, %r2847;
	mov.u32 	%r2849, %r2847;
	mov.u32 	%r2850, %r2847;
	@%p284 bra 	$L__BB4_407;
	shr.u32 	%r2247, %r596, %r766;
	and.b32  	%r2849, %r2247, %r152;
	mov.u32 	%r2847, %r153;
	mov.u32 	%r2848, %r151;
$L__BB4_407:
	setp.gt.u32 	%p285, %r2850, 31;
	@%p285 bra 	$L__BB4_410;
	setp.eq.s32 	%p286, %r2847, 0;
	@%p286 bra 	$L__BB4_410;
	sub.s32 	%r2248, 32, %r2850;
	min.u32 	%r2249, %r2847, %r2248;
	mov.b32 	%r2250, -1;
	shl.b32 	%r2251, %r2250, %r2249;
	not.b32 	%r2252, %r2251;
	shr.u32 	%r2253, %r595, %r2850;
	and.b32  	%r2254, %r2253, %r2252;
	shl.b32 	%r2255, %r2254, %r2848;
	or.b32  	%r2849, %r2255, %r2849;
$L__BB4_410:
	setp.gt.u32 	%p287, %r766, 31;
	shl.b32 	%r2257, %r2849, 2;
	add.s32 	%r2259, %r1969, %r2257;
	ld.shared.u32 	%r2260, [%r2259+46080];
	add.s32 	%r2261, %r1, %r2260;
	add.s32 	%r2262, %r2261, 4992;
	mul.wide.u32 	%rd70, %r2262, 8;
	add.s64 	%rd71, %rd1, %rd70;
	st.global.u32 	[%rd71], %r595;
	st.global.u32 	[%rd71+4], %r596;
	bar.warp.sync 	-1;
	ld.shared.v2.u32 	{%r604, %r605}, [%r477+43008];
	mov.b32 	%r2853, 0;
	mov.u32 	%r2854, %r2853;
	@%p287 bra 	$L__BB4_413;
	setp.eq.s32 	%p288, %r2852, 0;
	mov.b32 	%r2852, 0;
	mov.u32 	%r2853, %r2852;
	mov.u32 	%r2854, %r2852;
	mov.u32 	%r2855, %r2852;
	@%p288 bra 	$L__BB4_413;
	shr.u32 	%r2265, %r605, %r766;
	and.b32  	%r2854, %r2265, %r152;
	mov.u32 	%r2852, %r153;
	mov.u32 	%r2853, %r151;
$L__BB4_413:
	setp.gt.u32 	%p289, %r2855, 31;
	@%p289 bra 	$L__BB4_416;
	setp.eq.s32 	%p290, %r2852, 0;
	@%p290 bra 	$L__BB4_416;
	sub.s32 	%r2266, 32, %r2855;
	min.u32 	%r2267, %r2852, %r2266;
	mov.b32 	%r2268, -1;
	shl.b32 	%r2269, %r2268, %r2267;
	not.b32 	%r2270, %r2269;
	shr.u32 	%r2271, %r604, %r2855;
	and.b32  	%r2272, %r2271, %r2270;
	shl.b32 	%r2273, %r2272, %r2853;
	or.b32  	%r2854, %r2273, %r2854;
$L__BB4_416:
	shl.b32 	%r2274, %r2854, 2;
	add.s32 	%r2276, %r1969, %r2274;
	ld.shared.u32 	%r2277, [%r2276+46080];
	add.s32 	%r2278, %r1, %r2277;
	add.s32 	%r2279, %r2278, 5376;
	mul.wide.u32 	%rd72, %r2279, 8;
	add.s64 	%rd73, %rd1, %rd72;
	st.global.u32 	[%rd73], %r604;
	st.global.u32 	[%rd73+4], %r605;
	bar.warp.sync 	-1;
	bra.uni 	$L__BB4_538;
$L__BB4_417:
	setp.gt.u32 	%p291, %r766, 31;
	mad.lo.s32 	%r613, %r4, -5760, %r765;
	shl.b32 	%r2281, %r1, 2;
	add.s32 	%r614, %r260, %r2281;
	ld.shared.v2.u32 	{%r615, %r616}, [%r614];
	mov.b32 	%r2858, 0;
	mov.u32 	%r2857, %r2852;
	mov.u32 	%r2859, %r2858;
	mov.u32 	%r2860, %r2855;
	@%p291 bra 	$L__BB4_420;
	setp.eq.s32 	%p292, %r2852, 0;
	mov.b32 	%r2857, 0;
	mov.u32 	%r2858, %r2857;
	mov.u32 	%r2859, %r2857;
	mov.u32 	%r2860, %r2857;
	@%p292 bra 	$L__BB4_420;
	shr.u32 	%r2284, %r616, %r766;
	and.b32  	%r2859, %r2284, %r152;
	mov.u32 	%r2857, %r153;
	mov.u32 	%r2858, %r151;
$L__BB4_420:
	setp.gt.u32 	%p293, %r2860, 31;
	@%p293 bra 	$L__BB4_423;
	setp.eq.s32 	%p294, %r2857, 0;
	@%p294 bra 	$L__BB4_423;
	sub.s32 	%r2285, 32, %r2860;
	min.u32 	%r2286, %r2857, %r2285;
	mov.b32 	%r2287, -1;
	shl.b32 	%r2288, %r2287, %r2286;
	not.b32 	%r2289, %r2288;
	shr.u32 	%r2290, %r615, %r2860;
	and.b32  	%r2291, %r2290, %r2289;
	shl.b32 	%r2292, %r2291, %r2858;
	or.b32  	%r2859, %r2292, %r2859;
$L__BB4_423:
	shl.b32 	%r2293, %r2859, 2;
	add.s32 	%r2295, %r1969, %r2293;
	ld.shared.u32 	%r624, [%r2295+46080];
	setp.ge.s32 	%p295, %r1, %r613;
	@%p295 bra 	$L__BB4_425;
	add.s32 	%r2296, %r624, %r1;
	mul.wide.u32 	%rd74, %r2296, 8;
	add.s64 	%rd75, %rd1, %rd74;
	st.global.u32 	[%rd75], %r615;
	st.global.u32 	[%rd75+4], %r616;
$L__BB4_425:
	setp.gt.u32 	%p296, %r766, 31;
	bar.warp.sync 	-1;
	ld.shared.v2.u32 	{%r625, %r626}, [%r614+3072];
	mov.b32 	%r2863, 0;
	mov.u32 	%r2862, %r2852;
	mov.u32 	%r2864, %r2863;
	mov.u32 	%r2865, %r2855;
	@%p296 bra 	$L__BB4_428;
	setp.eq.s32 	%p297, %r2852, 0;
	mov.b32 	%r2862, 0;
	mov.u32 	%r2863, %r2862;
	mov.u32 	%r2864, %r2862;
	mov.u32 	%r2865, %r2862;
	@%p297 bra 	$L__BB4_428;
	shr.u32 	%r2300, %r626, %r766;
	and.b32  	%r2864, %r2300, %r152;
	mov.u32 	%r2862, %r153;
	mov.u32 	%r2863, %r151;
$L__BB4_428:
	setp.gt.u32 	%p298, %r2865, 31;
	@%p298 bra 	$L__BB4_431;
	setp.eq.s32 	%p299, %r2862, 0;
	@%p299 bra 	$L__BB4_431;
	sub.s32 	%r2301, 32, %r2865;
	min.u32 	%r2302, %r2862, %r2301;
	mov.b32 	%r2303, -1;
	shl.b32 	%r2304, %r2303, %r2302;
	not.b32 	%r2305, %r2304;
	shr.u32 	%r2306, %r625, %r2865;
	and.b32  	%r2307, %r2306, %r2305;
	shl.b32 	%r2308, %r2307, %r2863;
	or.b32  	%r2864, %r2308, %r2864;
$L__BB4_431:
	add.s32 	%r2309, %r1, 384;
	shl.b32 	%r2310, %r2864, 2;
	add.s32 	%r2312, %r1969, %r2310;
	ld.shared.u32 	%r2313, [%r2312+46080];
	add.s32 	%r634, %r2313, %r2309;
	setp.ge.s32 	%p300, %r2309, %r613;
	@%p300 bra 	$L__BB4_433;
	mul.wide.u32 	%rd76, %r634, 8;
	add.s64 	%rd77, %rd1, %rd76;
	st.global.u32 	[%rd77], %r625;
	st.global.u32 	[%rd77+4], %r626;
$L__BB4_433:
	setp.gt.u32 	%p301, %r766, 31;
	bar.warp.sync 	-1;
	ld.shared.v2.u32 	{%r635, %r636}, [%r614+6144];
	mov.b32 	%r2868, 0;
	mov.u32 	%r2867, %r2852;
	mov.u32 	%r2869, %r2868;
	mov.u32 	%r2870, %r2855;
	@%p301 bra 	$L__BB4_436;
	setp.eq.s32 	%p302, %r2852, 0;
	mov.b32 	%r2867, 0;
	mov.u32 	%r2868, %r2867;
	mov.u32 	%r2869, %r2867;
	mov.u32 	%r2870, %r2867;
	@%p302 bra 	$L__BB4_436;
	shr.u32 	%r2317, %r636, %r766;
	and.b32  	%r2869, %r2317, %r152;
	mov.u32 	%r2867, %r153;
	mov.u32 	%r2868, %r151;
$L__BB4_436:
	setp.gt.u32 	%p303, %r2870, 31;
	@%p303 bra 	$L__BB4_439;
	setp.eq.s32 	%p304, %r2867, 0;
	@%p304 bra 	$L__BB4_439;
	sub.s32 	%r2318, 32, %r2870;
	min.u32 	%r2319, %r2867, %r2318;
	mov.b32 	%r2320, -1;
	shl.b32 	%r2321, %r2320, %r2319;
	not.b32 	%r2322, %r2321;
	shr.u32 	%r2323, %r635, %r2870;
	and.b32  	%r2324, %r2323, %r2322;
	shl.b32 	%r2325, %r2324, %r2868;
	or.b32  	%r2869, %r2325, %r2869;
$L__BB4_439:
	add.s32 	%r2326, %r1, 768;
	shl.b32 	%r2327, %r2869, 2;
	add.s32 	%r2329, %r1969, %r2327;
	ld.shared.u32 	%r2330, [%r2329+46080];
	add.s32 	%r644, %r2330, %r2326;
	setp.ge.s32 	%p305, %r2326, %r613;
	@%p305 bra 	$L__BB4_441;
	mul.wide.u32 	%rd78, %r644, 8;
	add.s64 	%rd79, %rd1, %rd78;
	st.global.u32 	[%rd79], %r635;
	st.global.u32 	[%rd79+4], %r636;
$L__BB4_441:
	setp.gt.u32 	%p306, %r766, 31;
	bar.warp.sync 	-1;
	ld.shared.v2.u32 	{%r645, %r646}, [%r614+9216];
	mov.b32 	%r2873, 0;
	mov.u32 	%r2872, %r2852;
	mov.u32 	%r2874, %r2873;
	mov.u32 	%r2875, %r2855;
	@%p306 bra 	$L__BB4_444;
	setp.eq.s32 	%p307, %r2852, 0;
	mov.b32 	%r2872, 0;
	mov.u32 	%r2873, %r2872;
	mov.u32 	%r2874, %r2872;
	mov.u32 	%r2875, %r2872;
	@%p307 bra 	$L__BB4_444;
	shr.u32 	%r2334, %r646, %r766;
	and.b32  	%r2874, %r2334, %r152;
	mov.u32 	%r2872, %r153;
	mov.u32 	%r2873, %r151;
$L__BB4_444:
	setp.gt.u32 	%p308, %r2875, 31;
	@%p308 bra 	$L__BB4_447;
	setp.eq.s32 	%p309, %r2872, 0;
	@%p309 bra 	$L__BB4_447;
	sub.s32 	%r2335, 32, %r2875;
	min.u32 	%r2336, %r2872, %r2335;
	mov.b32 	%r2337, -1;
	shl.b32 	%r2338, %r2337, %r2336;
	not.b32 	%r2339, %r2338;
	shr.u32 	%r2340, %r645, %r2875;
	and.b32  	%r2341, %r2340, %r2339;
	shl.b32 	%r2342, %r2341, %r2873;
	or.b32  	%r2874, %r2342, %r2874;
$L__BB4_447:
	add.s32 	%r2343, %r1, 1152;
	shl.b32 	%r2344, %r2874, 2;
	add.s32 	%r2346, %r1969, %r2344;
	ld.shared.u32 	%r2347, [%r2346+46080];
	add.s32 	%r654, %r2347, %r2343;
	setp.ge.s32 	%p310, %r2343, %r613;
	@%p310 bra 	$L__BB4_449;
	mul.wide.u32 	%rd80, %r654, 8;
	add.s64 	%rd81, %rd1, %rd80;
	st.global.u32 	[%rd81], %r645;
	st.global.u32 	[%rd81+4], %r646;
$L__BB4_449:
	setp.gt.u32 	%p311, %r766, 31;
	bar.warp.sync 	-1;
	ld.shared.v2.u32 	{%r655, %r656}, [%r614+12288];
	mov.b32 	%r2878, 0;
	mov.u32 	%r2877, %r2852;
	mov.u32 	%r2879, %r2878;
	mov.u32 	%r2880, %r2855;
	@%p311 bra 	$L__BB4_452;
	setp.eq.s32 	%p312, %r2852, 0;
	mov.b32 	%r2877, 0;
	mov.u32 	%r2878, %r2877;
	mov.u32 	%r2879, %r2877;
	mov.u32 	%r2880, %r2877;
	@%p312 bra 	$L__BB4_452;
	shr.u32 	%r2351, %r656, %r766;
	and.b32  	%r2879, %r2351, %r152;
	mov.u32 	%r2877, %r153;
	mov.u32 	%r2878, %r151;
$L__BB4_452:
	setp.gt.u32 	%p313, %r2880, 31;
	@%p313 bra 	$L__BB4_455;
	setp.eq.s32 	%p314, %r2877, 0;
	@%p314 bra 	$L__BB4_455;
	sub.s32 	%r2352, 32, %r2880;
	min.u32 	%r2353, %r2877, %r2352;
	mov.b32 	%r2354, -1;
	shl.b32 	%r2355, %r2354, %r2353;
	not.b32 	%r2356, %r2355;
	shr.u32 	%r2357, %r655, %r2880;
	and.b32  	%r2358, %r2357, %r2356;
	shl.b32 	%r2359, %r2358, %r2878;
	or.b32  	%r2879, %r2359, %r2879;
$L__BB4_455:
	add.s32 	%r2360, %r1, 1536;
	shl.b32 	%r2361, %r2879, 2;
	add.s32 	%r2363, %r1969, %r2361;
	ld.shared.u32 	%r2364, [%r2363+46080];
	add.s32 	%r664, %r2364, %r2360;
	setp.ge.s32 	%p315, %r2360, %r613;
	@%p315 bra 	$L__BB4_457;
	mul.wide.u32 	%rd82, %r664, 8;
	add.s64 	%rd83, %rd1, %rd82;
	st.global.u32 	[%rd83], %r655;
	st.global.u32 	[%rd83+4], %r656;
$L__BB4_457:
	setp.gt.u32 	%p316, %r766, 31;
	bar.warp.sync 	-1;
	ld.shared.v2.u32 	{%r665, %r666}, [%r614+15360];
	mov.b32 	%r2883, 0;
	mov.u32 	%r2882, %r2852;
	mov.u32 	%r2884, %r2883;
	mov.u32 	%r2885, %r2855;
	@%p316 bra 	$L__BB4_460;
	setp.eq.s32 	%p317, %r2852, 0;
	mov.b32 	%r2882, 0;
	mov.u32 	%r2883, %r2882;
	mov.u32 	%r2884, %r2882;
	mov.u32 	%r2885, %r2882;
	@%p317 bra 	$L__BB4_460;
	shr.u32 	%r2368, %r666, %r766;
	and.b32  	%r2884, %r2368, %r152;
	mov.u32 	%r2882, %r153;
	mov.u32 	%r2883, %r151;
$L__BB4_460:
	setp.gt.u32 	%p318, %r2885, 31;
	@%p318 bra 	$L__BB4_463;
	setp.eq.s32 	%p319, %r2882, 0;
	@%p319 bra 	$L__BB4_463;
	sub.s32 	%r2369, 32, %r2885;
	min.u32 	%r2370, %r2882, %r2369;
	mov.b32 	%r2371, -1;
	shl.b32 	%r2372, %r2371, %r2370;
	not.b32 	%r2373, %r2372;
	shr.u32 	%r2374, %r665, %r2885;
	and.b32  	%r2375, %r2374, %r2373;
	shl.b32 	%r2376, %r2375, %r2883;
	or.b32  	%r2884, %r2376, %r2884;
$L__BB4_463:
	add.s32 	%r2377, %r1, 1920;
	shl.b32 	%r2378, %r2884, 2;
	add.s32 	%r2380, %r1969, %r2378;
	ld.shared.u32 	%r2381, [%r2380+46080];
	add.s32 	%r674, %r2381, %r2377;
	setp.ge.s32 	%p320, %r2377, %r613;
	@%p320 bra 	$L__BB4_465;
	mul.wide.u32 	%rd84, %r674, 8;
	add.s64 	%rd85, %rd1, %rd84;
	st.global.u32 	[%rd85], %r665;
	st.global.u32 	[%rd85+4], %r666;
$L__BB4_465:
	setp.gt.u32 	%p321, %r766, 31;
	bar.warp.sync 	-1;
	ld.shared.v2.u32 	{%r675, %r676}, [%r614+18432];
	mov.b32 	%r2888, 0;
	mov.u32 	%r2887, %r2852;
	mov.u32 	%r2889, %r2888;
	mov.u32 	%r2890, %r2855;
	@%p321 bra 	$L__BB4_468;
	setp.eq.s32 	%p322, %r2852, 0;
	mov.b32 	%r2887, 0;
	mov.u32 	%r2888, %r2887;
	mov.u32 	%r2889, %r2887;
	mov.u32 	%r2890, %r2887;
	@%p322 bra 	$L__BB4_468;
	shr.u32 	%r2385, %r676, %r766;
	and.b32  	%r2889, %r2385, %r152;
	mov.u32 	%r2887, %r153;
	mov.u32 	%r2888, %r151;
$L__BB4_468:
	setp.gt.u32 	%p323, %r2890, 31;
	@%p323 bra 	$L__BB4_471;
	setp.eq.s32 	%p324, %r2887, 0;
	@%p324 bra 	$L__BB4_471;
	sub.s32 	%r2386, 32, %r2890;
	min.u32 	%r2387, %r2887, %r2386;
	mov.b32 	%r2388, -1;
	shl.b32 	%r2389, %r2388, %r2387;
	not.b32 	%r2390, %r2389;
	shr.u32 	%r2391, %r675, %r2890;
	and.b32  	%r2392, %r2391, %r2390;
	shl.b32 	%r2393, %r2392, %r2888;
	or.b32  	%r2889, %r2393, %r2889;
$L__BB4_471:
	add.s32 	%r2394, %r1, 2304;
	shl.b32 	%r2395, %r2889, 2;
	add.s32 	%r2397, %r1969, %r2395;
	ld.shared.u32 	%r2398, [%r2397+46080];
	add.s32 	%r684, %r2398, %r2394;
	setp.ge.s32 	%p325, %r2394, %r613;
	@%p325 bra 	$L__BB4_473;
	mul.wide.u32 	%rd86, %r684, 8;
	add.s64 	%rd87, %rd1, %rd86;
	st.global.u32 	[%rd87], %r675;
	st.global.u32 	[%rd87+4], %r676;
$L__BB4_473:
	setp.gt.u32 	%p326, %r766, 31;
	bar.warp.sync 	-1;
	ld.shared.v2.u32 	{%r685, %r686}, [%r614+21504];
	mov.b32 	%r2893, 0;
	mov.u32 	%r2892, %r2852;
	mov.u32 	%r2894, %r2893;
	mov.u32 	%r2895, %r2855;
	@%p326 bra 	$L__BB4_476;
	setp.eq.s32 	%p327, %r2852, 0;
	mov.b32 	%r2892, 0;
	mov.u32 	%r2893, %r2892;
	mov.u32 	%r2894, %r2892;
	mov.u32 	%r2895, %r2892;
	@%p327 bra 	$L__BB4_476;
	shr.u32 	%r2402, %r686, %r766;
	and.b32  	%r2894, %r2402, %r152;
	mov.u32 	%r2892, %r153;
	mov.u32 	%r2893, %r151;
$L__BB4_476:
	setp.gt.u32 	%p328, %r2895, 31;
	@%p328 bra 	$L__BB4_479;
	setp.eq.s32 	%p329, %r2892, 0;
	@%p329 bra 	$L__BB4_479;
	sub.s32 	%r2403, 32, %r2895;
	min.u32 	%r2404, %r2892, %r2403;
	mov.b32 	%r2405, -1;
	shl.b32 	%r2406, %r2405, %r2404;
	not.b32 	%r2407, %r2406;
	shr.u32 	%r2408, %r685, %r2895;
	and.b32  	%r2409, %r2408, %r2407;
	shl.b32 	%r2410, %r2409, %r2893;
	or.b32  	%r2894, %r2410, %r2894;
$L__BB4_479:
	add.s32 	%r2411, %r1, 2688;
	shl.b32 	%r2412, %r2894, 2;
	add.s32 	%r2414, %r1969, %r2412;
	ld.shared.u32 	%r2415, [%r2414+46080];
	add.s32 	%r694, %r2415, %r2411;
	setp.ge.s32 	%p330, %r2411, %r613;
	@%p330 bra 	$L__BB4_481;
	mul.wide.u32 	%rd88, %r694, 8;
	add.s64 	%rd89, %rd1, %rd88;
	st.global.u32 	[%rd89], %r685;
	st.global.u32 	[%rd89+4], %r686;
$L__BB4_481:
	setp.gt.u32 	%p331, %r766, 31;
	bar.warp.sync 	-1;
	ld.shared.v2.u32 	{%r695, %r696}, [%r614+24576];
	mov.b32 	%r2898, 0;
	mov.u32 	%r2897, %r2852;
	mov.u32 	%r2899, %r2898;
	mov.u32 	%r2900, %r2855;
	@%p331 bra 	$L__BB4_484;
	setp.eq.s32 	%p332, %r2852, 0;
	mov.b32 	%r2897, 0;
	mov.u32 	%r2898, %r2897;
	mov.u32 	%r2899, %r2897;
	mov.u32 	%r2900, %r2897;
	@%p332 bra 	$L__BB4_484;
	shr.u32 	%r2419, %r696, %r766;
	and.b32  	%r2899, %r2419, %r152;
	mov.u32 	%r2897, %r153;
	mov.u32 	%r2898, %r151;
$L__BB4_484:
	setp.gt.u32 	%p333, %r2900, 31;
	@%p333 bra 	$L__BB4_487;
	setp.eq.s32 	%p334, %r2897, 0;
	@%p334 bra 	$L__BB4_487;
	sub.s32 	%r2420, 32, %r2900;
	min.u32 	%r2421, %r2897, %r2420;
	mov.b32 	%r2422, -1;
	shl.b32 	%r2423, %r2422, %r2421;
	not.b32 	%r2424, %r2423;
	shr.u32 	%r2425, %r695, %r2900;
	and.b32  	%r2426, %r2425, %r2424;
	shl.b32 	%r2427, %r2426, %r2898;
	or.b32  	%r2899, %r2427, %r2899;
$L__BB4_487:
	or.b32  	%r2428, %r1, 3072;
	shl.b32 	%r2429, %r2899, 2;
	add.s32 	%r2431, %r1969, %r2429;
	ld.shared.u32 	%r2432, [%r2431+46080];
	add.s32 	%r704, %r2432, %r2428;
	setp.ge.s32 	%p335, %r2428, %r613;
	@%p335 bra 	$L__BB4_489;
	mul.wide.u32 	%rd90, %r704, 8;
	add.s64 	%rd91, %rd1, %rd90;
	st.global.u32 	[%rd91], %r695;
	st.global.u32 	[%rd91+4], %r696;
$L__BB4_489:
	setp.gt.u32 	%p336, %r766, 31;
	bar.warp.sync 	-1;
	ld.shared.v2.u32 	{%r705, %r706}, [%r614+27648];
	mov.b32 	%r2903, 0;
	mov.u32 	%r2902, %r2852;
	mov.u32 	%r2904, %r2903;
	mov.u32 	%r2905, %r2855;
	@%p336 bra 	$L__BB4_492;
	setp.eq.s32 	%p337, %r2852, 0;
	mov.b32 	%r2902, 0;
	mov.u32 	%r2903, %r2902;
	mov.u32 	%r2904, %r2902;
	mov.u32 	%r2905, %r2902;
	@%p337 bra 	$L__BB4_492;
	shr.u32 	%r2436, %r706, %r766;
	and.b32  	%r2904, %r2436, %r152;
	mov.u32 	%r2902, %r153;
	mov.u32 	%r2903, %r151;
$L__BB4_492:
	setp.gt.u32 	%p338, %r2905, 31;
	@%p338 bra 	$L__BB4_495;
	setp.eq.s32 	%p339, %r2902, 0;
	@%p339 bra 	$L__BB4_495;
	sub.s32 	%r2437, 32, %r2905;
	min.u32 	%r2438, %r2902, %r2437;
	mov.b32 	%r2439, -1;
	shl.b32 	%r2440, %r2439, %r2438;
	not.b32 	%r2441, %r2440;
	shr.u32 	%r2442, %r705, %r2905;
	and.b32  	%r2443, %r2442, %r2441;
	shl.b32 	%r2444, %r2443, %r2903;
	or.b32  	%r2904, %r2444, %r2904;
$L__BB4_495:
	add.s32 	%r2445, %r1, 3456;
	shl.b32 	%r2446, %r2904, 2;
	add.s32 	%r2448, %r1969, %r2446;
	ld.shared.u32 	%r2449, [%r2448+46080];
	add.s32 	%r714, %r2449, %r2445;
	setp.ge.s32 	%p340, %r2445, %r613;
	@%p340 bra 	$L__BB4_497;
	mul.wide.u32 	%rd92, %r714, 8;
	add.s64 	%rd93, %rd1, %rd92;
	st.global.u32 	[%rd93], %r705;
	st.global.u32 	[%rd93+4], %r706;
$L__BB4_497:
	setp.gt.u32 	%p341, %r766, 31;
	bar.warp.sync 	-1;
	ld.shared.v2.u32 	{%r715, %r716}, [%r614+30720];
	mov.b32 	%r2908, 0;
	mov.u32 	%r2907, %r2852;
	mov.u32 	%r2909, %r2908;
	mov.u32 	%r2910, %r2855;
	@%p341 bra 	$L__BB4_500;
	setp.eq.s32 	%p342, %r2852, 0;
	mov.b32 	%r2907, 0;
	mov.u32 	%r2908, %r2907;
	mov.u32 	%r2909, %r2907;
	mov.u32 	%r2910, %r2907;
	@%p342 bra 	$L__BB4_500;
	shr.u32 	%r2453, %r716, %r766;
	and.b32  	%r2909, %r2453, %r152;
	mov.u32 	%r2907, %r153;
	mov.u32 	%r2908, %r151;
$L__BB4_500:
	setp.gt.u32 	%p343, %r2910, 31;
	@%p343 bra 	$L__BB4_503;
	setp.eq.s32 	%p344, %r2907, 0;
	@%p344 bra 	$L__BB4_503;
	sub.s32 	%r2454, 32, %r2910;
	min.u32 	%r2455, %r2907, %r2454;
	mov.b32 	%r2456, -1;
	shl.b32 	%r2457, %r2456, %r2455;
	not.b32 	%r2458, %r2457;
	shr.u32 	%r2459, %r715, %r2910;
	and.b32  	%r2460, %r2459, %r2458;
	shl.b32 	%r2461, %r2460, %r2908;
	or.b32  	%r2909, %r2461, %r2909;
$L__BB4_503:
	add.s32 	%r2462, %r1, 3840;
	shl.b32 	%r2463, %r2909, 2;
	add.s32 	%r2465, %r1969, %r2463;
	ld.shared.u32 	%r2466, [%r2465+46080];
	add.s32 	%r724, %r2466, %r2462;
	setp.ge.s32 	%p345, %r2462, %r613;
	@%p345 bra 	$L__BB4_505;
	mul.wide.u32 	%rd94, %r724, 8;
	add.s64 	%rd95, %rd1, %rd94;
	st.global.u32 	[%rd95], %r715;
	st.global.u32 	[%rd95+4], %r716;
$L__BB4_505:
	setp.gt.u32 	%p346, %r766, 31;
	bar.warp.sync 	-1;
	ld.shared.v2.u32 	{%r725, %r726}, [%r614+33792];
	mov.b32 	%r2913, 0;
	mov.u32 	%r2912, %r2852;
	mov.u32 	%r2914, %r2913;
	mov.u32 	%r2915, %r2855;
	@%p346 bra 	$L__BB4_508;
	setp.eq.s32 	%p347, %r2852, 0;
	mov.b32 	%r2912, 0;
	mov.u32 	%r2913, %r2912;
	mov.u32 	%r2914, %r2912;
	mov.u32 	%r2915, %r2912;
	@%p347 bra 	$L__BB4_508;
	shr.u32 	%r2470, %r726, %r766;
	and.b32  	%r2914, %r2470, %r152;
	mov.u32 	%r2912, %r153;
	mov.u32 	%r2913, %r151;
$L__BB4_508:
	setp.gt.u32 	%p348, %r2915, 31;
	@%p348 bra 	$L__BB4_511;
	setp.eq.s32 	%p349, %r2912, 0;
	@%p349 bra 	$L__BB4_511;
	sub.s32 	%r2471, 32, %r2915;
	min.u32 	%r2472, %r2912, %r2471;
	mov.b32 	%r2473, -1;
	shl.b32 	%r2474, %r2473, %r2472;
	not.b32 	%r2475, %r2474;
	shr.u32 	%r2476, %r725, %r2915;
	and.b32  	%r2477, %r2476, %r2475;
	shl.b32 	%r2478, %r2477, %r2913;
	or.b32  	%r2914, %r2478, %r2914;
$L__BB4_511:
	add.s32 	%r2479, %r1, 4224;
	shl.b32 	%r2480, %r2914, 2;
	add.s32 	%r2482, %r1969, %r2480;
	ld.shared.u32 	%r2483, [%r2482+46080];
	add.s32 	%r734, %r2483, %r2479;
	setp.ge.s32 	%p350, %r2479, %r613;
	@%p350 bra 	$L__BB4_513;
	mul.wide.u32 	%rd96, %r734, 8;
	add.s64 	%rd97, %rd1, %rd96;
	st.global.u32 	[%rd97], %r725;
	st.global.u32 	[%rd97+4], %r726;
$L__BB4_513:
	setp.gt.u32 	%p351, %r766, 31;
	bar.warp.sync 	-1;
	ld.shared.v2.u32 	{%r735, %r736}, [%r614+36864];
	mov.b32 	%r2918, 0;
	mov.u32 	%r2917, %r2852;
	mov.u32 	%r2919, %r2918;
	mov.u32 	%r2920, %r2855;
	@%p351 bra 	$L__BB4_516;
	setp.eq.s32 	%p352, %r2852, 0;
	mov.b32 	%r2917, 0;
	mov.u32 	%r2918, %r2917;
	mov.u32 	%r2919, %r2917;
	mov.u32 	%r2920, %r2917;
	@%p352 bra 	$L__BB4_516;
	shr.u32 	%r2487, %r736, %r766;
	and.b32  	%r2919, %r2487, %r152;
	mov.u32 	%r2917, %r153;
	mov.u32 	%r2918, %r151;
$L__BB4_516:
	setp.gt.u32 	%p353, %r2920, 31;
	@%p353 bra 	$L__BB4_519;
	setp.eq.s32 	%p354, %r2917, 0;
	@%p354 bra 	$L__BB4_519;
	sub.s32 	%r2488, 32, %r2920;
	min.u32 	%r2489, %r2917, %r2488;
	mov.b32 	%r2490, -1;
	shl.b32 	%r2491, %r2490, %r2489;
	not.b32 	%r2492, %r2491;
	shr.u32 	%r2493, %r735, %r2920;
	and.b32  	%r2494, %r2493, %r2492;
	shl.b32 	%r2495, %r2494, %r2918;
	or.b32  	%r2919, %r2495, %r2919;
$L__BB4_519:
	add.s32 	%r2496, %r1, 4608;
	shl.b32 	%r2497, %r2919, 2;
	add.s32 	%r2499, %r1969, %r2497;
	ld.shared.u32 	%r2500, [%r2499+46080];
	add.s32 	%r744, %r2500, %r2496;
	setp.ge.s32 	%p355, %r2496, %r613;
	@%p355 bra 	$L__BB4_521;
	mul.wide.u32 	%rd98, %r744, 8;
	add.s64 	%rd99, %rd1, %rd98;
	st.global.u32 	[%rd99], %r735;
	st.global.u32 	[%rd99+4], %r736;
$L__BB4_521:
	setp.gt.u32 	%p356, %r766, 31;
	bar.warp.sync 	-1;
	ld.shared.v2.u32 	{%r745, %r746}, [%r614+39936];
	mov.b32 	%r2923, 0;
	mov.u32 	%r2922, %r2852;
	mov.u32 	%r2924, %r2923;
	mov.u32 	%r2925, %r2855;
	@%p356 bra 	$L__BB4_524;
	setp.eq.s32 	%p357, %r2852, 0;
	mov.b32 	%r2922, 0;
	mov.u32 	%r2923, %r2922;
	mov.u32 	%r2924, %r2922;
	mov.u32 	%r2925, %r2922;
	@%p357 bra 	$L__BB4_524;
	shr.u32 	%r2504, %r746, %r766;
	and.b32  	%r2924, %r2504, %r152;
	mov.u32 	%r2922, %r153;
	mov.u32 	%r2923, %r151;
$L__BB4_524:
	setp.gt.u32 	%p358, %r2925, 31;
	@%p358 bra 	$L__BB4_527;
	setp.eq.s32 	%p359, %r2922, 0;
	@%p359 bra 	$L__BB4_527;
	sub.s32 	%r2505, 32, %r2925;
	min.u32 	%r2506, %r2922, %r2505;
	mov.b32 	%r2507, -1;
	shl.b32 	%r2508, %r2507, %r2506;
	not.b32 	%r2509, %r2508;
	shr.u32 	%r2510, %r745, %r2925;
	and.b32  	%r2511, %r2510, %r2509;
	shl.b32 	%r2512, %r2511, %r2923;
	or.b32  	%r2924, %r2512, %r2924;
$L__BB4_527:
	add.s32 	%r2513, %r1, 4992;
	shl.b32 	%r2514, %r2924, 2;
	add.s32 	%r2516, %r1969, %r2514;
	ld.shared.u32 	%r2517, [%r2516+46080];
	add.s32 	%r754, %r2517, %r2513;
	setp.ge.s32 	%p360, %r2513, %r613;
	@%p360 bra 	$L__BB4_529;
	mul.wide.u32 	%rd100, %r754, 8;
	add.s64 	%rd101, %rd1, %rd100;
	st.global.u32 	[%rd101], %r745;
	st.global.u32 	[%rd101+4], %r746;
$L__BB4_529:
	setp.gt.u32 	%p361, %r766, 31;
	bar.warp.sync 	-1;
	ld.shared.v2.u32 	{%r755, %r756}, [%r614+43008];
	mov.b32 	%r2928, 0;
	mov.u32 	%r2929, %r2928;
	@%p361 bra 	$L__BB4_532;
	setp.eq.s32 	%p362, %r2852, 0;
	mov.b32 	%r2852, 0;
	mov.u32 	%r2928, %r2852;
	mov.u32 	%r2929, %r2852;
	mov.u32 	%r2855, %r2852;
	@%p362 bra 	$L__BB4_532;
	shr.u32 	%r2521, %r756, %r766;
	and.b32  	%r2929, %r2521, %r152;
	mov.u32 	%r2852, %r153;
	mov.u32 	%r2928, %r151;
$L__BB4_532:
	setp.gt.u32 	%p363, %r2855, 31;
	@%p363 bra 	$L__BB4_535;
	setp.eq.s32 	%p364, %r2852, 0;
	@%p364 bra 	$L__BB4_535;
	sub.s32 	%r2522, 32, %r2855;
	min.u32 	%r2523, %r2852, %r2522;
	mov.b32 	%r2524, -1;
	shl.b32 	%r2525, %r2524, %r2523;
	not.b32 	%r2526, %r2525;
	shr.u32 	%r2527, %r755, %r2855;
	and.b32  	%r2528, %r2527, %r2526;
	shl.b32 	%r2529, %r2528, %r2928;
	or.b32  	%r2929, %r2529, %r2929;
$L__BB4_535:
	add.s32 	%r2530, %r1, 5376;
	shl.b32 	%r2531, %r2929, 2;
	add.s32 	%r2533, %r1969, %r2531;
	ld.shared.u32 	%r2534, [%r2533+46080];
	add.s32 	%r764, %r2534, %r2530;
	setp.ge.s32 	%p365, %r2530, %r613;
	@%p365 bra 	$L__BB4_537;
	mul.wide.u32 	%rd102, %r764, 8;
	add.s64 	%rd103, %rd1, %rd102;
	st.global.u32 	[%rd103], %r755;
	st.global.u32 	[%rd103+4], %r756;
$L__BB4_537:
	bar.warp.sync 	-1;
$L__BB4_538:
	ret;

}
	// .globl	_ZN3cub18CUB_300001_SM_10006detail10radix_sort31DeviceRadixSortSingleTileKernelINS1_5radix10policy_hubI19preprocess_vertex_tNS0_8NullTypeEjE10Policy1000ELNS0_9SortOrderE0ES6_S7_j30preprocess_vertex_decomposer_tEEvPKT1_PSC_PKT2_PSG_T3_iiT4_
.visible .entry _ZN3cub18CUB_300001_SM_10006detail10radix_sort31DeviceRadixSortSingleTileKernelINS1_5radix10policy_hubI19preprocess_vertex_tNS0_8NullTypeEjE10Policy1000ELNS0_9SortOrderE0ES6_S7_j30preprocess_vertex_decomposer_tEEvPKT1_PSC_PKT2_PSG_T3_iiT4_(
	.param .u64 .ptr .align 1 _ZN3cub18CUB_300001_SM_10006detail10radix_sort31DeviceRadixSortSingleTileKernelINS1_5radix10policy_hubI19preprocess_vertex_tNS0_8NullTypeEjE10Policy1000ELNS0_9SortOrderE0ES6_S7_j30preprocess_vertex_decomposer_tEEvPKT1_PSC_PKT2_PSG_T3_iiT4__param_0,
	.param .u64 .ptr .align 1 _ZN3cub18CUB_300001_SM_10006detail10radix_sort31DeviceRadixSortSingleTileKernelINS1_5radix10policy_hubI19preprocess_vertex_tNS0_8NullTypeEjE10Policy1000ELNS0_9SortOrderE0ES6_S7_j30preprocess_vertex_decomposer_tEEvPKT1_PSC_PKT2_PSG_T3_iiT4__param_1,
	.param .u64 .ptr .align 1 _ZN3cub18CUB_300001_SM_10006detail10radix_sort31DeviceRadixSortSingleTileKernelINS1_5radix10policy_hubI19preprocess_vertex_tNS0_8NullTypeEjE10Policy1000ELNS0_9SortOrderE0ES6_S7_j30preprocess_vertex_decomposer_tEEvPKT1_PSC_PKT2_PSG_T3_iiT4__param_2,
	.param .u64 .ptr .align 1 _ZN3cub18CUB_300001_SM_10006detail10radix_sort31DeviceRadixSortSingleTileKernelINS1_5radix10policy_hubI19preprocess_vertex_tNS0_8NullTypeEjE10Policy1000ELNS0_9SortOrderE0ES6_S7_j30preprocess_vertex_decomposer_tEEvPKT1_PSC_PKT2_PSG_T3_iiT4__param_3,
	.param .u32 _ZN3cub18CUB_300001_SM_10006detail10radix_sort31DeviceRadixSortSingleTileKernelINS1_5radix10policy_hubI19preprocess_vertex_tNS0_8NullTypeEjE10Policy1000ELNS0_9SortOrderE0ES6_S7_j30preprocess_vertex_decomposer_tEEvPKT1_PSC_PKT2_PSG_T3_iiT4__param_4,
	.param .u32 _ZN3cub18CUB_300001_SM_10006detail10radix_sort31DeviceRadixSortSingleTileKernelINS1_5radix10policy_hubI19preprocess_vertex_tNS0_8NullTypeEjE10Policy1000ELNS0_9SortOrderE0ES6_S7_j30preprocess_vertex_decomposer_tEEvPKT1_PSC_PKT2_PSG_T3_iiT4__param_5,
	.param .u32 _ZN3cub18CUB_300001_SM_10006detail10radix_sort31DeviceRadixSortSingleTileKernelINS1_5radix10policy_hubI19preprocess_vertex_tNS0_8NullTypeEjE10Policy1000ELNS0_9SortOrderE0ES6_S7_j30preprocess_vertex_decomposer_tEEvPKT1_PSC_PKT2_PSG_T3_iiT4__param_6,
	.param .align 1 .b8 _ZN3cub18CUB_300001_SM_10006detail10radix_sort31DeviceRadixSortSingleTileKernelINS1_5radix10policy_hubI19preprocess_vertex_tNS0_8NullTypeEjE10Policy1000ELNS0_9SortOrderE0ES6_S7_j30preprocess_vertex_decomposer_tEEvPKT1_PSC_PKT2_PSG_T3_iiT4__param_7[1]
)
.maxntid 256
.minnctapersm 1
{
	.reg .pred 	%p<22>;
	.reg .b16 	%rs<83>;
	.reg .b32 	%r<388>;
	.reg .b64 	%rd<33>;
	// demoted variable
	.shared .align 16 .b8 _ZZN3cub18CUB_300001_SM_10006detail10radix_sort31DeviceRadixSortSingleTileKernelINS1_5radix10policy_hubI19preprocess_vertex_tNS0_8NullTypeEjE10Policy1000ELNS0_9SortOrderE0ES6_S7_j30preprocess_vertex_decomposer_tEEvPKT1_PSC_PKT2_PSG_T3_iiT4_E12temp_storage[33856];
	ld.param.u64 	%rd19, [_ZN3cub18CUB_300001_SM_10006detail10radix_sort31DeviceRadixSortSingleTileKernelINS1_5radix10policy_hubI19preprocess_vertex_tNS0_8NullTypeEjE10Policy1000ELNS0_9SortOrderE0ES6_S7_j30preprocess_vertex_decomposer_tEEvPKT1_PSC_PKT2_PSG_T3_iiT4__param_0];
	ld.param.u64 	%rd17, [_ZN3cub18CUB_300001_SM_10006detail10radix_sort31DeviceRadixSortSingleTileKernelINS1_5radix10policy_hubI19preprocess_vertex_tNS0_8NullTypeEjE10Policy1000ELNS0_9SortOrderE0ES6_S7_j30preprocess_vertex_decomposer_tEEvPKT1_PSC_PKT2_PSG_T3_iiT4__param_1];
	ld.param.u32 	%r105, [_ZN3cub18CUB_300001_SM_10006detail10radix_sort31DeviceRadixSortSingleTileKernelINS1_5radix10policy_hubI19preprocess_vertex_tNS0_8NullTypeEjE10Policy1000ELNS0_9SortOrderE0ES6_S7_j30preprocess_vertex_decomposer_tEEvPKT1_PSC_PKT2_PSG_T3_iiT4__param_4];
	ld.param.u32 	%r106, [_ZN3cub18CUB_300001_SM_10006detail10radix_sort31DeviceRadixSortSingleTileKernelINS1_5radix10policy_hubI19preprocess_vertex_tNS0_8NullTypeEjE10Policy1000ELNS0_9SortOrderE0ES6_S7_j30preprocess_vertex_decomposer_tEEvPKT1_PSC_PKT2_PSG_T3_iiT4__param_5];
	ld.param.u32 	%r107, [_ZN3cub18CUB_300001_SM_10006detail10radix_sort31DeviceRadixSortSingleTileKernelINS1_5radix10policy_hubI19preprocess_vertex_tNS0_8NullTypeEjE10Policy1000ELNS0_9SortOrderE0ES6_S7_j30preprocess_vertex_decomposer_tEEvPKT1_PSC_PKT2_PSG_T3_iiT4__param_6];
	cvta.to.global.u64 	%rd20, %rd19;
	mov.u32 	%r1, %tid.x;
	mul.lo.s32 	%r2, %r1, 3;
	setp.ge.s32 	%p1, %r2, %r105;
	mul.wide.u32 	%rd21, %r2, 24;
	add.s64 	%rd1, %rd20, %rd21;
	mov.b32 	%r379, 0;
	mov.b64 	%rd32, 0;
	mov.b32 	%r378, -1;
	mov.b16 	%rs79, 0;
	mov.u16 	%rs80, %rs79;
	mov.u16 	%rs81, %rs79;
	mov.u16 	%rs82, %rs79;
	@%p1 bra 	$L__BB5_2;
	ld.global.u32 	%r379, [%rd1];
	ld.global.u64 	%rd32, [%rd1+8];
	ld.global.u32 	%r378, [%rd1+16];
	ld.global.u32 	%r110, [%rd1+20];
	bfe.u32 	%r111, %r110, 0, 8;
	cvt.u16.u32 	%rs82, %r111;
	bfe.u32 	%r112, %r110, 8, 8;
	cvt.u16.u32 	%rs81, %r112;
	bfe.u32 	%r113, %r110, 16, 8;
	cvt.u16.u32 	%rs80, %r113;
	bfe.u32 	%r114, %r110, 24, 8;
	cvt.u16.u32 	%rs79, %r114;
$L__BB5_2:
	add.s32 	%r117, %r2, 1;
	setp.ge.s32 	%p2, %r117, %r105;
	mov.b32 	%r377, 0;
	mov.b64 	%rd31, 0;
	mov.b32 	%r376, -1;
	mov.b16 	%rs75, 0;
	mov.u16 	%rs76, %rs75;
	mov.u16 	%rs77, %rs75;
	mov.u16 	%rs78, %rs75;
	@%p2 bra 	$L__BB5_4;
	ld.global.u32 	%r377, [%rd1+24];
	ld.global.u64 	%rd31, [%rd1+32];
	ld.global.u32 	%r376, [%rd1+40];
	ld.global.u32 	%r118, [%rd1+44];
	bfe.u32 	%r119, %r118, 0, 8;
	cvt.u16.u32 	%rs78, %r119;
	bfe.u32 	%r120, %r118, 8, 8;
	cvt.u16.u32 	%rs77, %r120;
	bfe.u32 	%r121, %r118, 16, 8;
	cvt.u16.u32 	%rs76, %r121;
	bfe.u32 	%r122, %r118, 24, 8;
	cvt.u16.u32 	%rs75, %r122;
$L__BB5_4:
	add.s32 	%r125, %r2, 2;
	setp.ge.s32 	%p3, %r125, %r105;
	mov.b32 	%r375, 0;
	mov.b64 	%rd30, 0;
	mov.b32 	%r374, -1;
	mov.b16 	%rs71, 0;
	mov.u16 	%rs72, %rs71;
	mov.u16 	%rs73, %rs71;
	mov.u16 	%rs74, %rs71;
	@%p3 bra 	$L__BB5_6;
	ld.global.u32 	%r375, [%rd1+48];
	ld.global.u64 	%rd30, [%rd1+56];
	ld.global.u32 	%r374, [%rd1+64];
	ld.global.u32 	%r126, [%rd1+68];
	bfe.u32 	%r127, %r126, 0, 8;
	cvt.u16.u32 	%rs74, %r127;
	bfe.u32 	%r128, %r126, 8, 8;
	cvt.u16.u32 	%rs73, %r128;
	bfe.u32 	%r129, %r126, 16, 8;
	cvt.u16.u32 	%rs72, %r129;
	bfe.u32 	%r130, %r126, 24, 8;
	cvt.u16.u32 	%rs71, %r130;
$L__BB5_6:
	bar.sync 	0;
	shr.u32 	%r15, %r1, 5;
	shl.b32 	%r132, %r1, 2;
	mov.u32 	%r133, _ZZN3cub18CUB_300001_SM_10006detail10radix_sort31DeviceRadixSortSingleTileKernelINS1_5radix10policy_hubI19preprocess_vertex_tNS0_8NullTypeEjE10Policy1000ELNS0_9SortOrderE0ES6_S7_j30preprocess_vertex_decomposer_tEEvPKT1_PSC_PKT2_PSG_T3_iiT4_E12temp_storage;
	add.s32 	%r16, %r133, %r132;
	shl.b32 	%r134, %r1, 7;
	add.s32 	%r17, %r16, %r134;
	shl.b32 	%r135, %r15, 2;
	add.s32 	%r136, %r133, %r135;
	add.s32 	%r18, %r136, 33792;
	mad.lo.s32 	%r19, %r1, -60, %r17;
	add.s32 	%r373, %r106, 6;
	neg.s32 	%r372, %r106;
	sub.s32 	%r371, %r107, %r106;
$L__BB5_7:
	add.s32 	%r33, %r373, -6;
	mov.b32 	%r137, 0;
	st.shared.u32 	[%r16], %r137;
	st.shared.u32 	[%r16+1024], %r137;
	st.shared.u32 	[%r16+2048], %r137;
	st.shared.u32 	[%r16+3072], %r137;
	st.shared.u32 	[%r16+4096], %r137;
	st.shared.u32 	[%r16+5120], %r137;
	st.shared.u32 	[%r16+6144], %r137;
	st.shared.u32 	[%r16+7168], %r137;
	st.shared.u32 	[%r16+8192], %r137;
	st.shared.u32 	[%r16+9216], %r137;
	st.shared.u32 	[%r16+10240], %r137;
	st.shared.u32 	[%r16+11264], %r137;
	st.shared.u32 	[%r16+12288], %r137;
	st.shared.u32 	[%r16+13312], %r137;
	st.shared.u32 	[%r16+14336], %r137;
	st.shared.u32 	[%r16+15360], %r137;
	st.shared.u32 	[%r16+16384], %r137;
	st.shared.u32 	[%r16+17408], %r137;
	st.shared.u32 	[%r16+18432], %r137;
	st.shared.u32 	[%r16+19456], %r137;
	st.shared.u32 	[%r16+20480], %r137;
	st.shared.u32 	[%r16+21504], %r137;
	st.shared.u32 	[%r16+22528], %r137;
	st.shared.u32 	[%r16+23552], %r137;
	st.shared.u32 	[%r16+24576], %r137;
	st.shared.u32 	[%r16+25600], %r137;
	st.shared.u32 	[%r16+26624], %r137;
	st.shared.u32 	[%r16+27648], %r137;
	st.shared.u32 	[%r16+28672], %r137;
	st.shared.u32 	[%r16+29696], %r137;
	st.shared.u32 	[%r16+30720], %r137;
	st.shared.u32 	[%r16+31744], %r137;
	st.shared.u32 	[%r16+32768], %r137;
	setp.lt.u32 	%p4, %r33, 32;
	@%p4 bra 	$L__BB5_9;
	mov.b16 	%rs58, 3;
	st.shared.u16 	[%r16], %rs58;
	mov.b32 	%r386, 2;
	mov.b32 	%r385, 1;
	mov.b32 	%r384, 0;
	mov.u32 	%r381, %r16;
	mov.u32 	%r382, %r16;
	mov.u32 	%r383, %r16;
	bra.uni 	$L__BB5_10;
$L__BB5_9:
	add.s32 	%r138, %r372, 32;
	min.s32 	%r139, %r371, 6;
	min.u32 	%r140, %r139, %r138;
	mov.b32 	%r141, -1;
	shl.b32 	%r142, %r141, %r140;
	not.b32 	%r143, %r142;
	setp.eq.s32 	%p5, %r371, 0;
	shr.u32 	%r144, %r378, %r33;
	and.b32  	%r145, %r144, %r143;
	selp.b32 	%r146, 0, %r145, %p5;
	shl.b32 	%r147, %r146, 10;
	and.b32  	%r148, %r147, 31744;
	add.s32 	%r149, %r16, %r148;
	shr.u32 	%r150, %r146, 4;
	and.b32  	%r151, %r150, 134217726;
	add.s32 	%r381, %r149, %r151;
	ld.shared.u16 	%rs52, [%r381];
	add.s16 	%rs53, %rs52, 1;
	st.shared.u16 	[%r381], %rs53;
	shr.u32 	%r152, %r376, %r33;
	and.b32  	%r153, %r152, %r143;
	selp.b32 	%r154, 0, %r153, %p5;
	shl.b32 	%r155, %r154, 10;
	and.b32  	%r156, %r155, 31744;
	add.s32 	%r157, %r16, %r156;
	shr.u32 	%r158, %r154, 4;
	and.b32  	%r159, %r158, 134217726;
	add.s32 	%r382, %r157, %r159;
	ld.shared.u16 	%rs54, [%r382];
	add.s16 	%rs55, %rs54, 1;
	st.shared.u16 	[%r382], %rs55;
	shr.u32 	%r160, %r374, %r33;
	and.b32  	%r161, %r160, %r143;
	selp.b32 	%r162, 0, %r161, %p5;
	shl.b32 	%r163, %r162, 10;
	and.b32  	%r164, %r163, 31744;
	add.s32 	%r165, %r16, %r164;
	shr.u32 	%r166, %r162, 4;
	and.b32  	%r167, %r166, 134217726;
	add.s32 	%r383, %r165, %r167;
	ld.shared.u16 	%rs56, [%r383];
	add.s16 	%rs57, %rs56, 1;
	st.shared.u16 	[%r383], %rs57;
	cvt.u32.u16 	%r384, %rs52;
	cvt.u32.u16 	%r385, %rs54;
	cvt.u32.u16 	%r386, %rs56;
$L__BB5_10:
	bar.sync 	0;
	ld.shared.u32 	%r46, [%r17];
	ld.shared.u32 	%r202, [%r17+4];
	ld.shared.u32 	%r203, [%r17+8];
	ld.shared.u32 	%r204, [%r17+12];
	ld.shared.u32 	%r205, [%r17+16];
	ld.shared.u32 	%r206, [%r17+20];
	ld.shared.u32 	%r207, [%r17+24];
	ld.shared.u32 	%r208, [%r17+28];
	ld.shared.u32 	%r209, [%r17+32];
	ld.shared.u32 	%r210, [%r17+36];
	ld.shared.u32 	%r211, [%r17+40];
	ld.shared.u32 	%r212, [%r17+44];
	ld.shared.u32 	%r213, [%r17+48];
	ld.shared.u32 	%r214, [%r17+52];
	ld.shared.u32 	%r215, [%r17+56];
	ld.shared.u32 	%r216, [%r17+60];
	ld.shared.u32 	%r217, [%r17+64];
	ld.shared.u32 	%r218, [%r17+68];
	ld.shared.u32 	%r219, [%r17+72];
	ld.shared.u32 	%r220, [%r17+76];
	ld.shared.u32 	%r221, [%r17+80];
	ld.shared.u32 	%r222, [%r17+84];
	ld.shared.u32 	%r223, [%r17+88];
	ld.shared.u32 	%r224, [%r17+92];
	ld.shared.u32 	%r225, [%r17+96];
	ld.shared.u32 	%r226, [%r17+100];
	ld.shared.u32 	%r227, [%r17+104];
	ld.shared.u32 	%r228, [%r17+108];
	ld.shared.u32 	%r229, [%r17+112];
	ld.shared.u32 	%r230, [%r17+116];
	ld.shared.u32 	%r231, [%r17+120];
	ld.shared.u32 	%r232, [%r17+124];
	ld.shared.u32 	%r233, [%r17+128];
	add.s32 	%r47, %r202, %r46;
	add.s32 	%r48, %r203, %r47;
	add.s32 	%r49, %r204, %r48;
	add.s32 	%r50, %r205, %r49;
	add.s32 	%r51, %r206, %r50;
	add.s32 	%r52, %r207, %r51;
	add.s32 	%r53, %r208, %r52;
	add.s32 	%r54, %r209, %r53;
	add.s32 	%r55, %r210, %r54;
	add.s32 	%r56, %r211, %r55;
	add.s32 	%r57, %r212, %r56;
	add.s32 	%r58, %r213, %r57;
	add.s32 	%r59, %r214, %r58;
	add.s32 	%r60, %r215, %r59;
	add.s32 	%r61, %r216, %r60;
	add.s32 	%r62, %r217, %r61;
	add.s32 	%r63, %r218, %r62;
	add.s32 	%r64, %r219, %r63;
	add.s32 	%r65, %r220, %r64;
	add.s32 	%r66, %r221, %r65;
	add.s32 	%r67, %r222, %r66;
	add.s32 	%r68, %r223, %r67;
	add.s32 	%r69, %r224, %r68;
	add.s32 	%r70, %r225, %r69;
	add.s32 	%r71, %r226, %r70;
	add.s32 	%r72, %r227, %r71;
	add.s32 	%r73, %r228, %r72;
	add.s32 	%r74, %r229, %r73;
	add.s32 	%r75, %r230, %r74;
	add.s32 	%r76, %r231, %r75;
	add.s32 	%r77, %r232, %r76;
	add.s32 	%r176, %r233, %r77;
	// begin inline asm
	mov.u32 %r171, %laneid;
	// end inline asm
	mov.b32 	%r174, 1;
	mov.b32 	%r199, 0;
	mov.b32 	%r201, -1;
	// begin inline asm
	{  .reg .u32 r0;  .reg .pred p;  shfl.sync.up.b32 r0|p, %r176, %r174, %r199, %r201;  @p add.u32 r0, r0, %r176;  mov.u32 %r172, r0;}
	// end inline asm
	mov.b32 	%r180, 2;
	// begin inline asm
	{  .reg .u32 r0;  .reg .pred p;  shfl.sync.up.b32 r0|p, %r172, %r180, %r199, %r201;  @p add.u32 r0, r0, %r172;  mov.u32 %r178, r0;}
	// end inline asm
	mov.b32 	%r186, 4;
	// begin inline asm
	{  .reg .u32 r0;  .reg .pred p;  shfl.sync.up.b32 r0|p, %r178, %r186, %r199, %r201;  @p add.u32 r0, r0, %r178;  mov.u32 %r184, r0;}
	// end inline asm
	mov.b32 	%r192, 8;
	// begin inline asm
	{  .reg .u32 r0;  .reg .pred p;  shfl.sync.up.b32 r0|p, %r184, %r192, %r199, %r201;  @p add.u32 r0, r0, %r184;  mov.u32 %r190, r0;}
	// end inline asm
	mov.b32 	%r198, 16;
	// begin inline asm
	{  .reg .u32 r0;  .reg .pred p;  shfl.sync.up.b32 r0|p, %r190, %r198, %r199, %r201;  @p add.u32 r0, r0, %r190;  mov.u32 %r196, r0;}
	// end inline asm
	setp.ne.s32 	%p6, %r171, 31;
	@%p6 bra 	$L__BB5_12;
	st.shared.u32 	[%r18], %r196;
$L__BB5_12:
	sub.s32 	%r234, %r196, %r176;
	setp.gt.u32 	%p7, %r1, 31;
	setp.eq.s32 	%p8, %r15, 7;
	setp.eq.s32 	%p9, %r15, 6;
	setp.eq.s32 	%p10, %r15, 5;
	setp.eq.s32 	%p11, %r15, 4;
	setp.eq.s32 	%p12, %r15, 3;
	setp.eq.s32 	%p13, %r15, 2;
	setp.eq.s32 	%p14, %r15, 1;
	bar.sync 	0;
	ld.shared.v4.u32 	{%r235, %r236, %r237, %r238}, [_ZZN3cub18CUB_300001_SM_10006detail10radix_sort31DeviceRadixSortSingleTileKernelINS1_5radix10policy_hubI19preprocess_vertex_tNS0_8NullTypeEjE10Policy1000ELNS0_9SortOrderE0ES6_S7_j30preprocess_vertex_decomposer_tEEvPKT1_PSC_PKT2_PSG_T3_iiT4_E12temp_storage+33792];
	selp.b32 	%r239, %r235, %r380, %p14;
	add.s32 	%r240, %r236, %r235;
	selp.b32 	%r241, %r240, %r239, %p13;
	add.s32 	%r242, %r240, %r237;
	selp.b32 	%r243, %r242, %r241, %p12;
	add.s32 	%r244, %r242, %r238;
	selp.b32 	%r245, %r244, %r243, %p11;
	ld.shared.v4.u32 	{%r246, %r247, %r248, %r249}, [_ZZN3cub18CUB_300001_SM_10006detail10radix_sort31DeviceRadixSortSingleTileKernelINS1_5radix10policy_hubI19preprocess_vertex_tNS0_8NullTypeEjE10Policy1000ELNS0_9SortOrderE0ES6_S7_j30preprocess_vertex_decomposer_tEEvPKT1_PSC_PKT2_PSG_T3_iiT4_E12temp_storage+33808];
	add.s32 	%r250, %r244, %r246;
	selp.b32 	%r251, %r250, %r245, %p10;
	add.s32 	%r252, %r250, %r247;
	selp.b32 	%r253, %r252, %r251, %p9;
	add.s32 	%r254, %r252, %r248;
	selp.b32 	%r380, %r254, %r253, %p8;
	add.s32 	%r82, %r254, %r249;
	setp.ne.s32 	%p15, %r171, 0;
	selp.b32 	%r255, %r234, 0, %p15;
	add.s32 	%r256, %r380, %r255;
	or.pred  	%p16, %p7, %p15;
	selp.b32 	%r387, %r256, %r234, %p7;
	@%p16 bra 	$L__BB5_14;
	shl.b32 	%r387, %r82, 16;
	st.shared.u32 	[_ZZN3cub18CUB_300001_SM_10006detail10radix_sort31DeviceRadixSortSingleTileKernelINS1_5radix10policy_hubI19preprocess_vertex_tNS0_8NullTypeEjE10Policy1000ELNS0_9SortOrderE0ES6_S7_j30preprocess_vertex_decomposer_tEEvPKT1_PSC_PKT2_PSG_T3_iiT4_E12temp_storage+33832], %r387;
$L__BB5_14:
	setp.eq.s32 	%p17, %r1, 0;
	bar.sync 	0;
	ld.shared.u32 	%r257, [_ZZN3cub18CUB_300001_SM_10006detail10radix_sort31DeviceRadixSortSingleTileKernelINS1_5radix10policy_hubI19preprocess_vertex_tNS0_8NullTypeEjE10Policy1000ELNS0_9SortOrderE0ES6_S7_j30preprocess_vertex_decomposer_tEEvPKT1_PSC_PKT2_PSG_T3_iiT4_E12temp_storage+33832];
	selp.b32 	%r258, 0, %r257, %p17;
	add.s32 	%r259, %r387, %r258;
	add.s32 	%r260, %r46, %r259;
	add.s32 	%r261, %r47, %r259;
	add.s32 	%r262, %r48, %r259;
	add.s32 	%r263, %r49, %r259;
	add.s32 	%r264, %r50, %r259;
	add.s32 	%r265, %r51, %r259;
	add.s32 	%r266, %r52, %r259;
	add.s32 	%r267, %r53, %r259;
	add.s32 	%r268, %r54, %r259;
	add.s32 	%r269, %r55, %r259;
	add.s32 	%r270, %r56, %r259;
	add.s32 	%r271, %r57, %r259;
	add.s32 	%r272, %r58, %r259;
	add.s32 	%r273, %r59, %r259;
	add.s32 	%r274, %r60, %r259;
	add.s32 	%r275, %r61, %r259;
	add.s32 	%r276, %r62, %r259;
	add.s32 	%r277, %r63, %r259;
	add.s32 	%r278, %r64, %r259;
	add.s32 	%r279, %r65, %r259;
	add.s32 	%r280, %r66, %r259;
	add.s32 	%r281, %r67, %r259;
	add.s32 	%r282, %r68, %r259;
	add.s32 	%r283, %r69, %r259;
	add.s32 	%r284, %r70, %r259;
	add.s32 	%r285, %r71, %r259;
	add.s32 	%r286, %r72, %r259;
	add.s32 	%r287, %r73, %r259;
	add.s32 	%r288, %r74, %r259;
	add.s32 	%r289, %r75, %r259;
	add.s32 	%r290, %r76, %r259;
	add.s32 	%r291, %r77, %r259;
	st.shared.u32 	[%r17], %r259;
	st.shared.u32 	[%r17+4], %r260;
	st.shared.u32 	[%r17+8], %r261;
	st.shared.u32 	[%r17+12], %r262;
	st.shared.u32 	[%r17+16], %r263;
	st.shared.u32 	[%r17+20], %r264;
	st.shared.u32 	[%r17+24], %r265;
	st.shared.u32 	[%r17+28], %r266;
	st.shared.u32 	[%r17+32], %r267;
	st.shared.u32 	[%r17+36], %r268;
	st.shared.u32 	[%r17+40], %r269;
	st.shared.u32 	[%r17+44], %r270;
	st.shared.u32 	[%r17+48], %r271;
	st.shared.u32 	[%r17+52], %r272;
	st.shared.u32 	[%r17+56], %r273;
	st.shared.u32 	[%r17+60], %r274;
	st.shared.u32 	[%r17+64], %r275;
	st.shared.u32 	[%r17+68], %r276;
	st.shared.u32 	[%r17+72], %r277;
	st.shared.u32 	[%r17+76], %r278;
	st.shared.u32 	[%r17+80], %r279;
	st.shared.u32 	[%r17+84], %r280;
	st.shared.u32 	[%r17+88], %r281;
	st.shared.u32 	[%r17+92], %r282;
	st.shared.u32 	[%r17+96], %r283;
	st.shared.u32 	[%r17+100], %r284;
	st.shared.u32 	[%r17+104], %r285;
	st.shared.u32 	[%r17+108], %r286;
	st.shared.u32 	[%r17+112], %r287;
	st.shared.u32 	[%r17+116], %r288;
	st.shared.u32 	[%r17+120], %r289;
	st.shared.u32 	[%r17+124], %r290;
	st.shared.u32 	[%r17+128], %r291;
	bar.sync 	0;
	ld.shared.u16 	%r292, [%r381];
	add.s32 	%r86, %r384, %r292;
	ld.shared.u16 	%r293, [%r382];
	add.s32 	%r87, %r385, %r293;
	ld.shared.u16 	%r294, [%r383];
	add.s32 	%r88, %r386, %r294;
	bar.sync 	0;
	setp.lt.s32 	%p18, %r373, %r107;
	@%p18 bra 	$L__BB5_22;
	mov.u32 	%r295, _ZZN3cub18CUB_300001_SM_10006detail10radix_sort31DeviceRadixSortSingleTileKernelINS1_5radix10policy_hubI19preprocess_vertex_tNS0_8NullTypeEjE10Policy1000ELNS0_9SortOrderE0ES6_S7_j30preprocess_vertex_decomposer_tEEvPKT1_PSC_PKT2_PSG_T3_iiT4_E12temp_storage;
	mad.lo.s32 	%r296, %r86, 24, %r295;
	st.shared.u32 	[%r296], %r379;
	st.shared.u64 	[%r296+8], %rd32;
	st.shared.u32 	[%r296+16], %r378;
	cvt.u32.u16 	%r297, %rs79;
	cvt.u32.u16 	%r298, %rs80;
	prmt.b32 	%r299, %r298, %r297, 0x3340U;
	cvt.u32.u16 	%r300, %rs81;
	cvt.u32.u16 	%r301, %rs82;
	prmt.b32 	%r302, %r301, %r300, 0x3340U;
	prmt.b32 	%r303, %r302, %r299, 0x5410U;
	st.shared.u32 	[%r296+20], %r303;
	mad.lo.s32 	%r304, %r87, 24, %r295;
	st.shared.u32 	[%r304], %r377;
	st.shared.u64 	[%r304+8], %rd31;
	st.shared.u32 	[%r304+16], %r376;
	cvt.u32.u16 	%r305, %rs75;
	cvt.u32.u16 	%r306, %rs76;
	prmt.b32 	%r307, %r306, %r305, 0x3340U;
	cvt.u32.u16 	%r308, %rs77;
	cvt.u32.u16 	%r309, %rs78;
	prmt.b32 	%r310, %r309, %r308, 0x3340U;
	prmt.b32 	%r311, %r310, %r307, 0x5410U;
	st.shared.u32 	[%r304+20], %r311;
	mad.lo.s32 	%r312, %r88, 24, %r295;
	st.shared.u32 	[%r312], %r375;
	st.shared.u64 	[%r312+8], %rd30;
	st.shared.u32 	[%r312+16], %r374;
	cvt.u32.u16 	%r313, %rs71;
	cvt.u32.u16 	%r314, %rs72;
	prmt.b32 	%r315, %r314, %r313, 0x3340U;
	cvt.u32.u16 	%r316, %rs73;
	cvt.u32.u16 	%r317, %rs74;
	prmt.b32 	%r318, %r317, %r316, 0x3340U;
	prmt.b32 	%r319, %r318, %r315, 0x5410U;
	st.shared.u32 	[%r312+20], %r319;
	bar.sync 	0;
	mad.lo.s32 	%r89, %r1, -48, %r19;
	ld.shared.u32 	%r90, [%r89+6144];
	ld.shared.u64 	%rd11, [%r89+6152];
	ld.shared.u32 	%r91, [%r89+6160];
	ld.shared.u32 	%r92, [%r89+6164];
	ld.shared.u32 	%r93, [%r89+12288];
	ld.shared.u64 	%rd12, [%r89+12296];
	ld.shared.u32 	%r94, [%r89+12304];
	ld.shared.u32 	%r95, [%r89+12308];
	setp.lt.u32 	%p19, %r1, %r105;
	cvta.to.global.u64 	%rd24, %rd17;
	mul.wide.u32 	%rd25, %r1, 24;
	add.s64 	%rd13, %rd24, %rd25;
	@%p19 bra 	$L__BB5_16;
	bra.uni 	$L__BB5_17;
$L__BB5_16:
	ld.shared.u32 	%r320, [%r89];
	ld.shared.u64 	%rd26, [%r89+8];
	ld.shared.u32 	%r321, [%r89+16];
	ld.shared.u32 	%r322, [%r89+20];
	st.global.u32 	[%rd13], %r320;
	st.global.u64 	[%rd13+8], %rd26;
	st.global.u32 	[%rd13+16], %r321;
	st.global.u32 	[%rd13+20], %r322;
$L__BB5_17:
	add.s32 	%r323, %r1, 256;
	setp.ge.u32 	%p20, %r323, %r105;
	@%p20 bra 	$L__BB5_19;
	st.global.u32 	[%rd13+6144], %r90;
	st.global.u64 	[%rd13+6152], %rd11;
	st.global.u32 	[%rd13+6160], %r91;
	st.global.u32 	[%rd13+6164], %r92;
$L__BB5_19:
	add.s32 	%r324, %r1, 512;
	setp.ge.u32 	%p21, %r324, %r105;
	@%p21 bra 	$L__BB5_21;
	st.global.u32 	[%rd13+12288], %r93;
	st.global.u64 	[%rd13+12296], %rd12;
	st.global.u32 	[%rd13+12304], %r94;
	st.global.u32 	[%rd13+12308], %r95;
$L__BB5_21:
	ret;
$L__BB5_22:
	mov.u32 	%r325, _ZZN3cub18CUB_300001_SM_10006detail10radix_sort31DeviceRadixSortSingleTileKernelINS1_5radix10policy_hubI19preprocess_vertex_tNS0_8NullTypeEjE10Policy1000ELNS0_9SortOrderE0ES6_S7_j30preprocess_vertex_decomposer_tEEvPKT1_PSC_PKT2_PSG_T3_iiT4_E12temp_storage;
	mad.lo.s32 	%r326, %r86, 24, %r325;
	st.shared.u32 	[%r326], %r379;
	st.shared.u64 	[%r326+8], %rd32;
	st.shared.u32 	[%r326+16], %r378;
	cvt.u32.u16 	%r327, %rs79;
	cvt.u32.u16 	%r328, %rs80;
	prmt.b32 	%r329, %r328, %r327, 0x3340U;
	cvt.u32.u16 	%r330, %rs81;
	cvt.u32.u16 	%r331, %rs82;
	prmt.b32 	%r332, %r331, %r330, 0x3340U;
	prmt.b32 	%r333, %r332, %r329, 0x5410U;
	st.shared.u32 	[%r326+20], %r333;
	mad.lo.s32 	%r334, %r87, 24, %r325;
	st.shared.u32 	[%r334], %r377;
	st.shared.u64 	[%r334+8], %rd31;
	st.shared.u32 	[%r334+16], %r376;
	cvt.u32.u16 	%r335, %rs75;
	cvt.u32.u16 	%r336, %rs76;
	prmt.b32 	%r337, %r336, %r335, 0x3340U;
	cvt.u32.u16 	%r338, %rs77;
	cvt.u32.u16 	%r339, %rs78;
	prmt.b32 	%r340, %r339, %r338, 0x3340U;
	prmt.b32 	%r341, %r340, %r337, 0x5410U;
	st.shared.u32 	[%r334+20], %r341;
	mad.lo.s32 	%r342, %r88, 24, %r325;
	st.shared.u32 	[%r342], %r375;
	st.shared.u64 	[%r342+8], %rd30;
	st.shared.u32 	[%r342+16], %r374;
	cvt.u32.u16 	%r343, %rs71;
	cvt.u32.u16 	%r344, %rs72;
	prmt.b32 	%r345, %r344, %r343, 0x3340U;
	cvt.u32.u16 	%r346, %rs73;
	cvt.u32.u16 	%r347, %rs74;
	prmt.b32 	%r348, %r347, %r346, 0x3340U;
	prmt.b32 	%r349, %r348, %r345, 0x5410U;
	st.shared.u32 	[%r342+20], %r349;
	bar.sync 	0;
	ld.shared.u32 	%r379, [%r19];
	ld.shared.u64 	%rd32, [%r19+8];
	ld.shared.u32 	%r378, [%r19+16];
	ld.shared.u32 	%r350, [%r19+20];
	bfe.u32 	%r351, %r350, 0, 8;
	cvt.u16.u32 	%rs82, %r351;
	bfe.u32 	%r352, %r350, 8, 8;
	cvt.u16.u32 	%rs81, %r352;
	bfe.u32 	%r353, %r350, 16, 8;
	cvt.u16.u32 	%rs80, %r353;
	bfe.u32 	%r354, %r350, 24, 8;
	cvt.u16.u32 	%rs79, %r354;
	ld.shared.u32 	%r377, [%r19+24];
	ld.shared.u64 	%rd31, [%r19+32];
	ld.shared.u32 	%r376, [%r19+40];
	ld.shared.u32 	%r355, [%r19+44];
	bfe.u32 	%r356, %r355, 0, 8;
	cvt.u16.u32 	%rs78, %r356;
	bfe.u32 	%r357, %r355, 8, 8;
	cvt.u16.u32 	%rs77, %r357;
	bfe.u32 	%r358, %r355, 16, 8;
	cvt.u16.u32 	%rs76, %r358;
	bfe.u32 	%r359, %r355, 24, 8;
	cvt.u16.u32 	%rs75, %r359;
	ld.shared.u32 	%r375, [%r19+48];
	ld.shared.u64 	%rd30, [%r19+56];
	ld.shared.u32 	%r374, [%r19+64];
	ld.shared.u32 	%r360, [%r19+68];
	bfe.u32 	%r361, %r360, 0, 8;
	cvt.u16.u32 	%rs74, %r361;
	bfe.u32 	%r362, %r360, 8, 8;
	cvt.u16.u32 	%rs73, %r362;
	bfe.u32 	%r363, %r360, 16, 8;
	cvt.u16.u32 	%rs72, %r363;
	bfe.u32 	%r364, %r360, 24, 8;
	cvt.u16.u32 	%rs71, %r364;
	bar.sync 	0;
	add.s32 	%r373, %r373, 6;
	add.s32 	%r372, %r372, -6;
	add.s32 	%r371, %r371, -6;
	bra.uni 	$L__BB5_7;

}
	// .globl	_ZN3cub18CUB_300001_SM_10006detail10radix_sort30DeviceRadixSortHistogramKernelINS1_5radix10policy_hubI19preprocess_vertex_tNS0_8NullTypeEjE10Policy1000ELNS0_9SortOrderE0ES6_j30preprocess_vertex_decomposer_tEEvPT2_PKT1_SC_iiT3_
.visible .entry _ZN3cub18CUB_300001_SM_10006detail10radix_sort30DeviceRadixSortHistogramKernelINS1_5radix10policy_hubI19preprocess_vertex_tNS0_8NullTypeEjE10Policy1000ELNS0_9SortOrderE0ES6_j30preprocess_vertex_decomposer_tEEvPT2_PKT1_SC_iiT3_(
	.param .u64 .ptr .align 1 _ZN3cub18CUB_300001_SM_10006detail10radix_sort30DeviceRadixSortHistogramKernelINS1_5radix10policy_hubI19preprocess_vertex_tNS0_8NullTypeEjE10Policy1000ELNS0_9SortOrderE0ES6_j30preprocess_vertex_decomposer_tEEvPT2_PKT1_SC_iiT3__param_0,
	.param .u64 .ptr .align 1 _ZN3cub18CUB_300001_SM_10006detail10radix_sort30DeviceRadixSortHistogramKernelINS1_5radix10policy_hubI19preprocess_vertex_tNS0_8NullTypeEjE10Policy1000ELNS0_9SortOrderE0ES6_j30preprocess_vertex_decomposer_tEEvPT2_PKT1_SC_iiT3__param_1,
	.param .u32 _ZN3cub18CUB_300001_SM_10006detail10radix_sort30DeviceRadixSortHistogramKernelINS1_5radix10policy_hubI19preprocess_vertex_tNS0_8NullTypeEjE10Policy1000ELNS0_9SortOrderE0ES6_j30preprocess_vertex_decomposer_tEEvPT2_PKT1_SC_iiT3__param_2,
	.param .u32 _ZN3cub18CUB_300001_SM_10006detail10radix_sort30DeviceRadixSortHistogramKernelINS1_5radix10policy_hubI19preprocess_vertex_tNS0_8NullTypeEjE10Policy1000ELNS0_9SortOrderE0ES6_j30preprocess_vertex_decomposer_tEEvPT2_PKT1_SC_iiT3__param_3,
	.param .u32 _ZN3cub18CUB_300001_SM_10006detail10radix_sort30DeviceRadixSortHistogramKernelINS1_5radix10policy_hubI19preprocess_vertex_tNS0_8NullTypeEjE10Policy1000ELNS0_9SortOrderE0ES6_j30preprocess_vertex_decomposer_tEEvPT2_PKT1_SC_iiT3__param_4,
	.param .align 1 .b8 _ZN3cub18CUB_300001_SM_10006detail10radix_sort30DeviceRadixSortHistogramKernelINS1_5radix10policy_hubI19preprocess_vertex_tNS0_8NullTypeEjE10Policy1000ELNS0_9SortOrderE0ES6_j30preprocess_vertex_decomposer_tEEvPT2_PKT1_SC_iiT3__param_5[1]
)
.maxntid 128
{
	.reg .pred 	%p<93>;
	.reg .b32 	%r<520>;
	.reg .b64 	%rd<58>;
	// demoted variable
	.shared .align 4 .b8 _ZZN3cub18CUB_300001_SM_10006detail10radix_sort30DeviceRadixSortHistogramKernelINS1_5radix10policy_hubI19preprocess_vertex_tNS0_8NullTypeEjE10Policy1000ELNS0_9SortOrderE0ES6_j30preprocess_vertex_decomposer_tEEvPT2_PKT1_SC_iiT3_E12temp_storage[24576];
	ld.param.u64 	%rd5, [_ZN3cub18CUB_300001_SM_10006detail10radix_sort30DeviceRadixSortHistogramKernelINS1_5radix10policy_hubI19preprocess_vertex_tNS0_8NullTypeEjE10Policy1000ELNS0_9SortOrderE0ES6_j30preprocess_vertex_decomposer_tEEvPT2_PKT1_SC_iiT3__param_0];
	ld.param.u64 	%rd6, [_ZN3cub18CUB_300001_SM_10006detail10radix_sort30DeviceRadixSortHistogramKernelINS1_5radix10policy_hubI19preprocess_vertex_tNS0_8NullTypeEjE10Policy1000ELNS0_9SortOrderE0ES6_j30preprocess_vertex_decomposer_tEEvPT2_PKT1_SC_iiT3__param_1];
	ld.param.u32 	%r170, [_ZN3cub18CUB_300001_SM_10006detail10radix_sort30DeviceRadixSortHistogramKernelINS1_5radix10policy_hubI19preprocess_vertex_tNS0_8NullTypeEjE10Policy1000ELNS0_9SortOrderE0ES6_j30preprocess_vertex_decomposer_tEEvPT2_PKT1_SC_iiT3__param_2];
	ld.param.u32 	%r171, [_ZN3cub18CUB_300001_SM_10006detail10radix_sort30DeviceRadixSortHistogramKernelINS1_5radix10policy_hubI19preprocess_vertex_tNS0_8NullTypeEjE10Policy1000ELNS0_9SortOrderE0ES6_j30preprocess_vertex_decomposer_tEEvPT2_PKT1_SC_iiT3__param_3];
	ld.param.u32 	%r172, [_ZN3cub18CUB_300001_SM_10006detail10radix_sort30DeviceRadixSortHistogramKernelINS1_5radix10policy_hubI19preprocess_vertex_tNS0_8NullTypeEjE10Policy1000ELNS0_9SortOrderE0ES6_j30preprocess_vertex_decomposer_tEEvPT2_PKT1_SC_iiT3__param_4];
	cvta.to.global.u64 	%rd1, %rd6;
	cvta.to.global.u64 	%rd2, %rd5;
	setp.eq.s32 	%p2, %r170, 0;
	@%p2 bra 	$L__BB6_158;
	sub.s32 	%r174, %r172, %r171;
	add.s32 	%r175, %r174, 7;
	shr.s32 	%r176, %r175, 31;
	shr.u32 	%r177, %r176, 29;
	add.s32 	%r178, %r175, %r177;
	shr.s32 	%r179, %r178, 3;
	mov.u32 	%r1, %tid.x;
	setp.gt.u32 	%p3, %r1, 255;
	setp.lt.s32 	%p4, %r175, 8;
	mov.u32 	%r180, %ctaid.x;
	shl.b32 	%r2, %r180, 11;
	mov.u32 	%r181, %nctaid.x;
	shl.b32 	%r3, %r181, 11;
	add.s32 	%r4, %r179, -1;
	and.b32  	%r5, %r179, 15;
	add.s32 	%r6, %r5, -1;
	and.b32  	%r7, %r179, 7;
	add.s32 	%r8, %r7, -1;
	and.b32  	%r9, %r179, 3;
	add.s32 	%r10, %r9, -1;
	or.pred  	%p1, %p3, %p4;
	shl.b32 	%r182, %r1, 2;
	mov.u32 	%r183, _ZZN3cub18CUB_300001_SM_10006detail10radix_sort30DeviceRadixSortHistogramKernelINS1_5radix10policy_hubI19preprocess_vertex_tNS0_8NullTypeEjE10Policy1000ELNS0_9SortOrderE0ES6_j30preprocess_vertex_decomposer_tEEvPT2_PKT1_SC_iiT3_E12temp_storage;
	add.s32 	%r11, %r183, %r182;
	and.b32  	%r12, %r179, 268435440;
	add.s32 	%r13, %r1, 256;
	add.s32 	%r14, %r1, 384;
	add.s32 	%r15, %r1, 512;
	add.s32 	%r16, %r1, 640;
	add.s32 	%r17, %r1, 768;
	add.s32 	%r18, %r1, 1280;
	add.s32 	%r19, %r1, 1920;
	and.b32  	%r20, %r179, 268435448;
	and.b32  	%r21, %r179, 1;
	neg.s32 	%r22, %r12;
	add.s32 	%r23, %r11, 8192;
	add.s32 	%r184, %r170, -1;
	shr.u32 	%r185, %r184, 30;
	add.s32 	%r186, %r185, 1;
	min.u32 	%r24, %r186, %r170;
	mov.b32 	%r468, 0;
$L__BB6_2:
	@%p1 bra 	$L__BB6_30;
	setp.lt.u32 	%p5, %r4, 15;
	mov.b32 	%r472, 0;
	@%p5 bra 	$L__BB6_6;
	mov.u32 	%r469, %r23;
	mov.u32 	%r470, %r22;
$L__BB6_5:
	.pragma "nounroll";
	mov.b32 	%r188, 0;
	st.shared.u32 	[%r469+-8192], %r188;
	st.shared.u32 	[%r469+-7168], %r188;
	st.shared.u32 	[%r469+-6144], %r188;
	st.shared.u32 	[%r469+-5120], %r188;
	st.shared.u32 	[%r469+-4096], %r188;
	st.shared.u32 	[%r469+-3072], %r188;
	st.shared.u32 	[%r469+-2048], %r188;
	st.shared.u32 	[%r469+-1024], %r188;
	st.shared.u32 	[%r469], %r188;
	st.shared.u32 	[%r469+1024], %r188;
	st.shared.u32 	[%r469+2048], %r188;
	st.shared.u32 	[%r469+3072], %r188;
	st.shared.u32 	[%r469+4096], %r188;
	st.shared.u32 	[%r469+5120], %r188;
	st.shared.u32 	[%r469+6144], %r188;
	st.shared.u32 	[%r469+7168], %r188;
	add.s32 	%r470, %r470, 16;
	add.s32 	%r469, %r469, 16384;
	setp.ne.s32 	%p6, %r470, 0;
	mov.u32 	%r472, %r12;
	@%p6 bra 	$L__BB6_5;
$L__BB6_6:
	setp.eq.s32 	%p7, %r5, 0;
	@%p7 bra 	$L__BB6_16;
	setp.lt.u32 	%p8, %r6, 7;
	@%p8 bra 	$L__BB6_9;
	shl.b32 	%r189, %r472, 10;
	add.s32 	%r190, %r11, %r189;
	mov.b32 	%r191, 0;
	st.shared.u32 	[%r190], %r191;
	st.shared.u32 	[%r190+1024], %r191;
	st.shared.u32 	[%r190+2048], %r191;
	st.shared.u32 	[%r190+3072], %r191;
	st.shared.u32 	[%r190+4096], %r191;
	st.shared.u32 	[%r190+5120], %r191;
	st.shared.u32 	[%r190+6144], %r191;
	st.shared.u32 	[%r190+7168], %r191;
	add.s32 	%r472, %r472, 8;
$L__BB6_9:
	setp.eq.s32 	%p9, %r7, 0;
	@%p9 bra 	$L__BB6_16;
	setp.lt.u32 	%p10, %r8, 3;
	@%p10 bra 	$L__BB6_12;
	shl.b32 	%r192, %r472, 10;
	add.s32 	%r193, %r11, %r192;
	mov.b32 	%r194, 0;
	st.shared.u32 	[%r193], %r194;
	st.shared.u32 	[%r193+1024], %r194;
	st.shared.u32 	[%r193+2048], %r194;
	st.shared.u32 	[%r193+3072], %r194;
	add.s32 	%r472, %r472, 4;
$L__BB6_12:
	setp.eq.s32 	%p11, %r9, 0;
	@%p11 bra 	$L__BB6_16;
	setp.eq.s32 	%p12, %r9, 1;
	shl.b32 	%r195, %r472, 10;
	add.s32 	%r35, %r11, %r195;
	mov.b32 	%r196, 0;
	st.shared.u32 	[%r35], %r196;
	@%p12 bra 	$L__BB6_16;
	setp.eq.s32 	%p13, %r9, 2;
	mov.b32 	%r197, 0;
	st.shared.u32 	[%r35+1024], %r197;
	@%p13 bra 	$L__BB6_16;
	mov.b32 	%r198, 0;
	st.shared.u32 	[%r35+2048], %r198;
$L__BB6_16:
	setp.gt.u32 	%p14, %r1, 127;
	@%p14 bra 	$L__BB6_30;
	setp.lt.u32 	%p15, %r4, 15;
	mov.b32 	%r476, 0;
	@%p15 bra 	$L__BB6_20;
	mov.b32 	%r474, 0;
$L__BB6_19:
	.pragma "nounroll";
	shl.b32 	%r201, %r474, 10;
	add.s32 	%r202, %r11, %r201;
	mov.b32 	%r203, 0;
	st.shared.u32 	[%r202+512], %r203;
	st.shared.u32 	[%r202+1536], %r203;
	st.shared.u32 	[%r202+2560], %r203;
	st.shared.u32 	[%r202+3584], %r203;
	st.shared.u32 	[%r202+4608], %r203;
	st.shared.u32 	[%r202+5632], %r203;
	st.shared.u32 	[%r202+6656], %r203;
	st.shared.u32 	[%r202+7680], %r203;
	st.shared.u32 	[%r202+8704], %r203;
	st.shared.u32 	[%r202+9728], %r203;
	st.shared.u32 	[%r202+10752], %r203;
	st.shared.u32 	[%r202+11776], %r203;
	st.shared.u32 	[%r202+12800], %r203;
	st.shared.u32 	[%r202+13824], %r203;
	st.shared.u32 	[%r202+14848], %r203;
	st.shared.u32 	[%r202+15872], %r203;
	add.s32 	%r474, %r474, 16;
	setp.ne.s32 	%p16, %r474, %r12;
	mov.u32 	%r476, %r12;
	@%p16 bra 	$L__BB6_19;
$L__BB6_20:
	setp.eq.s32 	%p17, %r5, 0;
	@%p17 bra 	$L__BB6_30;
	setp.lt.u32 	%p18, %r6, 7;
	@%p18 bra 	$L__BB6_23;
	shl.b32 	%r204, %r476, 10;
	add.s32 	%r205, %r11, %r204;
	mov.b32 	%r206, 0;
	st.shared.u32 	[%r205+512], %r206;
	st.shared.u32 	[%r205+1536], %r206;
	st.shared.u32 	[%r205+2560], %r206;
	st.shared.u32 	[%r205+3584], %r206;
	st.shared.u32 	[%r205+4608], %r206;
	st.shared.u32 	[%r205+5632], %r206;
	st.shared.u32 	[%r205+6656], %r206;
	st.shared.u32 	[%r205+7680], %r206;
	add.s32 	%r476, %r476, 8;
$L__BB6_23:
	setp.eq.s32 	%p19, %r7, 0;
	@%p19 bra 	$L__BB6_30;
	setp.lt.u32 	%p20, %r8, 3;
	@%p20 bra 	$L__BB6_26;
	shl.b32 	%r207, %r476, 10;
	add.s32 	%r208, %r11, %r207;
	mov.b32 	%r209, 0;
	st.shared.u32 	[%r208+512], %r209;
	st.shared.u32 	[%r208+1536], %r209;
	st.shared.u32 	[%r208+2560], %r209;
	st.shared.u32 	[%r208+3584], %r209;
	add.s32 	%r476, %r476, 4;
$L__BB6_26:
	setp.eq.s32 	%p21, %r9, 0;
	@%p21 bra 	$L__BB6_30;
	setp.eq.s32 	%p22, %r9, 1;
	shl.b32 	%r210, %r476, 10;
	add.s32 	%r43, %r11, %r210;
	mov.b32 	%r211, 0;
	st.shared.u32 	[%r43+512], %r211;
	@%p22 bra 	$L__BB6_30;
	setp.eq.s32 	%p23, %r9, 2;
	mov.b32 	%r212, 0;
	st.shared.u32 	[%r43+1536], %r212;
	@%p23 bra 	$L__BB6_30;
	mov.b32 	%r213, 0;
	st.shared.u32 	[%r43+2560], %r213;
$L__BB6_30:
	bar.sync 	0;
	bar.sync 	0;
	shl.b32 	%r44, %r468, 30;
	sub.s32 	%r214, %r170, %r44;
	min.u32 	%r45, %r214, 1073741824;
	setp.ge.u32 	%p24, %r2, %r45;
	@%p24 bra 	$L__BB6_75;
	mov.u32 	%r478, %r2;
$L__BB6_32:
	add.s32 	%r47, %r478, %r44;
	sub.s32 	%r48, %r170, %r47;
	setp.lt.u32 	%p25, %r48, 2048;
	@%p25 bra 	$L__BB6_34;
	add.s32 	%r241, %r1, %r47;
	mul.wide.u32 	%rd11, %r241, 24;
	add.s64 	%rd12, %rd1, %rd11;
	ld.global.u32 	%r509, [%rd12+16];
	ld.global.u32 	%r508, [%rd12+3088];
	ld.global.u32 	%r507, [%rd12+6160];
	ld.global.u32 	%r506, [%rd12+9232];
	ld.global.u32 	%r504, [%rd12+12304];
	ld.global.u32 	%r503, [%rd12+15376];
	ld.global.u32 	%r502, [%rd12+18448];
	ld.global.u32 	%r501, [%rd12+21520];
	ld.global.u32 	%r500, [%rd12+24592];
	ld.global.u32 	%r499, [%rd12+27664];
	ld.global.u32 	%r498, [%rd12+30736];
	ld.global.u32 	%r496, [%rd12+33808];
	ld.global.u32 	%r495, [%rd12+36880];
	ld.global.u32 	%r494, [%rd12+39952];
	ld.global.u32 	%r497, [%rd12+43024];
	ld.global.u32 	%r505, [%rd12+46096];
	bra.uni 	$L__BB6_66;
$L__BB6_34:
	setp.ge.s32 	%p26, %r1, %r48;
	mov.b32 	%r509, -1;
	@%p26 bra 	$L__BB6_36;
	add.s32 	%r216, %r1, %r47;
	mul.wide.u32 	%rd7, %r216, 24;
	add.s64 	%rd8, %rd1, %rd7;
	ld.global.u32 	%r509, [%rd8+16];
$L__BB6_36:
	add.s32 	%r218, %r1, 128;
	setp.ge.s32 	%p27, %r218, %r48;
	add.s32 	%r219, %r1, %r47;
	mul.wide.u32 	%rd9, %r219, 24;
	add.s64 	%rd10, %rd1, %rd9;
	add.s64 	%rd3, %rd10, 16;
	mov.b32 	%r508, -1;
	@%p27 bra 	$L__BB6_38;
	ld.global.u32 	%r508, [%rd3+3072];
$L__BB6_38:
	setp.ge.s32 	%p28, %r13, %r48;
	mov.b32 	%r507, -1;
	@%p28 bra 	$L__BB6_40;
	ld.global.u32 	%r507, [%rd3+6144];
$L__BB6_40:
	setp.ge.s32 	%p29, %r14, %r48;
	mov.b32 	%r506, -1;
	@%p29 bra 	$L__BB6_42;
	ld.global.u32 	%r506, [%rd3+9216];
$L__BB6_42:
	setp.ge.s32 	%p30, %r15, %r48;
	mov.b32 	%r504, -1;
	@%p30 bra 	$L__BB6_44;
	ld.global.u32 	%r504, [%rd3+12288];
$L__BB6_44:
	setp.ge.s32 	%p31, %r16, %r48;
	mov.b32 	%r503, -1;
	@%p31 bra 	$L__BB6_46;
	ld.global.u32 	%r503, [%rd3+15360];
$L__BB6_46:
	setp.ge.s32 	%p32, %r17, %r48;
	mov.b32 	%r502, -1;
	@%p32 bra 	$L__BB6_48;
	ld.global.u32 	%r502, [%rd3+18432];
$L__BB6_48:
	add.s32 	%r226, %r1, 896;
	setp.ge.s32 	%p33, %r226, %r48;
	mov.b32 	%r501, -1;
	@%p33 bra 	$L__BB6_50;
	ld.global.u32 	%r501, [%rd3+21504];
$L__BB6_50:
	or.b32  	%r228, %r1, 1024;
	setp.ge.s32 	%p34, %r228, %r48;
	mov.b32 	%r500, -1;
	@%p34 bra 	$L__BB6_52;
	ld.global.u32 	%r500, [%rd3+24576];
$L__BB6_52:
	add.s32 	%r230, %r1, 1152;
	setp.ge.s32 	%p35, %r230, %r48;
	mov.b32 	%r499, -1;
	@%p35 bra 	$L__BB6_54;
	ld.global.u32 	%r499, [%rd3+27648];
$L__BB6_54:
	setp.ge.s32 	%p36, %r18, %r48;
	mov.b32 	%r498, -1;
	@%p36 bra 	$L__BB6_56;
	ld.global.u32 	%r498, [%rd3+30720];
$L__BB6_56:
	add.s32 	%r233, %r1, 1408;
	setp.ge.s32 	%p37, %r233, %r48;
	mov.b32 	%r496, -1;
	@%p37 bra 	$L__BB6_58;
	ld.global.u32 	%r496, [%rd3+33792];
$L__BB6_58:
	add.s32 	%r235, %r1, 1536;
	setp.ge.s32 	%p38, %r235, %r48;
	mov.b32 	%r495, -1;
	@%p38 bra 	$L__BB6_60;
	ld.global.u32 	%r495, [%rd3+36864];
$L__BB6_60:
	add.s32 	%r237, %r1, 1664;
	setp.ge.s32 	%p39, %r237, %r48;
	mov.b32 	%r494, -1;
	@%p39 bra 	$L__BB6_62;
	ld.global.u32 	%r494, [%rd3+39936];
$L__BB6_62:
	add.s32 	%r239, %r1, 1792;
	setp.ge.s32 	%p40, %r239, %r48;
	mov.b32 	%r497, -1;
	@%p40 bra 	$L__BB6_64;
	ld.global.u32 	%r497, [%rd3+43008];
$L__BB6_64:
	setp.ge.s32 	%p41, %r19, %r48;
	mov.b32 	%r505, -1;
	@%p41 bra 	$L__BB6_66;
	ld.global.u32 	%r505, [%rd3+46080];
$L__BB6_66:
	setp.le.s32 	%p42, %r172, %r171;
	@%p42 bra 	$L__BB6_74;
	mov.b32 	%r510, 0;
	mov.u32 	%r511, %r171;
$L__BB6_68:
	sub.s32 	%r114, %r172, %r511;
	setp.lt.u32 	%p43, %r511, 32;
	shl.b32 	%r243, %r510, 10;
	mov.u32 	%r244, _ZZN3cub18CUB_300001_SM_10006detail10radix_sort30DeviceRadixSortHistogramKernelINS1_5radix10policy_hubI19preprocess_vertex_tNS0_8NullTypeEjE10Policy1000ELNS0_9SortOrderE0ES6_j30preprocess_vertex_decomposer_tEEvPT2_PKT1_SC_iiT3_E12temp_storage;
	add.s32 	%r115, %r244, %r243;
	@%p43 bra 	$L__BB6_70;
	atom.shared.add.u32 	%r347, [%r115], 1;
	atom.shared.add.u32 	%r348, [%r115], 1;
	atom.shared.add.u32 	%r349, [%r115], 1;
	atom.shared.add.u32 	%r350, [%r115], 1;
	atom.shared.add.u32 	%r351, [%r115], 1;
	atom.shared.add.u32 	%r352, [%r115], 1;
	atom.shared.add.u32 	%r353, [%r115], 1;
	atom.shared.add.u32 	%r354, [%r115], 1;
	atom.shared.add.u32 	%r355, [%r115], 1;
	atom.shared.add.u32 	%r356, [%r115], 1;
	atom.shared.add.u32 	%r357, [%r115], 1;
	atom.shared.add.u32 	%r358, [%r115], 1;
	atom.shared.add.u32 	%r359, [%r115], 1;
	atom.shared.add.u32 	%r360, [%r115], 1;
	atom.shared.add.u32 	%r361, [%r115], 1;
	atom.shared.add.u32 	%r362, [%r115], 1;
	bra.uni 	$L__BB6_73;
$L__BB6_70:
	setp.ne.s32 	%p44, %r114, 0;
	@%p44 bra 	$L__BB6_72;
	atom.shared.add.u32 	%r331, [%r115], 1;
	atom.shared.add.u32 	%r332, [%r115], 1;
	atom.shared.add.u32 	%r333, [%r115], 1;
	atom.shared.add.u32 	%r334, [%r115], 1;
	atom.shared.add.u32 	%r335, [%r115], 1;
	atom.shared.add.u32 	%r336, [%r115], 1;
	atom.shared.add.u32 	%r337, [%r115], 1;
	atom.shared.add.u32 	%r338, [%r115], 1;
	atom.shared.add.u32 	%r339, [%r115], 1;
	atom.shared.add.u32 	%r340, [%r115], 1;
	atom.shared.add.u32 	%r341, [%r115], 1;
	atom.shared.add.u32 	%r342, [%r115], 1;
	atom.shared.add.u32 	%r343, [%r115], 1;
	atom.shared.add.u32 	%r344, [%r115], 1;
	atom.shared.add.u32 	%r345, [%r115], 1;
	atom.shared.add.u32 	%r346, [%r115], 1;
	bra.uni 	$L__BB6_73;
$L__BB6_72:
	sub.s32 	%r245, 32, %r511;
	min.s32 	%r246, %r114, 8;
	min.u32 	%r247, %r246, %r245;
	mov.b32 	%r248, -1;
	shl.b32 	%r249, %r248, %r247;
	not.b32 	%r250, %r249;
	shr.u32 	%r251, %r509, %r511;
	and.b32  	%r252, %r251, %r250;
	shl.b32 	%r253, %r252, 2;
	add.s32 	%r254, %r115, %r253;
	atom.shared.add.u32 	%r255, [%r254], 1;
	shr.u32 	%r256, %r508, %r511;
	and.b32  	%r257, %r256, %r250;
	shl.b32 	%r258, %r257, 2;
	add.s32 	%r259, %r115, %r258;
	atom.shared.add.u32 	%r260, [%r259], 1;
	shr.u32 	%r261, %r507, %r511;
	and.b32  	%r262, %r261, %r250;
	shl.b32 	%r263, %r262, 2;
	add.s32 	%r264, %r115, %r263;
	atom.shared.add.u32 	%r265, [%r264], 1;
	shr.u32 	%r266, %r506, %r511;
	and.b32  	%r267, %r266, %r250;
	shl.b32 	%r268, %r267, 2;
	add.s32 	%r269, %r115, %r268;
	atom.shared.add.u32 	%r270, [%r269], 1;
	shr.u32 	%r271, %r504, %r511;
	and.b32  	%r272, %r271, %r250;
	shl.b32 	%r273, %r272, 2;
	add.s32 	%r274, %r115, %r273;
	atom.shared.add.u32 	%r275, [%r274], 1;
	shr.u32 	%r276, %r503, %r511;
	and.b32  	%r277, %r276, %r250;
	shl.b32 	%r278, %r277, 2;
	add.s32 	%r279, %r115, %r278;
	atom.shared.add.u32 	%r280, [%r279], 1;
	shr.u32 	%r281, %r502, %r511;
	and.b32  	%r282, %r281, %r250;
	shl.b32 	%r283, %r282, 2;
	add.s32 	%r284, %r115, %r283;
	atom.shared.add.u32 	%r285, [%r284], 1;
	shr.u32 	%r286, %r501, %r511;
	and.b32  	%r287, %r286, %r250;
	shl.b32 	%r288, %r287, 2;
	add.s32 	%r289, %r115, %r288;
	atom.shared.add.u32 	%r290, [%r289], 1;
	shr.u32 	%r291, %r500, %r511;
	and.b32  	%r292, %r291, %r250;
	shl.b32 	%r293, %r292, 2;
	add.s32 	%r294, %r115, %r293;
	atom.shared.add.u32 	%r295, [%r294], 1;
	shr.u32 	%r296, %r499, %r511;
	and.b32  	%r297, %r296, %r250;
	shl.b32 	%r298, %r297, 2;
	add.s32 	%r299, %r115, %r298;
	atom.shared.add.u32 	%r300, [%r299], 1;
	shr.u32 	%r301, %r498, %r511;
	and.b32  	%r302, %r301, %r250;
	shl.b32 	%r303, %r302, 2;
	add.s32 	%r304, %r115, %r303;
	atom.shared.add.u32 	%r305, [%r304], 1;
	shr.u32 	%r306, %r496, %r511;
	and.b32  	%r307, %r306, %r250;
	shl.b32 	%r308, %r307, 2;
	add.s32 	%r309, %r115, %r308;
	atom.shared.add.u32 	%r310, [%r309], 1;
	shr.u32 	%r311, %r495, %r511;
	and.b32  	%r312, %r311, %r250;
	shl.b32 	%r313, %r312, 2;
	add.s32 	%r314, %r115, %r313;
	atom.shared.add.u32 	%r315, [%r314], 1;
	shr.u32 	%r316, %r494, %r511;
	and.b32  	%r317, %r316, %r250;
	shl.b32 	%r318, %r317, 2;
	add.s32 	%r319, %r115, %r318;
	atom.shared.add.u32 	%r320, [%r319], 1;
	shr.u32 	%r321, %r497, %r511;
	and.b32  	%r322, %r321, %r250;
	shl.b32 	%r323, %r322, 2;
	add.s32 	%r324, %r115, %r323;
	atom.shared.add.u32 	%r325, [%r324], 1;
	shr.u32 	%r326, %r505, %r511;
	and.b32  	%r327, %r326, %r250;
	shl.b32 	%r328, %r327, 2;
	add.s32 	%r329, %r115, %r328;
	atom.shared.add.u32 	%r330, [%r329], 1;
$L__BB6_73:
	add.s32 	%r511, %r511, 8;
	add.s32 	%r510, %r510, 1;
	setp.lt.s32 	%p45, %r511, %r172;
	@%p45 bra 	$L__BB6_68;
$L__BB6_74:
	add.s32 	%r478, %r478, %r3;
	setp.lt.u32 	%p46, %r478, %r45;
	@%p46 bra 	$L__BB6_32;
$L__BB6_75:
	bar.sync 	0;
	@%p1 bra 	$L__BB6_157;
	setp.lt.u32 	%p47, %r4, 7;
	mov.b32 	%r514, 0;
	@%p47 bra 	$L__BB6_95;
	mov.b32 	%r512, 0;
$L__BB6_78:
	.pragma "nounroll";
	shl.b32 	%r365, %r512, 10;
	add.s32 	%r120, %r11, %r365;
	ld.shared.u32 	%r121, [%r120];
	setp.eq.s32 	%p48, %r121, 0;
	@%p48 bra 	$L__BB6_80;
	shl.b32 	%r366, %r512, 8;
	add.s32 	%r367, %r366, %r1;
	mul.wide.u32 	%rd13, %r367, 4;
	add.s64 	%rd14, %rd2, %rd13;
	atom.global.add.u32 	%r368, [%rd14], %r121;
$L__BB6_80:
	ld.shared.u32 	%r122, [%r120+1024];
	setp.eq.s32 	%p49, %r122, 0;
	@%p49 bra 	$L__BB6_82;
	shl.b32 	%r369, %r512, 8;
	add.s32 	%r370, %r369, %r1;
	add.s32 	%r371, %r370, 256;
	mul.wide.u32 	%rd15, %r371, 4;
	add.s64 	%rd16, %rd2, %rd15;
	atom.global.add.u32 	%r372, [%rd16], %r122;
$L__BB6_82:
	ld.shared.u32 	%r123, [%r120+2048];
	setp.eq.s32 	%p50, %r123, 0;
	@%p50 bra 	$L__BB6_84;
	shl.b32 	%r373, %r512, 8;
	add.s32 	%r374, %r373, %r1;
	add.s32 	%r375, %r374, 512;
	mul.wide.u32 	%rd17, %r375, 4;
	add.s64 	%rd18, %rd2, %rd17;
	atom.global.add.u32 	%r376, [%rd18], %r123;
$L__BB6_84:
	ld.shared.u32 	%r124, [%r120+3072];
	setp.eq.s32 	%p51, %r124, 0;
	@%p51 bra 	$L__BB6_86;
	shl.b32 	%r377, %r512, 8;
	add.s32 	%r378, %r377, %r1;
	add.s32 	%r379, %r378, 768;
	mul.wide.u32 	%rd19, %r379, 4;
	add.s64 	%rd20, %rd2, %rd19;
	atom.global.add.u32 	%r380, [%rd20], %r124;
$L__BB6_86:
	ld.shared.u32 	%r125, [%r120+4096];
	setp.eq.s32 	%p52, %r125, 0;
	@%p52 bra 	$L__BB6_88;
	shl.b32 	%r381, %r512, 8;
	add.s32 	%r382, %r381, %r1;
	add.s32 	%r383, %r382, 1024;
	mul.wide.u32 	%rd21, %r383, 4;
	add.s64 	%rd22, %rd2, %rd21;
	atom.global.add.u32 	%r384, [%rd22], %r125;
$L__BB6_88:
	ld.shared.u32 	%r126, [%r120+5120];
	setp.eq.s32 	%p53, %r126, 0;
	@%p53 bra 	$L__BB6_90;
	shl.b32 	%r385, %r512, 8;
	add.s32 	%r386, %r385, %r1;
	add.s32 	%r387, %r386, 1280;
	mul.wide.u32 	%rd23, %r387, 4;
	add.s64 	%rd24, %rd2, %rd23;
	atom.global.add.u32 	%r388, [%rd24], %r126;
$L__BB6_90:
	ld.shared.u32 	%r127, [%r120+6144];
	setp.eq.s32 	%p54, %r127, 0;
	@%p54 bra 	$L__BB6_92;
	shl.b32 	%r389, %r512, 8;
	add.s32 	%r390, %r389, %r1;
	add.s32 	%r391, %r390, 1536;
	mul.wide.u32 	%rd25, %r391, 4;
	add.s64 	%rd26, %rd2, %rd25;
	atom.global.add.u32 	%r392, [%rd26], %r127;
$L__BB6_92:
	ld.shared.u32 	%r128, [%r120+7168];
	setp.eq.s32 	%p55, %r128, 0;
	@%p55 bra 	$L__BB6_94;
	shl.b32 	%r393, %r512, 8;
	add.s32 	%r394, %r393, %r1;
	add.s32 	%r395, %r394, 1792;
	mul.wide.u32 	%rd27, %r395, 4;
	add.s64 	%rd28, %rd2, %rd27;
	atom.global.add.u32 	%r396, [%rd28], %r128;
$L__BB6_94:
	add.s32 	%r512, %r512, 8;
	setp.ne.s32 	%p56, %r512, %r20;
	mov.u32 	%r514, %r20;
	@%p56 bra 	$L__BB6_78;
$L__BB6_95:
	setp.eq.s32 	%p57, %r7, 0;
	@%p57 bra 	$L__BB6_116;
	setp.lt.u32 	%p58, %r8, 3;
	@%p58 bra 	$L__BB6_106;
	shl.b32 	%r397, %r514, 10;
	add.s32 	%r131, %r11, %r397;
	ld.shared.u32 	%r132, [%r131];
	setp.eq.s32 	%p59, %r132, 0;
	@%p59 bra 	$L__BB6_99;
	shl.b32 	%r398, %r514, 8;
	add.s32 	%r399, %r398, %r1;
	mul.wide.u32 	%rd29, %r399, 4;
	add.s64 	%rd30, %rd2, %rd29;
	atom.global.add.u32 	%r400, [%rd30], %r132;
$L__BB6_99:
	ld.shared.u32 	%r133, [%r131+1024];
	setp.eq.s32 	%p60, %r133, 0;
	@%p60 bra 	$L__BB6_101;
	shl.b32 	%r401, %r514, 8;
	add.s32 	%r402, %r401, %r1;
	add.s32 	%r403, %r402, 256;
	mul.wide.u32 	%rd31, %r403, 4;
	add.s64 	%rd32, %rd2, %rd31;
	atom.global.add.u32 	%r404, [%rd32], %r133;
$L__BB6_101:
	ld.shared.u32 	%r134, [%r131+2048];
	setp.eq.s32 	%p61, %r134, 0;
	@%p61 bra 	$L__BB6_103;
	shl.b32 	%r405, %r514, 8;
	add.s32 	%r406, %r405, %r1;
	add.s32 	%r407, %r406, 512;
	mul.wide.u32 	%rd33, %r407, 4;
	add.s64 	%rd34, %rd2, %rd33;
	atom.global.add.u32 	%r408, [%rd34], %r134;
$L__BB6_103:
	ld.shared.u32 	%r135, [%r131+3072];
	setp.eq.s32 	%p62, %r135, 0;
	@%p62 bra 	$L__BB6_105;
	shl.b32 	%r409, %r514, 8;
	add.s32 	%r410, %r409, %r1;
	add.s32 	%r411, %r410, 768;
	mul.wide.u32 	%rd35, %r411, 4;
	add.s64 	%rd36, %rd2, %rd35;
	atom.global.add.u32 	%r412, [%rd36], %r135;
$L__BB6_105:
	add.s32 	%r514, %r514, 4;
$L__BB6_106:
	setp.eq.s32 	%p63, %r9, 0;
	@%p63 bra 	$L__BB6_116;
	setp.eq.s32 	%p64, %r10, 0;
	@%p64 bra 	$L__BB6_113;
	shl.b32 	%r413, %r514, 10;
	add.s32 	%r138, %r11, %r413;
	ld.shared.u32 	%r139, [%r138];
	setp.eq.s32 	%p65, %r139, 0;
	@%p65 bra 	$L__BB6_110;
	shl.b32 	%r414, %r514, 8;
	add.s32 	%r415, %r414, %r1;
	mul.wide.u32 	%rd37, %r415, 4;
	add.s64 	%rd38, %rd2, %rd37;
	atom.global.add.u32 	%r416, [%rd38], %r139;
$L__BB6_110:
	ld.shared.u32 	%r140, [%r138+1024];
	setp.eq.s32 	%p66, %r140, 0;
	@%p66 bra 	$L__BB6_112;
	shl.b32 	%r417, %r514, 8;
	add.s32 	%r418, %r417, %r1;
	add.s32 	%r419, %r418, 256;
	mul.wide.u32 	%rd39, %r419, 4;
	add.s64 	%rd40, %rd2, %rd39;
	atom.global.add.u32 	%r420, [%rd40], %r140;
$L__BB6_112:
	add.s32 	%r514, %r514, 2;
$L__BB6_113:
	setp.eq.s32 	%p67, %r21, 0;
	@%p67 bra 	$L__BB6_116;
	shl.b32 	%r421, %r514, 10;
	add.s32 	%r422, %r11, %r421;
	ld.shared.u32 	%r143, [%r422];
	setp.eq.s32 	%p68, %r143, 0;
	@%p68 bra 	$L__BB6_116;
	shl.b32 	%r423, %r514, 8;
	add.s32 	%r424, %r423, %r1;
	mul.wide.u32 	%rd41, %r424, 4;
	add.s64 	%rd42, %rd2, %rd41;
	atom.global.add.u32 	%r425, [%rd42], %r143;
$L__BB6_116:
	setp.gt.u32 	%p69, %r1, 127;
	@%p69 bra 	$L__BB6_157;
	setp.lt.u32 	%p70, %r4, 7;
	mov.b32 	%r518, 0;
	@%p70 bra 	$L__BB6_136;
	mov.b32 	%r516, 0;
$L__BB6_119:
	.pragma "nounroll";
	shl.b32 	%r428, %r516, 10;
	add.s32 	%r145, %r11, %r428;
	ld.shared.u32 	%r146, [%r145+512];
	setp.eq.s32 	%p71, %r146, 0;
	shl.b32 	%r429, %r516, 8;
	add.s32 	%r430, %r429, %r1;
	mul.wide.u32 	%rd43, %r430, 4;
	add.s64 	%rd4, %rd2, %rd43;
	@%p71 bra 	$L__BB6_121;
	atom.global.add.u32 	%r431, [%rd4+512], %r146;
$L__BB6_121:
	ld.shared.u32 	%r147, [%r145+1536];
	setp.eq.s32 	%p72, %r147, 0;
	@%p72 bra 	$L__BB6_123;
	atom.global.add.u32 	%r432, [%rd4+1536], %r147;
$L__BB6_123:
	ld.shared.u32 	%r148, [%r145+2560];
	setp.eq.s32 	%p73, %r148, 0;
	@%p73 bra 	$L__BB6_125;
	atom.global.add.u32 	%r433, [%rd4+2560], %r148;
$L__BB6_125:
	ld.shared.u32 	%r149, [%r145+3584];
	setp.eq.s32 	%p74, %r149, 0;
	@%p74 bra 	$L__BB6_127;
	atom.global.add.u32 	%r434, [%rd4+3584], %r149;
$L__BB6_127:
	ld.shared.u32 	%r150, [%r145+4608];
	setp.eq.s32 	%p75, %r150, 0;
	@%p75 bra 	$L__BB6_129;
	atom.global.add.u32 	%r435, [%rd4+4608], %r150;
$L__BB6_129:
	ld.shared.u32 	%r151, [%r145+5632];
	setp.eq.s32 	%p76, %r151, 0;
	@%p76 bra 	$L__BB6_131;
	atom.global.add.u32 	%r436, [%rd4+5632], %r151;
$L__BB6_131:
	ld.shared.u32 	%r152, [%r145+6656];
	setp.eq.s32 	%p77, %r152, 0;
	@%p77 bra 	$L__BB6_133;
	atom.global.add.u32 	%r437, [%rd4+6656], %r152;
$L__BB6_133:
	ld.shared.u32 	%r153, [%r145+7680];
	setp.eq.s32 	%p78, %r153, 0;
	@%p78 bra 	$L__BB6_135;
	atom.global.add.u32 	%r438, [%rd4+7680], %r153;
$L__BB6_135:
	add.s32 	%r516, %r516, 8;
	setp.ne.s32 	%p79, %r516, %r20;
	mov.u32 	%r518, %r20;
	@%p79 bra 	$L__BB6_119;
$L__BB6_136:
	setp.eq.s32 	%p80, %r7, 0;
	@%p80 bra 	$L__BB6_157;
	setp.lt.u32 	%p81, %r8, 3;
	@%p81 bra 	$L__BB6_147;
	shl.b32 	%r439, %r518, 10;
	add.s32 	%r156, %r11, %r439;
	ld.shared.u32 	%r157, [%r156+512];
	setp.eq.s32 	%p82, %r157, 0;
	@%p82 bra 	$L__BB6_140;
	shl.b32 	%r440, %r518, 8;
	add.s32 	%r441, %r440, %r1;
	mul.wide.u32 	%rd44, %r441, 4;
	add.s64 	%rd45, %rd2, %rd44;
	atom.global.add.u32 	%r442, [%rd45+512], %r157;
$L__BB6_140:
	ld.shared.u32 	%r158, [%r156+1536];
	setp.eq.s32 	%p83, %r158, 0;
	@%p83 bra 	$L__BB6_142;
	shl.b32 	%r443, %r518, 8;
	add.s32 	%r444, %r443, %r1;
	add.s32 	%r445, %r444, 256;
	mul.wide.u32 	%rd46, %r445, 4;
	add.s64 	%rd47, %rd2, %rd46;
	atom.global.add.u32 	%r446, [%rd47+512], %r158;
$L__BB6_142:
	ld.shared.u32 	%r159, [%r156+2560];
	setp.eq.s32 	%p84, %r159, 0;
	@%p84 bra 	$L__BB6_144;
	shl.b32 	%r447, %r518, 8;
	add.s32 	%r448, %r447, %r1;
	add.s32 	%r449, %r448, 512;
	mul.wide.u32 	%rd48, %r449, 4;
	add.s64 	%rd49, %rd2, %rd48;
	atom.global.add.u32 	%r450, [%rd49+512], %r159;
$L__BB6_144:
	ld.shared.u32 	%r160, [%r156+3584];
	setp.eq.s32 	%p85, %r160, 0;
	@%p85 bra 	$L__BB6_146;
	shl.b32 	%r451, %r518, 8;
	add.s32 	%r452, %r451, %r1;
	add.s32 	%r453, %r452, 768;
	mul.wide.u32 	%rd50, %r453, 4;
	add.s64 	%rd51, %rd2, %rd50;
	atom.global.add.u32 	%r454, [%rd51+512], %r160;
$L__BB6_146:
	add.s32 	%r518, %r518, 4;
$L__BB6_147:
	setp.eq.s32 	%p86, %r9, 0;
	@%p86 bra 	$L__BB6_157;
	setp.eq.s32 	%p87, %r10, 0;
	@%p87 bra 	$L__BB6_154;
	shl.b32 	%r455, %r518, 10;
	add.s32 	%r163, %r11, %r455;
	ld.shared.u32 	%r164, [%r163+512];
	setp.eq.s32 	%p88, %r164, 0;
	@%p88 bra 	$L__BB6_151;
	shl.b32 	%r456, %r518, 8;
	add.s32 	%r457, %r456, %r1;
	mul.wide.u32 	%rd52, %r457, 4;
	add.s64 	%rd53, %rd2, %rd52;
	atom.global.add.u32 	%r458, [%rd53+512], %r164;
$L__BB6_151:
	ld.shared.u32 	%r165, [%r163+1536];
	setp.eq.s32 	%p89, %r165, 0;
	@%p89 bra 	$L__BB6_153;
	shl.b32 	%r459, %r518, 8;
	add.s32 	%r460, %r459, %r1;
	add.s32 	%r461, %r460, 256;
	mul.wide.u32 	%rd54, %r461, 4;
	add.s64 	%rd55, %rd2, %rd54;
	atom.global.add.u32 	%r462, [%rd55+512], %r165;
$L__BB6_153:
	add.s32 	%r518, %r518, 2;
$L__BB6_154:
	setp.eq.s32 	%p90, %r21, 0;
	@%p90 bra 	$L__BB6_157;
	shl.b32 	%r463, %r518, 10;
	add.s32 	%r464, %r11, %r463;
	ld.shared.u32 	%r168, [%r464+512];
	setp.eq.s32 	%p91, %r168, 0;
	@%p91 bra 	$L__BB6_157;
	shl.b32 	%r465, %r518, 8;
	add.s32 	%r466, %r465, %r1;
	mul.wide.u32 	%rd56, %r466, 4;
	add.s64 	%rd57, %rd2, %rd56;
	atom.global.add.u32 	%r467, [%rd57+512], %r168;
$L__BB6_157:
	bar.sync 	0;
	add.s32 	%r468, %r468, 1;
	setp.ne.s32 	%p92, %r468, %r24;
	@%p92 bra 	$L__BB6_2;
$L__BB6_158:
	ret;

}
	// .globl	_ZN3cub18CUB_300001_SM_10006detail10radix_sort33DeviceRadixSortExclusiveSumKernelINS1_5radix10policy_hubI19preprocess_vertex_tNS0_8NullTypeEjE10Policy1000EjEEvPT0_
.visible .entry _ZN3cub18CUB_300001_SM_10006detail10radix_sort33DeviceRadixSortExclusiveSumKernelINS1_5radix10policy_hubI19preprocess_vertex_tNS0_8NullTypeEjE10Policy1000EjEEvPT0_(
	.param .u64 .ptr .align 1 _ZN3cub18CUB_300001_SM_10006detail10radix_sort33DeviceRadixSortExclusiveSumKernelINS1_5radix10policy_hubI19preprocess_vertex_tNS0_8NullTypeEjE10Policy1000EjEEvPT0__param_0
)
{
	.reg .pred 	%p<4>;
	.reg .b32 	%r<77>;
	.reg .b64 	%rd<5>;
	// demoted variable
	.shared .align 16 .b8 _ZZN3cub18CUB_300001_SM_10006detail10radix_sort33DeviceRadixSortExclusiveSumKernelINS1_5radix10policy_hubI19preprocess_vertex_tNS0_8NullTypeEjE10Policy1000EjEEvPT0_E12temp_storage[1184];
	ld.param.u64 	%rd2, [_ZN3cub18CUB_300001_SM_10006detail10radix_sort33DeviceRadixSortExclusiveSumKernelINS1_5radix10policy_hubI19preprocess_vertex_tNS0_8NullTypeEjE10Policy1000EjEEvPT0__param_0];
	cvta.to.global.u64 	%rd3, %rd2;
	mov.u32 	%r6, %ctaid.x;
	shl.b32 	%r7, %r6, 8;
	mov.u32 	%r1, %tid.x;
	setp.gt.u32 	%p1, %r1, 255;
	add.s32 	%r8, %r7, %r1;
	mul.wide.s32 	%rd4, %r8, 4;
	add.s64 	%rd1, %rd3, %rd4;
	@%p1 bra 	$L__BB7_2;
	ld.global.u32 	%r76, [%rd1];
$L__BB7_2:
	shr.u32 	%r9, %r1, 3;
	add.s32 	%r10, %r9, %r1;
	shl.b32 	%r11, %r10, 2;
	mov.u32 	%r12, _ZZN3cub18CUB_300001_SM_10006detail10radix_sort33DeviceRadixSortExclusiveSumKernelINS1_5radix10policy_hubI19preprocess_vertex_tNS0_8NullTypeEjE10Policy1000EjEEvPT0_E12temp_storage;
	add.s32 	%r13, %r12, %r11;
	add.s32 	%r4, %r13, 16;
	st.shared.u32 	[%r13+16], %r76;
	bar.sync 	0;
	setp.gt.u32 	%p2, %r1, 31;
	@%p2 bra 	$L__BB7_4;
	mad.lo.s32 	%r45, %r1, 36, %r12;
	ld.shared.u32 	%r46, [%r45+16];
	ld.shared.u32 	%r47, [%r45+20];
	ld.shared.u32 	%r48, [%r45+24];
	ld.shared.u32 	%r49, [%r45+28];
	ld.shared.u32 	%r50, [%r45+32];
	ld.shared.u32 	%r51, [%r45+36];
	ld.shared.u32 	%r52, [%r45+40];
	ld.shared.u32 	%r53, [%r45+44];
	add.s32 	%r54, %r47, %r46;
	add.s32 	%r55, %r54, %r48;
	add.s32 	%r56, %r55, %r49;
	add.s32 	%r57, %r56, %r50;
	add.s32 	%r58, %r57, %r51;
	add.s32 	%r59, %r58, %r52;
	add.s32 	%r18, %r59, %r53;
	mov.b32 	%r16, 1;
	mov.b32 	%r41, 0;
	mov.b32 	%r43, -1;
	// begin inline asm
	{  .reg .u32 r0;  .reg .pred p;  shfl.sync.up.b32 r0|p, %r18, %r16, %r41, %r43;  @p add.u32 r0, r0, %r18;  mov.u32 %r14, r0;}
	// end inline asm
	mov.b32 	%r22, 2;
	// begin inline asm
	{  .reg .u32 r0;  .reg .pred p;  shfl.sync.up.b32 r0|p, %r14, %r22, %r41, %r43;  @p add.u32 r0, r0, %r14;  mov.u32 %r20, r0;}
	// end inline asm
	mov.b32 	%r28, 4;
	// begin inline asm
	{  .reg .u32 r0;  .reg .pred p;  shfl.sync.up.b32 r0|p, %r20, %r28, %r41, %r43;  @p add.u32 r0, r0, %r20;  mov.u32 %r26, r0;}
	// end inline asm
	mov.b32 	%r34, 8;
	// begin inline asm
	{  .reg .u32 r0;  .reg .pred p;  shfl.sync.up.b32 r0|p, %r26, %r34, %r41, %r43;  @p add.u32 r0, r0, %r26;  mov.u32 %r32, r0;}
	// end inline asm
	mov.b32 	%r40, 16;
	// begin inline asm
	{  .reg .u32 r0;  .reg .pred p;  shfl.sync.up.b32 r0|p, %r32, %r40, %r41, %r43;  @p add.u32 r0, r0, %r32;  mov.u32 %r38, r0;}
	// end inline asm
	sub.s32 	%r60, %r38, %r18;
	ld.shared.u32 	%r61, [%r45+16];
	ld.shared.u32 	%r62, [%r45+20];
	ld.shared.u32 	%r63, [%r45+24];
	ld.shared.u32 	%r64, [%r45+28];
	ld.shared.u32 	%r65, [%r45+32];
	ld.shared.u32 	%r66, [%r45+36];
	ld.shared.u32 	%r67, [%r45+40];
	add.s32 	%r68, %r61, %r60;
	add.s32 	%r69, %r62, %r68;
	add.s32 	%r70, %r63, %r69;
	add.s32 	%r71, %r64, %r70;
	add.s32 	%r72, %r65, %r71;
	add.s32 	%r73, %r66, %r72;
	add.s32 	%r74, %r67, %r73;
	st.shared.u32 	[%r45+16], %r60;
	st.shared.u32 	[%r45+20], %r68;
	st.shared.u32 	[%r45+24], %r69;
	st.shared.u32 	[%r45+28], %r70;
	st.shared.u32 	[%r45+32], %r71;
	st.shared.u32 	[%r45+36], %r72;
	st.shared.u32 	[%r45+40], %r73;
	st.shared.u32 	[%r45+44], %r74;
$L__BB7_4:
	setp.gt.u32 	%p3, %r1, 255;
	bar.sync 	0;
	@%p3 bra 	$L__BB7_6;
	ld.shared.u32 	%r75, [%r4];
	st.global.u32 	[%rd1], %r75;
$L__BB7_6:
	ret;

}
	// .globl	_ZN3cub18CUB_300001_SM_10006detail10radix_sort29DeviceRadixSortOnesweepKernelINS1_5radix10policy_hubI19preprocess_vertex_tNS0_8NullTypeEjE10Policy1000ELNS0_9SortOrderE0ES6_S7_jii30preprocess_vertex_decomposer_tEEvPT5_SD_PT3_PKSE_PT1_PKSI_PT2_PKSM_T4_iiT6_
.visible .entry _ZN3cub18CUB_300001_SM_10006detail10radix_sort29DeviceRadixSortOnesweepKernelINS1_5radix10policy_hubI19preprocess_vertex_tNS0_8NullTypeEjE10Policy1000ELNS0_9SortOrderE0ES6_S7_jii30preprocess_vertex_decomposer_tEEvPT5_SD_PT3_PKSE_PT1_PKSI_PT2_PKSM_T4_iiT6_(
	.param .u64 .ptr .align 1 _ZN3cub18CUB_300001_SM_10006detail10radix_sort29DeviceRadixSortOnesweepKernelINS1_5radix10policy_hubI19preprocess_vertex_tNS0_8NullTypeEjE10Policy1000ELNS0_9SortOrderE0ES6_S7_jii30preprocess_vertex_decomposer_tEEvPT5_SD_PT3_PKSE_PT1_PKSI_PT2_PKSM_T4_iiT6__param_0,
	.param .u64 .ptr .align 1 _ZN3cub18CUB_300001_SM_10006detail10radix_sort29DeviceRadixSortOnesweepKernelINS1_5radix10policy_hubI19preprocess_vertex_tNS0_8NullTypeEjE10Policy1000ELNS0_9SortOrderE0ES6_S7_jii30preprocess_vertex_decomposer_tEEvPT5_SD_PT3_PKSE_PT1_PKSI_PT2_PKSM_T4_iiT6__param_1,
	.param .u64 .ptr .align 1 _ZN3cub18CUB_300001_SM_10006detail10radix_sort29DeviceRadixSortOnesweepKernelINS1_5radix10policy_hubI19preprocess_vertex_tNS0_8NullTypeEjE10Policy1000ELNS0_9SortOrderE0ES6_S7_jii30preprocess_vertex_decomposer_tEEvPT5_SD_PT3_PKSE_PT1_PKSI_PT2_PKSM_T4_iiT6__param_2,
	.param .u64 .ptr .align 1 _ZN3cub18CUB_300001_SM_10006detail10radix_sort29DeviceRadixSortOnesweepKernelINS1_5radix10policy_hubI19preprocess_vertex_tNS0_8NullTypeEjE10Policy1000ELNS0_9SortOrderE0ES6_S7_jii30preprocess_vertex_decomposer_tEEvPT5_SD_PT3_PKSE_PT1_PKSI_PT2_PKSM_T4_iiT6__param_3,
	.param .u64 .ptr .align 1 _ZN3cub18CUB_300001_SM_10006detail10radix_sort29DeviceRadixSortOnesweepKernelINS1_5radix10policy_hubI19preprocess_vertex_tNS0_8NullTypeEjE10Policy1000ELNS0_9SortOrderE0ES6_S7_jii30preprocess_vertex_decomposer_tEEvPT5_SD_PT3_PKSE_PT1_PKSI_PT2_PKSM_T4_iiT6__param_4,
	.param .u64 .ptr .align 1 _ZN3cub18CUB_300001_SM_10006detail10radix_sort29DeviceRadixSortOnesweepKernelINS1_5radix10policy_hubI19preprocess_vertex_tNS0_8NullTypeEjE10Policy1000ELNS0_9SortOrderE0ES6_S7_jii30preprocess_vertex_decomposer_tEEvPT5_SD_PT3_PKSE_PT1_PKSI_PT2_PKSM_T4_iiT6__param_5,
	.param .u64 .ptr .align 1 _ZN3cub18CUB_300001_SM_10006detail10radix_sort29DeviceRadixSortOnesweepKernelINS1_5radix10policy_hubI19preprocess_vertex_tNS0_8NullTypeEjE10Policy1000ELNS0_9SortOrderE0ES6_S7_jii30preprocess_vertex_decomposer_tEEvPT5_SD_PT3_PKSE_PT1_PKSI_PT2_PKSM_T4_iiT6__param_6,
	.param .u64 .ptr .align 1 _ZN3cub18CUB_300001_SM_10006detail10radix_sort29DeviceRadixSortOnesweepKernelINS1_5radix10policy_hubI19preprocess_vertex_tNS0_8NullTypeEjE10Policy1000ELNS0_9SortOrderE0ES6_S7_jii30preprocess_vertex_decomposer_tEEvPT5_SD_PT3_PKSE_PT1_PKSI_PT2_PKSM_T4_iiT6__param_7,
	.param .u32 _ZN3cub18CUB_300001_SM_10006detail10radix_sort29DeviceRadixSortOnesweepKernelINS1_5radix10policy_hubI19preprocess_vertex_tNS0_8NullTypeEjE10Policy1000ELNS0_9SortOrderE0ES6_S7_jii30preprocess_vertex_decomposer_tEEvPT5_SD_PT3_PKSE_PT1_PKSI_PT2_PKSM_T4_iiT6__param_8,
	.param .u32 _ZN3cub18CUB_300001_SM_10006detail10radix_sort29DeviceRadixSortOnesweepKernelINS1_5radix10policy_hubI19preprocess_vertex_tNS0_8NullTypeEjE10Policy1000ELNS0_9SortOrderE0ES6_S7_jii30preprocess_vertex_decomposer_tEEvPT5_SD_PT3_PKSE_PT1_PKSI_PT2_PKSM_T4_iiT6__param_9,
	.param .u32 _ZN3cub18CUB_300001_SM_10006detail10radix_sort29DeviceRadixSortOnesweepKernelINS1_5radix10policy_hubI19preprocess_vertex_tNS0_8NullTypeEjE10Policy1000ELNS0_9SortOrderE0ES6_S7_jii30preprocess_vertex_decomposer_tEEvPT5_SD_PT3_PKSE_PT1_PKSI_PT2_PKSM_T4_iiT6__param_10,
	.param .align 1 .b8 _ZN3cub18CUB_300001_SM_10006detail10radix_sort29DeviceRadixSortOnesweepKernelINS1_5radix10policy_hubI19preprocess_vertex_tNS0_8NullTypeEjE10Policy1000ELNS0_9SortOrderE0ES6_S7_jii30preprocess_vertex_decomposer_tEEvPT5_SD_PT3_PKSE_PT1_PKSI_PT2_PKSM_T4_iiT6__param_11[1]
)
.maxntid 384
{
	.reg .pred 	%p<79>;
	.reg .b16 	%rs<118>;
	.reg .b32 	%r<907>;
	.reg .b64 	%rd<118>;
	// demoted variable
	.shared .align 16 .b8 _ZZN3cub18CUB_300001_SM_10006detail10radix_sort29DeviceRadixSortOnesweepKernelINS1_5radix10policy_hubI19preprocess_vertex_tNS0_8NullTypeEjE10Policy1000ELNS0_9SortOrderE0ES6_S7_jii30preprocess_vertex_decomposer_tEEvPT5_SD_PT3_PKSE_PT1_PKSI_PT2_PKSM_T4_iiT6_E1s[47104];
	ld.param.u64 	%rd31, [_ZN3cub18CUB_300001_SM_10006detail10radix_sort29DeviceRadixSortOnesweepKernelINS1_5radix10policy_hubI19preprocess_vertex_tNS0_8NullTypeEjE10Policy1000ELNS0_9SortOrderE0ES6_S7_jii30preprocess_vertex_decomposer_tEEvPT5_SD_PT3_PKSE_PT1_PKSI_PT2_PKSM_T4_iiT6__param_0];
	ld.param.u64 	%rd32, [_ZN3cub18CUB_300001_SM_10006detail10radix_sort29DeviceRadixSortOnesweepKernelINS1_5radix10policy_hubI19preprocess_vertex_tNS0_8NullTypeEjE10Policy1000ELNS0_9SortOrderE0ES6_S7_jii30preprocess_vertex_decomposer_tEEvPT5_SD_PT3_PKSE_PT1_PKSI_PT2_PKSM_T4_iiT6__param_1];
	ld.param.u64 	%rd35, [_ZN3cub18CUB_300001_SM_10006detail10radix_sort29DeviceRadixSortOnesweepKernelINS1_5radix10policy_hubI19preprocess_vertex_tNS0_8NullTypeEjE10Policy1000ELNS0_9SortOrderE0ES6_S7_jii30preprocess_vertex_decomposer_tEEvPT5_SD_PT3_PKSE_PT1_PKSI_PT2_PKSM_T4_iiT6__param_4];
	ld.param.u64 	%rd36, [_ZN3cub18CUB_300001_SM_10006detail10radix_sort29DeviceRadixSortOnesweepKernelINS1_5radix10policy_hubI19preprocess_vertex_tNS0_8NullTypeEjE10Policy1000ELNS0_9SortOrderE0ES6_S7_jii30preprocess_vertex_decomposer_tEEvPT5_SD_PT3_PKSE_PT1_PKSI_PT2_PKSM_T4_iiT6__param_5];
	ld.param.u32 	%r140, [_ZN3cub18CUB_300001_SM_10006detail10radix_sort29DeviceRadixSortOnesweepKernelINS1_5radix10policy_hubI19preprocess_vertex_tNS0_8NullTypeEjE10Policy1000ELNS0_9SortOrderE0ES6_S7_jii30preprocess_vertex_decomposer_tEEvPT5_SD_PT3_PKSE_PT1_PKSI_PT2_PKSM_T4_iiT6__param_8];
	ld.param.u32 	%r141, [_ZN3cub18CUB_300001_SM_10006detail10radix_sort29DeviceRadixSortOnesweepKernelINS1_5radix10policy_hubI19preprocess_vertex_tNS0_8NullTypeEjE10Policy1000ELNS0_9SortOrderE0ES6_S7_jii30preprocess_vertex_decomposer_tEEvPT5_SD_PT3_PKSE_PT1_PKSI_PT2_PKSM_T4_iiT6__param_9];
	ld.param.u32 	%r142, [_ZN3cub18CUB_300001_SM_10006detail10radix_sort29DeviceRadixSortOnesweepKernelINS1_5radix10policy_hubI19preprocess_vertex_tNS0_8NullTypeEjE10Policy1000ELNS0_9SortOrderE0ES6_S7_jii30preprocess_vertex_decomposer_tEEvPT5_SD_PT3_PKSE_PT1_PKSI_PT2_PKSM_T4_iiT6__param_10];
	cvta.to.global.u64 	%rd1, %rd35;
	cvta.to.global.u64 	%rd2, %rd31;
	cvta.to.global.u64 	%rd3, %rd36;
	mov.u32 	%r1, %tid.x;
	shr.u32 	%r2, %r1, 5;
	// begin inline asm
	mov.u32 %r143, %laneid;
	// end inline asm
	setp.ne.s32 	%p2, %r1, 0;
	@%p2 bra 	$L__BB8_2;
	cvta.to.global.u64 	%rd37, %rd32;
	atom.global.add.u32 	%r144, [%rd37], 1;
	st.shared.u32 	[_ZZN3cub18CUB_300001_SM_10006detail10radix_sort29DeviceRadixSortOnesweepKernelINS1_5radix10policy_hubI19preprocess_vertex_tNS0_8NullTypeEjE10Policy1000ELNS0_9SortOrderE0ES6_S7_jii30preprocess_vertex_decomposer_tEEvPT5_SD_PT3_PKSE_PT1_PKSI_PT2_PKSM_T4_iiT6_E1s+46080], %r144;
$L__BB8_2:
	bar.sync 	0;
	ld.shared.u32 	%r4, [_ZZN3cub18CUB_300001_SM_10006detail10radix_sort29DeviceRadixSortOnesweepKernelINS1_5radix10policy_hubI19preprocess_vertex_tNS0_8NullTypeEjE10Policy1000ELNS0_9SortOrderE0ES6_S7_jii30preprocess_vertex_decomposer_tEEvPT5_SD_PT3_PKSE_PT1_PKSI_PT2_PKSM_T4_iiT6_E1s+46080];
	mul.lo.s32 	%r5, %r4, 1920;
	add.s32 	%r6, %r5, 1920;
	setp.gt.s32 	%p3, %r6, %r140;
	@%p3 bra 	$L__BB8_4;
	and.b32  	%r145, %r1, 31;
	and.b32  	%r146, %r1, 992;
	mul.lo.s32 	%r147, %r146, 5;
	or.b32  	%r148, %r147, %r145;
	cvt.u64.u32 	%rd38, %r5;
	cvt.u64.u32 	%rd39, %r148;
	add.s64 	%rd40, %rd39, %rd38;
	mad.lo.s64 	%rd41, %rd40, 24, %rd3;
	ld.global.u32 	%r881, [%rd41];
	ld.global.u64 	%rd116, [%rd41+8];
	ld.global.u32 	%r880, [%rd41+16];
	ld.global.u32 	%r149, [%rd41+20];
	bfe.u32 	%r150, %r149, 0, 8;
	cvt.u16.u32 	%rs113, %r150;
	bfe.u32 	%r151, %r149, 8, 8;
	cvt.u16.u32 	%rs112, %r151;
	bfe.u32 	%r152, %r149, 16, 8;
	cvt.u16.u32 	%rs111, %r152;
	bfe.u32 	%r153, %r149, 24, 8;
	cvt.u16.u32 	%rs110, %r153;
	ld.global.u32 	%r879, [%rd41+768];
	ld.global.u64 	%rd115, [%rd41+776];
	ld.global.u32 	%r877, [%rd41+784];
	ld.global.u32 	%r154, [%rd41+788];
	bfe.u32 	%r155, %r154, 0, 8;
	cvt.u16.u32 	%rs109, %r155;
	bfe.u32 	%r156, %r154, 8, 8;
	cvt.u16.u32 	%rs108, %r156;
	bfe.u32 	%r157, %r154, 16, 8;
	cvt.u16.u32 	%rs107, %r157;
	bfe.u32 	%r158, %r154, 24, 8;
	cvt.u16.u32 	%rs106, %r158;
	ld.global.u32 	%r876, [%rd41+1536];
	ld.global.u64 	%rd114, [%rd41+1544];
	ld.global.u32 	%r875, [%rd41+1552];
	ld.global.u32 	%r159, [%rd41+1556];
	bfe.u32 	%r160, %r159, 0, 8;
	cvt.u16.u32 	%rs104, %r160;
	bfe.u32 	%r161, %r159, 8, 8;
	cvt.u16.u32 	%rs103, %r161;
	bfe.u32 	%r162, %r159, 16, 8;
	cvt.u16.u32 	%rs102, %r162;
	bfe.u32 	%r163, %r159, 24, 8;
	cvt.u16.u32 	%rs101, %r163;
	ld.global.u32 	%r874, [%rd41+2304];
	ld.global.u64 	%rd113, [%rd41+2312];
	ld.global.u32 	%r873, [%rd41+2320];
	ld.global.u32 	%r164, [%rd41+2324];
	bfe.u32 	%r165, %r164, 0, 8;
	cvt.u16.u32 	%rs99, %r165;
	bfe.u32 	%r166, %r164, 8, 8;
	cvt.u16.u32 	%rs98, %r166;
	bfe.u32 	%r167, %r164, 16, 8;
	cvt.u16.u32 	%rs100, %r167;
	bfe.u32 	%r168, %r164, 24, 8;
	cvt.u16.u32 	%rs105, %r168;
	ld.global.u32 	%r878, [%rd41+3072];
	ld.global.u64 	%rd117, [%rd41+3080];
	ld.global.u32 	%r882, [%rd41+3088];
	ld.global.u32 	%r169, [%rd41+3092];
	bfe.u32 	%r170, %r169, 0, 8;
	cvt.u16.u32 	%rs114, %r170;
	bfe.u32 	%r171, %r169, 8, 8;
	cvt.u16.u32 	%rs115, %r171;
	bfe.u32 	%r172, %r169, 16, 8;
	cvt.u16.u32 	%rs116, %r172;
	bfe.u32 	%r173, %r169, 24, 8;
	cvt.u16.u32 	%rs117, %r173;
	bra.uni 	$L__BB8_14;
$L__BB8_4:
	cvt.u64.u32 	%rd43, %r5;
	sub.s32 	%r17, %r140, %r5;
	and.b32  	%r176, %r1, 31;
	and.b32  	%r177, %r1, 992;
	mul.lo.s32 	%r178, %r177, 5;
	or.b32  	%r18, %r178, %r176;
	setp.ge.s32 	%p4, %r18, %r17;
	cvt.u64.u32 	%rd44, %r18;
	add.s64 	%rd45, %rd44, %rd43;
	mad.lo.s64 	%rd9, %rd45, 24, %rd3;
	mov.b32 	%r881, 0;
	mov.b64 	%rd116, 0;
	mov.b32 	%r880, -1;
	mov.b16 	%rs110, 0;
	mov.u16 	%rs111, %rs110;
	mov.u16 	%rs112, %rs110;
	mov.u16 	%rs113, %rs110;
	@%p4 bra 	$L__BB8_6;
	ld.global.u32 	%r881, [%rd9];
	ld.global.u64 	%rd116, [%rd9+8];
	ld.global.u32 	%r880, [%rd9+16];
	ld.global.u32 	%r179, [%rd9+20];
	bfe.u32 	%r180, %r179, 0, 8;
	cvt.u16.u32 	%rs113, %r180;
	bfe.u32 	%r181, %r179, 8, 8;
	cvt.u16.u32 	%rs112, %r181;
	bfe.u32 	%r182, %r179, 16, 8;
	cvt.u16.u32 	%rs111, %r182;
	bfe.u32 	%r183, %r179, 24, 8;
	cvt.u16.u32 	%rs110, %r183;
$L__BB8_6:
	add.s32 	%r186, %r18, 32;
	setp.ge.s32 	%p5, %r186, %r17;
	mov.b32 	%r879, 0;
	mov.b64 	%rd115, 0;
	mov.b32 	%r877, -1;
	mov.b16 	%rs106, 0;
	mov.u16 	%rs107, %rs106;
	mov.u16 	%rs108, %rs106;
	mov.u16 	%rs109, %rs106;
	@%p5 bra 	$L__BB8_8;
	ld.global.u32 	%r879, [%rd9+768];
	ld.global.u64 	%rd115, [%rd9+776];
	ld.global.u32 	%r877, [%rd9+784];
	ld.global.u32 	%r187, [%rd9+788];
	bfe.u32 	%r188, %r187, 0, 8;
	cvt.u16.u32 	%rs109, %r188;
	bfe.u32 	%r189, %r187, 8, 8;
	cvt.u16.u32 	%rs108, %r189;
	bfe.u32 	%r190, %r187, 16, 8;
	cvt.u16.u32 	%rs107, %r190;
	bfe.u32 	%r191, %r187, 24, 8;
	cvt.u16.u32 	%rs106, %r191;
$L__BB8_8:
	add.s32 	%r194, %r18, 64;
	setp.ge.s32 	%p6, %r194, %r17;
	mov.b32 	%r876, 0;
	mov.b64 	%rd114, 0;
	mov.b32 	%r875, -1;
	mov.b16 	%rs101, 0;
	mov.u16 	%rs102, %rs101;
	mov.u16 	%rs103, %rs101;
	mov.u16 	%rs104, %rs101;
	@%p6 bra 	$L__BB8_10;
	ld.global.u32 	%r876, [%rd9+1536];
	ld.global.u64 	%rd114, [%rd9+1544];
	ld.global.u32 	%r875, [%rd9+1552];
	ld.global.u32 	%r195, [%rd9+1556];
	bfe.u32 	%r196, %r195, 0, 8;
	cvt.u16.u32 	%rs104, %r196;
	bfe.u32 	%r197, %r195, 8, 8;
	cvt.u16.u32 	%rs103, %r197;
	bfe.u32 	%r198, %r195, 16, 8;
	cvt.u16.u32 	%rs102, %r198;
	bfe.u32 	%r199, %r195, 24, 8;
	cvt.u16.u32 	%rs101, %r199;
$L__BB8_10:
	add.s32 	%r202, %r18, 96;
	setp.ge.s32 	%p7, %r202, %r17;
	mov.b32 	%r874, 0;
	mov.b64 	%rd113, 0;
	mov.b32 	%r873, -1;
	mov.b16 	%rs98, 0;
	mov.u16 	%rs99, %rs98;
	mov.u16 	%rs100, %rs98;
	mov.u16 	%rs105, %rs98;
	@%p7 bra 	$L__BB8_12;
	ld.global.u32 	%r874, [%rd9+2304];
	ld.global.u64 	%rd113, [%rd9+2312];
	ld.global.u32 	%r873, [%rd9+2320];
	ld.global.u32 	%r203, [%rd9+2324];
	bfe.u32 	%r204, %r203, 0, 8;
	cvt.u16.u32 	%rs99, %r204;
	bfe.u32 	%r205, %r203, 8, 8;
	cvt.u16.u32 	%rs98, %r205;
	bfe.u32 	%r206, %r203, 16, 8;
	cvt.u16.u32 	%rs100, %r206;
	bfe.u32 	%r207, %r203, 24, 8;
	cvt.u16.u32 	%rs105, %r207;
$L__BB8_12:
	add.s32 	%r210, %r18, 128;
	setp.ge.s32 	%p8, %r210, %r17;
	mov.b16 	%rs114, 0;
	mov.b32 	%r882, -1;
	mov.b64 	%rd117, 0;
	mov.b32 	%r878, 0;
	mov.u16 	%rs115, %rs114;
	mov.u16 	%rs116, %rs114;
	mov.u16 	%rs117, %rs114;
	@%p8 bra 	$L__BB8_14;
	ld.global.u32 	%r878, [%rd9+3072];
	ld.global.u64 	%rd117, [%rd9+3080];
	ld.global.u32 	%r882, [%rd9+3088];
	ld.global.u32 	%r211, [%rd9+3092];
	bfe.u32 	%r212, %r211, 0, 8;
	cvt.u16.u32 	%rs114, %r212;
	bfe.u32 	%r213, %r211, 8, 8;
	cvt.u16.u32 	%rs115, %r213;
	bfe.u32 	%r214, %r211, 16, 8;
	cvt.u16.u32 	%rs116, %r214;
	bfe.u32 	%r215, %r211, 24, 8;
	cvt.u16.u32 	%rs117, %r215;
$L__BB8_14:
	shl.b32 	%r216, %r2, 10;
	mov.u32 	%r217, _ZZN3cub18CUB_300001_SM_10006detail10radix_sort29DeviceRadixSortOnesweepKernelINS1_5radix10policy_hubI19preprocess_vertex_tNS0_8NullTypeEjE10Policy1000ELNS0_9SortOrderE0ES6_S7_jii30preprocess_vertex_decomposer_tEEvPT5_SD_PT3_PKSE_PT1_PKSI_PT2_PKSM_T4_iiT6_E1s;
	add.s32 	%r47, %r217, %r216;
	setp.gt.s32 	%p9, %r143, 255;
	@%p9 bra 	$L__BB8_27;
	max.s32 	%r218, %r143, 224;
	sub.s32 	%r219, %r218, %r143;
	add.s32 	%r220, %r219, 31;
	shr.u32 	%r221, %r220, 5;
	add.s32 	%r48, %r221, 1;
	and.b32  	%r49, %r48, 15;
	setp.lt.u32 	%p10, %r220, 480;
	mov.u32 	%r886, %r143;
	@%p10 bra 	$L__BB8_18;
	and.b32  	%r222, %r48, 268435440;
	neg.s32 	%r884, %r222;
	shl.b32 	%r224, %r143, 2;
	add.s32 	%r225, %r216, %r224;
	mov.u32 	%r226, _ZZN3cub18CUB_300001_SM_10006detail10radix_sort29DeviceRadixSortOnesweepKernelINS1_5radix10policy_hubI19preprocess_vertex_tNS0_8NullTypeEjE10Policy1000ELNS0_9SortOrderE0ES6_S7_jii30preprocess_vertex_decomposer_tEEvPT5_SD_PT3_PKSE_PT1_PKSI_PT2_PKSM_T4_iiT6_E1s;
	add.s32 	%r227, %r225, %r226;
	add.s32 	%r883, %r227, 1024;
	mov.u32 	%r886, %r143;
$L__BB8_17:
	.pragma "nounroll";
	mov.b32 	%r228, 0;
	st.shared.u32 	[%r883+-1024], %r228;
	st.shared.u32 	[%r883+-896], %r228;
	st.shared.u32 	[%r883+-768], %r228;
	st.shared.u32 	[%r883+-640], %r228;
	st.shared.u32 	[%r883+-512], %r228;
	st.shared.u32 	[%r883+-384], %r228;
	st.shared.u32 	[%r883+-256], %r228;
	st.shared.u32 	[%r883+-128], %r228;
	st.shared.u32 	[%r883], %r228;
	st.shared.u32 	[%r883+128], %r228;
	st.shared.u32 	[%r883+256], %r228;
	st.shared.u32 	[%r883+384], %r228;
	st.shared.u32 	[%r883+512], %r228;
	st.shared.u32 	[%r883+640], %r228;
	st.shared.u32 	[%r883+768], %r228;
	st.shared.u32 	[%r883+896], %r228;
	add.s32 	%r886, %r886, 512;
	add.s32 	%r884, %r884, 16;
	add.s32 	%r883, %r883, 2048;
	setp.ne.s32 	%p11, %r884, 0;
	@%p11 bra 	$L__BB8_17;
$L__BB8_18:
	setp.eq.s32 	%p12, %r49, 0;
	@%p12 bra 	$L__BB8_27;
	and.b32  	%r59, %r48, 7;
	setp.lt.u32 	%p13, %r49, 8;
	@%p13 bra 	$L__BB8_21;
	shl.b32 	%r229, %r886, 2;
	add.s32 	%r230, %r47, %r229;
	mov.b32 	%r231, 0;
	st.shared.u32 	[%r230], %r231;
	st.shared.u32 	[%r230+128], %r231;
	st.shared.u32 	[%r230+256], %r231;
	st.shared.u32 	[%r230+384], %r231;
	st.shared.u32 	[%r230+512], %r231;
	st.shared.u32 	[%r230+640], %r231;
	st.shared.u32 	[%r230+768], %r231;
	st.shared.u32 	[%r230+896], %r231;
	add.s32 	%r886, %r886, 256;
$L__BB8_21:
	setp.eq.s32 	%p14, %r59, 0;
	@%p14 bra 	$L__BB8_27;
	and.b32  	%r62, %r48, 3;
	setp.lt.u32 	%p15, %r59, 4;
	@%p15 bra 	$L__BB8_24;
	shl.b32 	%r232, %r886, 2;
	add.s32 	%r233, %r47, %r232;
	mov.b32 	%r234, 0;
	st.shared.u32 	[%r233], %r234;
	st.shared.u32 	[%r233+128], %r234;
	st.shared.u32 	[%r233+256], %r234;
	st.shared.u32 	[%r233+384], %r234;
	add.s32 	%r886, %r886, 128;
$L__BB8_24:
	setp.eq.s32 	%p16, %r62, 0;
	@%p16 bra 	$L__BB8_27;
	shl.b32 	%r236, %r886, 2;
	add.s32 	%r237, %r216, %r236;
	mov.u32 	%r238, _ZZN3cub18CUB_300001_SM_10006detail10radix_sort29DeviceRadixSortOnesweepKernelINS1_5radix10policy_hubI19preprocess_vertex_tNS0_8NullTypeEjE10Policy1000ELNS0_9SortOrderE0ES6_S7_jii30preprocess_vertex_decomposer_tEEvPT5_SD_PT3_PKSE_PT1_PKSI_PT2_PKSM_T4_iiT6_E1s;
	add.s32 	%r890, %r238, %r237;
	neg.s32 	%r889, %r62;
$L__BB8_26:
	.pragma "nounroll";
	mov.b32 	%r239, 0;
	st.shared.u32 	[%r890], %r239;
	add.s32 	%r890, %r890, 128;
	add.s32 	%r889, %r889, 1;
	setp.ne.s32 	%p17, %r889, 0;
	@%p17 bra 	$L__BB8_26;
$L__BB8_27:
	bar.warp.sync 	-1;
	setp.lt.u32 	%p18, %r141, 32;
	sub.s32 	%r240, 32, %r141;
	min.u32 	%r241, %r142, %r240;
	mov.b32 	%r242, -1;
	shl.b32 	%r243, %r242, %r241;
	not.b32 	%r71, %r243;
	@%p18 bra 	$L__BB8_29;
	atom.shared.add.u32 	%r274, [%r47], 1;
	atom.shared.add.u32 	%r275, [%r47], 1;
	atom.shared.add.u32 	%r276, [%r47], 1;
	atom.shared.add.u32 	%r277, [%r47], 1;
	atom.shared.add.u32 	%r278, [%r47], 1;
	bra.uni 	$L__BB8_32;
$L__BB8_29:
	setp.ne.s32 	%p19, %r142, 0;
	@%p19 bra 	$L__BB8_31;
	atom.shared.add.u32 	%r269, [%r47], 1;
	atom.shared.add.u32 	%r270, [%r47], 1;
	atom.shared.add.u32 	%r271, [%r47], 1;
	atom.shared.add.u32 	%r272, [%r47], 1;
	atom.shared.add.u32 	%r273, [%r47], 1;
	bra.uni 	$L__BB8_32;
$L__BB8_31:
	shr.u32 	%r244, %r880, %r141;
	and.b32  	%r245, %r244, %r71;
	shl.b32 	%r246, %r245, 2;
	add.s32 	%r247, %r47, %r246;
	atom.shared.add.u32 	%r248, [%r247], 1;
	shr.u32 	%r249, %r877, %r141;
	and.b32  	%r250, %r249, %r71;
	shl.b32 	%r251, %r250, 2;
	add.s32 	%r252, %r47, %r251;
	atom.shared.add.u32 	%r253, [%r252], 1;
	shr.u32 	%r254, %r875, %r141;
	and.b32  	%r255, %r254, %r71;
	shl.b32 	%r256, %r255, 2;
	add.s32 	%r257, %r47, %r256;
	atom.shared.add.u32 	%r258, [%r257], 1;
	shr.u32 	%r259, %r873, %r141;
	and.b32  	%r260, %r259, %r71;
	shl.b32 	%r261, %r260, 2;
	add.s32 	%r262, %r47, %r261;
	atom.shared.add.u32 	%r263, [%r262], 1;
	shr.u32 	%r264, %r882, %r141;
	and.b32  	%r265, %r264, %r71;
	shl.b32 	%r266, %r265, 2;
	add.s32 	%r267, %r47, %r266;
	atom.shared.add.u32 	%r268, [%r267], 1;
$L__BB8_32:
	bar.sync 	0;
	setp.gt.u32 	%p20, %r1, 255;
	shl.b32 	%r280, %r1, 2;
	mov.u32 	%r281, _ZZN3cub18CUB_300001_SM_10006detail10radix_sort29DeviceRadixSortOnesweepKernelINS1_5radix10policy_hubI19preprocess_vertex_tNS0_8NullTypeEjE10Policy1000ELNS0_9SortOrderE0ES6_S7_jii30preprocess_vertex_decomposer_tEEvPT5_SD_PT3_PKSE_PT1_PKSI_PT2_PKSM_T4_iiT6_E1s;
	add.s32 	%r72, %r281, %r280;
	mov.b32 	%r891, 0;
	@%p20 bra 	$L__BB8_34;
	ld.shared.u32 	%r282, [%r72];
	mov.b32 	%r283, 0;
	st.shared.u32 	[%r72], %r283;
	ld.shared.u32 	%r284, [%r72+1024];
	st.shared.u32 	[%r72+1024], %r282;
	add.s32 	%r285, %r284, %r282;
	ld.shared.u32 	%r286, [%r72+2048];
	st.shared.u32 	[%r72+2048], %r285;
	add.s32 	%r287, %r286, %r285;
	ld.shared.u32 	%r288, [%r72+3072];
	st.shared.u32 	[%r72+3072], %r287;
	add.s32 	%r289, %r288, %r287;
	ld.shared.u32 	%r290, [%r72+4096];
	st.shared.u32 	[%r72+4096], %r289;
	add.s32 	%r291, %r290, %r289;
	ld.shared.u32 	%r292, [%r72+5120];
	st.shared.u32 	[%r72+5120], %r291;
	add.s32 	%r293, %r292, %r291;
	ld.shared.u32 	%r294, [%r72+6144];
	st.shared.u32 	[%r72+6144], %r293;
	add.s32 	%r295, %r294, %r293;
	ld.shared.u32 	%r296, [%r72+7168];
	st.shared.u32 	[%r72+7168], %r295;
	add.s32 	%r297, %r296, %r295;
	ld.shared.u32 	%r298, [%r72+8192];
	st.shared.u32 	[%r72+8192], %r297;
	add.s32 	%r299, %r298, %r297;
	ld.shared.u32 	%r300, [%r72+9216];
	st.shared.u32 	[%r72+9216], %r299;
	add.s32 	%r301, %r300, %r299;
	ld.shared.u32 	%r302, [%r72+10240];
	st.shared.u32 	[%r72+10240], %r301;
	add.s32 	%r303, %r302, %r301;
	ld.shared.u32 	%r304, [%r72+11264];
	st.shared.u32 	[%r72+11264], %r303;
	add.s32 	%r891, %r304, %r303;
$L__BB8_34:
	shl.b32 	%r305, %r4, 8;
	add.s32 	%r306, %r305, %r1;
	mul.wide.s32 	%rd50, %r306, 4;
	add.s64 	%rd24, %rd2, %rd50;
	@%p20 bra 	$L__BB8_36;
	or.b32  	%r307, %r891, 1073741824;
	st.volatile.global.u32 	[%rd24], %r307;
$L__BB8_36:
	ld.param.u64 	%rd107, [_ZN3cub18CUB_300001_SM_10006detail10radix_sort29DeviceRadixSortOnesweepKernelINS1_5radix10policy_hubI19preprocess_vertex_tNS0_8NullTypeEjE10Policy1000ELNS0_9SortOrderE0ES6_S7_jii30preprocess_vertex_decomposer_tEEvPT5_SD_PT3_PKSE_PT1_PKSI_PT2_PKSM_T4_iiT6__param_3];
	ld.param.u64 	%rd103, [_ZN3cub18CUB_300001_SM_10006detail10radix_sort29DeviceRadixSortOnesweepKernelINS1_5radix10policy_hubI19preprocess_vertex_tNS0_8NullTypeEjE10Policy1000ELNS0_9SortOrderE0ES6_S7_jii30preprocess_vertex_decomposer_tEEvPT5_SD_PT3_PKSE_PT1_PKSI_PT2_PKSM_T4_iiT6__param_2];
	setp.lt.u32 	%p22, %r1, 256;
	setp.eq.s32 	%p23, %r891, 1920;
	and.pred  	%p24, %p22, %p23;
	selp.u32 	%r308, 1, 0, %p24;
	{ 
	.reg .pred 	%p1; 
	.reg .pred 	%p2; 
	setp.ne.u32 	%p1, %r308, 0; 
	bar.red.or.pred 	%p2, 0, %p1; 
	selp.u32 	%r309, 1, 0, %p2; 
	}
	setp.eq.s32 	%p25, %r309, 0;
	cvta.to.global.u64 	%rd51, %rd103;
	mul.wide.u32 	%rd52, %r1, 4;
	add.s64 	%rd25, %rd51, %rd52;
	cvta.to.global.u64 	%rd53, %rd107;
	add.s64 	%rd26, %rd53, %rd52;
	@%p25 bra 	$L__BB8_60;
	setp.gt.u32 	%p27, %r141, 31;
	setp.eq.s32 	%p28, %r142, 0;
	shr.u32 	%r310, %r880, %r141;
	and.b32  	%r311, %r310, %r71;
	selp.b32 	%r312, 0, %r311, %p28;
	selp.b32 	%r75, 0, %r312, %p27;
	setp.gt.u32 	%p29, %r1, %r75;
	selp.b32 	%r76, 1920, 0, %p29;
	@%p20 bra 	$L__BB8_45;
	ld.global.u32 	%r313, [%rd26];
	sub.s32 	%r895, %r313, %r76;
	st.shared.u32 	[%r72+46080], %r895;
	setp.lt.s32 	%p30, %r4, 1;
	mov.u32 	%r896, %r891;
	@%p30 bra 	$L__BB8_44;
	mov.b32 	%r893, -1;
	mov.u32 	%r892, %r4;
	mov.u32 	%r896, %r891;
$L__BB8_40:
	add.s32 	%r81, %r892, -1;
	shl.b32 	%r315, %r81, 8;
	add.s32 	%r316, %r315, %r1;
	mul.wide.s32 	%rd54, %r316, 4;
	add.s64 	%rd27, %rd2, %rd54;
$L__BB8_41:
	membar.cta;
	ld.volatile.global.u32 	%r82, [%rd27];
	setp.eq.s32 	%p31, %r82, 0;
	@%p31 bra 	$L__BB8_41;
	and.b32  	%r317, %r82, 1073741823;
	add.s32 	%r896, %r317, %r896;
	setp.gt.s32 	%p32, %r82, -1;
	vote.sync.ballot.b32 	%r893, %p32, %r893;
	setp.gt.u32 	%p34, %r892, 1;
	and.pred  	%p35, %p32, %p34;
	mov.u32 	%r892, %r81;
	@%p35 bra 	$L__BB8_40;
	ld.shared.u32 	%r895, [%r72+46080];
$L__BB8_44:
	or.b32  	%r318, %r896, -2147483648;
	st.volatile.global.u32 	[%rd24], %r318;
	sub.s32 	%r319, %r896, %r891;
	add.s32 	%r320, %r319, %r895;
	st.shared.u32 	[%r72+46080], %r320;
$L__BB8_45:
	ld.param.u64 	%rd104, [_ZN3cub18CUB_300001_SM_10006detail10radix_sort29DeviceRadixSortOnesweepKernelINS1_5radix10policy_hubI19preprocess_vertex_tNS0_8NullTypeEjE10Policy1000ELNS0_9SortOrderE0ES6_S7_jii30preprocess_vertex_decomposer_tEEvPT5_SD_PT3_PKSE_PT1_PKSI_PT2_PKSM_T4_iiT6__param_2];
	setp.lt.s32 	%p37, %r6, %r140;
	setp.eq.s64 	%p38, %rd104, 0;
	or.pred  	%p39, %p38, %p37;
	or.pred  	%p40, %p20, %p39;
	@%p40 bra 	$L__BB8_47;
	ld.shared.u32 	%r321, [%r72+46080];
	add.s32 	%r322, %r76, %r891;
	add.s32 	%r323, %r322, %r321;
	st.global.u32 	[%rd25], %r323;
$L__BB8_47:
	setp.gt.s32 	%p41, %r6, %r140;
	bar.sync 	0;
	shl.b32 	%r324, %r75, 2;
	mov.u32 	%r325, _ZZN3cub18CUB_300001_SM_10006detail10radix_sort29DeviceRadixSortOnesweepKernelINS1_5radix10policy_hubI19preprocess_vertex_tNS0_8NullTypeEjE10Policy1000ELNS0_9SortOrderE0ES6_S7_jii30preprocess_vertex_decomposer_tEEvPT5_SD_PT3_PKSE_PT1_PKSI_PT2_PKSM_T4_iiT6_E1s;
	add.s32 	%r326, %r325, %r324;
	ld.shared.u32 	%rd28, [%r326+46080];
	@%p41 bra 	$L__BB8_49;
	and.b32  	%r327, %r1, 31;
	and.b32  	%r328, %r1, 992;
	mul.lo.s32 	%r329, %r328, 5;
	or.b32  	%r330, %r329, %r327;
	cvt.u64.u32 	%rd55, %r330;
	add.s64 	%rd56, %rd55, %rd28;
	mad.lo.s64 	%rd57, %rd56, 24, %rd1;
	st.global.u32 	[%rd57], %r881;
	st.global.u64 	[%rd57+8], %rd116;
	st.global.u32 	[%rd57+16], %r880;
	cvt.u32.u16 	%r331, %rs110;
	cvt.u32.u16 	%r332, %rs111;
	prmt.b32 	%r333, %r332, %r331, 0x3340U;
	cvt.u32.u16 	%r334, %rs112;
	cvt.u32.u16 	%r335, %rs113;
	prmt.b32 	%r336, %r335, %r334, 0x3340U;
	prmt.b32 	%r337, %r336, %r333, 0x5410U;
	st.global.u32 	[%rd57+20], %r337;
	st.global.u32 	[%rd57+768], %r879;
	st.global.u64 	[%rd57+776], %rd115;
	st.global.u32 	[%rd57+784], %r877;
	cvt.u32.u16 	%r338, %rs106;
	cvt.u32.u16 	%r339, %rs107;
	prmt.b32 	%r340, %r339, %r338, 0x3340U;
	cvt.u32.u16 	%r341, %rs108;
	cvt.u32.u16 	%r342, %rs109;
	prmt.b32 	%r343, %r342, %r341, 0x3340U;
	prmt.b32 	%r344, %r343, %r340, 0x5410U;
	st.global.u32 	[%rd57+788], %r344;
	st.global.u32 	[%rd57+1536], %r876;
	st.global.u64 	[%rd57+1544], %rd114;
	st.global.u32 	[%rd57+1552], %r875;
	cvt.u32.u16 	%r345, %rs101;
	cvt.u32.u16 	%r346, %rs102;
	prmt.b32 	%r347, %r346, %r345, 0x3340U;
	cvt.u32.u16 	%r348, %rs103;
	cvt.u32.u16 	%r349, %rs104;
	prmt.b32 	%r350, %r349, %r348, 0x3340U;
	prmt.b32 	%r351, %r350, %r347, 0x5410U;
	st.global.u32 	[%rd57+1556], %r351;
	st.global.u32 	[%rd57+2304], %r874;
	st.global.u64 	[%rd57+2312], %rd113;
	st.global.u32 	[%rd57+2320], %r873;
	cvt.u32.u16 	%r352, %rs105;
	cvt.u32.u16 	%r353, %rs100;
	prmt.b32 	%r354, %r353, %r352, 0x3340U;
	cvt.u32.u16 	%r355, %rs98;
	cvt.u32.u16 	%r356, %rs99;
	prmt.b32 	%r357, %r356, %r355, 0x3340U;
	prmt.b32 	%r358, %r357, %r354, 0x5410U;
	st.global.u32 	[%rd57+2324], %r358;
	st.global.u32 	[%rd57+3072], %r878;
	st.global.u64 	[%rd57+3080], %rd117;
	st.global.u32 	[%rd57+3088], %r882;
	cvt.u32.u16 	%r359, %rs117;
	cvt.u32.u16 	%r360, %rs116;
	prmt.b32 	%r361, %r360, %r359, 0x3340U;
	cvt.u32.u16 	%r362, %rs115;
	cvt.u32.u16 	%r363, %rs114;
	prmt.b32 	%r364, %r363, %r362, 0x3340U;
	prmt.b32 	%r365, %r364, %r361, 0x5410U;
	st.global.u32 	[%rd57+3092], %r365;
	bra.uni 	$L__BB8_59;
$L__BB8_49:
	mad.lo.s32 	%r88, %r4, -1920, %r140;
	and.b32  	%r366, %r1, 31;
	and.b32  	%r367, %r1, 992;
	mul.lo.s32 	%r368, %r367, 5;
	or.b32  	%r89, %r368, %r366;
	setp.ge.s32 	%p42, %r89, %r88;
	cvt.u64.u32 	%rd58, %r89;
	add.s64 	%rd59, %rd58, %rd28;
	mad.lo.s64 	%rd29, %rd59, 24, %rd1;
	@%p42 bra 	$L__BB8_51;
	st.global.u32 	[%rd29], %r881;
	st.global.u64 	[%rd29+8], %rd116;
	st.global.u32 	[%rd29+16], %r880;
	cvt.u32.u16 	%r369, %rs110;
	cvt.u32.u16 	%r370, %rs111;
	prmt.b32 	%r371, %r370, %r369, 0x3340U;
	cvt.u32.u16 	%r372, %rs112;
	cvt.u32.u16 	%r373, %rs113;
	prmt.b32 	%r374, %r373, %r372, 0x3340U;
	prmt.b32 	%r375, %r374, %r371, 0x5410U;
	st.global.u32 	[%rd29+20], %r375;
$L__BB8_51:
	add.s32 	%r376, %r89, 32;
	setp.ge.s32 	%p43, %r376, %r88;
	@%p43 bra 	$L__BB8_53;
	st.global.u32 	[%rd29+768], %r879;
	st.global.u64 	[%rd29+776], %rd115;
	st.global.u32 	[%rd29+784], %r877;
	cvt.u32.u16 	%r377, %rs106;
	cvt.u32.u16 	%r378, %rs107;
	prmt.b32 	%r379, %r378, %r377, 0x3340U;
	cvt.u32.u16 	%r380, %rs108;
	cvt.u32.u16 	%r381, %rs109;
	prmt.b32 	%r382, %r381, %r380, 0x3340U;
	prmt.b32 	%r383, %r382, %r379, 0x5410U;
	st.global.u32 	[%rd29+788], %r383;
$L__BB8_53:
	add.s32 	%r384, %r89, 64;
	setp.ge.s32 	%p44, %r384, %r88;
	@%p44 bra 	$L__BB8_55;
	st.global.u32 	[%rd29+1536], %r876;
	st.global.u64 	[%rd29+1544], %rd114;
	st.global.u32 	[%rd29+1552], %r875;
	cvt.u32.u16 	%r385, %rs101;
	cvt.u32.u16 	%r386, %rs102;
	prmt.b32 	%r387, %r386, %r385, 0x3340U;
	cvt.u32.u16 	%r388, %rs103;
	cvt.u32.u16 	%r389, %rs104;
	prmt.b32 	%r390, %r389, %r388, 0x3340U;
	prmt.b32 	%r391, %r390, %r387, 0x5410U;
	st.global.u32 	[%rd29+1556], %r391;
$L__BB8_55:
	add.s32 	%r392, %r89, 96;
	setp.ge.s32 	%p45, %r392, %r88;
	@%p45 bra 	$L__BB8_57;
	st.global.u32 	[%rd29+2304], %r874;
	st.global.u64 	[%rd29+2312], %rd113;
	st.global.u32 	[%rd29+2320], %r873;
	cvt.u32.u16 	%r393, %rs105;
	cvt.u32.u16 	%r394, %rs100;
	prmt.b32 	%r395, %r394, %r393, 0x3340U;
	cvt.u32.u16 	%r396, %rs98;
	cvt.u32.u16 	%r397, %rs99;
	prmt.b32 	%r398, %r397, %r396, 0x3340U;
	prmt.b32 	%r399, %r398, %r395, 0x5410U;
	st.global.u32 	[%rd29+2324], %r399;
$L__BB8_57:
	add.s32 	%r400, %r89, 128;
	setp.ge.s32 	%p46, %r400, %r88;
	@%p46 bra 	$L__BB8_59;
	st.global.u32 	[%rd29+3072], %r878;
	st.global.u64 	[%rd29+3080], %rd117;
	st.global.u32 	[%rd29+3088], %r882;
	cvt.u32.u16 	%r401, %rs117;
	cvt.u32.u16 	%r402, %rs116;
	prmt.b32 	%r403, %r402, %r401, 0x3340U;
	cvt.u32.u16 	%r404, %rs115;
	cvt.u32.u16 	%r405, %rs114;
	prmt.b32 	%r406, %r405, %r404, 0x3340U;
	prmt.b32 	%r407, %r406, %r403, 0x5410U;
	st.global.u32 	[%rd29+3092], %r407;
$L__BB8_59:
	// begin inline asm
	exit;
	// end inline asm
$L__BB8_60:
	mul.hi.u32 	%r408, %r1, 357913942;
	add.s32 	%r409, %r408, %r1;
	shl.b32 	%r410, %r409, 2;
	mov.u32 	%r411, _ZZN3cub18CUB_300001_SM_10006detail10radix_sort29DeviceRadixSortOnesweepKernelINS1_5radix10policy_hubI19preprocess_vertex_tNS0_8NullTypeEjE10Policy1000ELNS0_9SortOrderE0ES6_S7_jii30preprocess_vertex_decomposer_tEEvPT5_SD_PT3_PKSE_PT1_PKSI_PT2_PKSM_T4_iiT6_E1s;
	add.s32 	%r412, %r411, %r410;
	add.s32 	%r90, %r412, 13328;
	st.shared.u32 	[%r412+13328], %r891;
	bar.sync 	0;
	setp.gt.u32 	%p47, %r1, 31;
	@%p47 bra 	$L__BB8_62;
	mov.u32 	%r443, _ZZN3cub18CUB_300001_SM_10006detail10radix_sort29DeviceRadixSortOnesweepKernelINS1_5radix10policy_hubI19preprocess_vertex_tNS0_8NullTypeEjE10Policy1000ELNS0_9SortOrderE0ES6_S7_jii30preprocess_vertex_decomposer_tEEvPT5_SD_PT3_PKSE_PT1_PKSI_PT2_PKSM_T4_iiT6_E1s;
	mad.lo.s32 	%r444, %r1, 52, %r443;
	ld.shared.u32 	%r445, [%r444+13328];
	ld.shared.u32 	%r446, [%r444+13332];
	ld.shared.u32 	%r447, [%r444+13336];
	ld.shared.u32 	%r448, [%r444+13340];
	ld.shared.u32 	%r449, [%r444+13344];
	ld.shared.u32 	%r450, [%r444+13348];
	ld.shared.u32 	%r451, [%r444+13352];
	ld.shared.u32 	%r452, [%r444+13356];
	ld.shared.u32 	%r453, [%r444+13360];
	ld.shared.u32 	%r454, [%r444+13364];
	ld.shared.u32 	%r455, [%r444+13368];
	ld.shared.u32 	%r456, [%r444+13372];
	add.s32 	%r457, %r446, %r445;
	add.s32 	%r458, %r457, %r447;
	add.s32 	%r459, %r458, %r448;
	add.s32 	%r460, %r459, %r449;
	add.s32 	%r461, %r460, %r450;
	add.s32 	%r462, %r461, %r451;
	add.s32 	%r463, %r462, %r452;
	add.s32 	%r464, %r463, %r453;
	add.s32 	%r465, %r464, %r454;
	add.s32 	%r466, %r465, %r455;
	add.s32 	%r417, %r466, %r456;
	mov.b32 	%r415, 1;
	mov.b32 	%r440, 0;
	mov.b32 	%r442, -1;
	// begin inline asm
	{  .reg .s32 r0;  .reg .pred p;  shfl.sync.up.b32 r0|p, %r417, %r415, %r440, %r442;  @p add.s32 r0, r0, %r417;  mov.s32 %r413, r0;}
	// end inline asm
	mov.b32 	%r421, 2;
	// begin inline asm
	{  .reg .s32 r0;  .reg .pred p;  shfl.sync.up.b32 r0|p, %r413, %r421, %r440, %r442;  @p add.s32 r0, r0, %r413;  mov.s32 %r419, r0;}
	// end inline asm
	mov.b32 	%r427, 4;
	// begin inline asm
	{  .reg .s32 r0;  .reg .pred p;  shfl.sync.up.b32 r0|p, %r419, %r427, %r440, %r442;  @p add.s32 r0, r0, %r419;  mov.s32 %r425, r0;}
	// end inline asm
	mov.b32 	%r433, 8;
	// begin inline asm
	{  .reg .s32 r0;  .reg .pred p;  shfl.sync.up.b32 r0|p, %r425, %r433, %r440, %r442;  @p add.s32 r0, r0, %r425;  mov.s32 %r431, r0;}
	// end inline asm
	mov.b32 	%r439, 16;
	// begin inline asm
	{  .reg .s32 r0;  .reg .pred p;  shfl.sync.up.b32 r0|p, %r431, %r439, %r440, %r442;  @p add.s32 r0, r0, %r431;  mov.s32 %r437, r0;}
	// end inline asm
	sub.s32 	%r467, %r437, %r417;
	add.s32 	%r468, %r445, %r467;
	add.s32 	%r469, %r446, %r468;
	add.s32 	%r470, %r447, %r469;
	add.s32 	%r471, %r448, %r470;
	add.s32 	%r472, %r449, %r471;
	add.s32 	%r473, %r450, %r472;
	add.s32 	%r474, %r451, %r473;
	add.s32 	%r475, %r452, %r474;
	add.s32 	%r476, %r453, %r475;
	add.s32 	%r477, %r454, %r476;
	add.s32 	%r478, %r455, %r477;
	st.shared.u32 	[%r444+13328], %r467;
	st.shared.u32 	[%r444+13332], %r468;
	st.shared.u32 	[%r444+13336], %r469;
	st.shared.u32 	[%r444+13340], %r470;
	st.shared.u32 	[%r444+13344], %r471;
	st.shared.u32 	[%r444+13348], %r472;
	st.shared.u32 	[%r444+13352], %r473;
	st.shared.u32 	[%r444+13356], %r474;
	st.shared.u32 	[%r444+13360], %r475;
	st.shared.u32 	[%r444+13364], %r476;
	st.shared.u32 	[%r444+13368], %r477;
	st.shared.u32 	[%r444+13372], %r478;
$L__BB8_62:
	bar.sync 	0;
	ld.shared.u32 	%r91, [%r90];
	@%p20 bra 	$L__BB8_64;
	ld.shared.u32 	%r479, [%r72];
	add.s32 	%r480, %r479, %r91;
	st.shared.u32 	[%r72], %r480;
	ld.shared.u32 	%r481, [%r72+1024];
	add.s32 	%r482, %r481, %r91;
	st.shared.u32 	[%r72+1024], %r482;
	ld.shared.u32 	%r483, [%r72+2048];
	add.s32 	%r484, %r483, %r91;
	st.shared.u32 	[%r72+2048], %r484;
	ld.shared.u32 	%r485, [%r72+3072];
	add.s32 	%r486, %r485, %r91;
	st.shared.u32 	[%r72+3072], %r486;
	ld.shared.u32 	%r487, [%r72+4096];
	add.s32 	%r488, %r487, %r91;
	st.shared.u32 	[%r72+4096], %r488;
	ld.shared.u32 	%r489, [%r72+5120];
	add.s32 	%r490, %r489, %r91;
	st.shared.u32 	[%r72+5120], %r490;
	ld.shared.u32 	%r491, [%r72+6144];
	add.s32 	%r492, %r491, %r91;
	st.shared.u32 	[%r72+6144], %r492;
	ld.shared.u32 	%r493, [%r72+7168];
	add.s32 	%r494, %r493, %r91;
	st.shared.u32 	[%r72+7168], %r494;
	ld.shared.u32 	%r495, [%r72+8192];
	add.s32 	%r496, %r495, %r91;
	st.shared.u32 	[%r72+8192], %r496;
	ld.shared.u32 	%r497, [%r72+9216];
	add.s32 	%r498, %r497, %r91;
	st.shared.u32 	[%r72+9216], %r498;
	ld.shared.u32 	%r499, [%r72+10240];
	add.s32 	%r500, %r499, %r91;
	st.shared.u32 	[%r72+10240], %r500;
	ld.shared.u32 	%r501, [%r72+11264];
	add.s32 	%r502, %r501, %r91;
	st.shared.u32 	[%r72+11264], %r502;
$L__BB8_64:
	setp.gt.u32 	%p49, %r141, 31;
	bar.sync 	0;
	setp.eq.s32 	%p50, %r142, 0;
	// begin inline asm
	mov.u32 %r503, %lanemask_le;
	// end inline asm
	or.pred  	%p1, %p49, %p50;
	shr.u32 	%r529, %r880, %r141;
	and.b32  	%r530, %r529, %r71;
	selp.b32 	%r526, 0, %r530, %p1;
	mov.b32 	%r506, 1;
	// begin inline asm
	{
    .reg .pred p;
    and.b32 %r504, %r526, %r506;    setp.ne.u32 p, %r504, 0;
    vote.ballot.sync.b32 %r504, p, 0xffffffff;
    @!p not.b32 %r504, %r504;
}

	// end inline asm
	mov.b32 	%r509, 2;
	// begin inline asm
	{
    .reg .pred p;
    and.b32 %r507, %r526, %r509;    setp.ne.u32 p, %r507, 0;
    vote.ballot.sync.b32 %r507, p, 0xffffffff;
    @!p not.b32 %r507, %r507;
}

	// end inline asm
	and.b32  	%r531, %r507, %r504;
	mov.b32 	%r512, 4;
	// begin inline asm
	{
    .reg .pred p;
    and.b32 %r510, %r526, %r512;    setp.ne.u32 p, %r510, 0;
    vote.ballot.sync.b32 %r510, p, 0xffffffff;
    @!p not.b32 %r510, %r510;
}

	// end inline asm
	and.b32  	%r532, %r510, %r531;
	mov.b32 	%r515, 8;
	// begin inline asm
	{
    .reg .pred p;
    and.b32 %r513, %r526, %r515;    setp.ne.u32 p, %r513, 0;
    vote.ballot.sync.b32 %r513, p, 0xffffffff;
    @!p not.b32 %r513, %r513;
}

	// end inline asm
	and.b32  	%r533, %r513, %r532;
	mov.b32 	%r518, 16;
	// begin inline asm
	{
    .reg .pred p;
    and.b32 %r516, %r526, %r518;    setp.ne.u32 p, %r516, 0;
    vote.ballot.sync.b32 %r516, p, 0xffffffff;
    @!p not.b32 %r516, %r516;
}

	// end inline asm
	and.b32  	%r534, %r516, %r533;
	mov.b32 	%r521, 32;
	// begin inline asm
	{
    .reg .pred p;
    and.b32 %r519, %r526, %r521;    setp.ne.u32 p, %r519, 0;
    vote.ballot.sync.b32 %r519, p, 0xffffffff;
    @!p not.b32 %r519, %r519;
}

	// end inline asm
	and.b32  	%r535, %r519, %r534;
	mov.b32 	%r524, 64;
	// begin inline asm
	{
    .reg .pred p;
    and.b32 %r522, %r526, %r524;    setp.ne.u32 p, %r522, 0;
    vote.ballot.sync.b32 %r522, p, 0xffffffff;
    @!p not.b32 %r522, %r522;
}

	// end inline asm
	and.b32  	%r536, %r522, %r535;
	mov.b32 	%r527, 128;
	// begin inline asm
	{
    .reg .pred p;
    and.b32 %r525, %r526, %r527;    setp.ne.u32 p, %r525, 0;
    vote.ballot.sync.b32 %r525, p, 0xffffffff;
    @!p not.b32 %r525, %r525;
}

	// end inline asm
	and.b32  	%r537, %r525, %r536;
	clz.b32 	%r538, %r537;
	sub.s32 	%r94, 31, %r538;
	and.b32  	%r539, %r503, %r537;
	popc.b32 	%r95, %r539;
	setp.ne.s32 	%p51, %r143, %r94;
	mov.b32 	%r897, 0;
	@%p51 bra 	$L__BB8_66;
	shl.b32 	%r540, %r526, 2;
	add.s32 	%r541, %r47, %r540;
	atom.shared.add.u32 	%r897, [%r541], %r95;
$L__BB8_66:
	shfl.sync.idx.b32	%r567|%p52, %r897, %r94, 31, -1;
	add.s32 	%r98, %r95, %r567;
	shr.u32 	%r568, %r877, %r141;
	and.b32  	%r569, %r568, %r71;
	selp.b32 	%r564, 0, %r569, %p1;
	mov.b32 	%r544, 1;
	// begin inline asm
	{
    .reg .pred p;
    and.b32 %r542, %r564, %r544;    setp.ne.u32 p, %r542, 0;
    vote.ballot.sync.b32 %r542, p, 0xffffffff;
    @!p not.b32 %r542, %r542;
}

	// end inline asm
	mov.b32 	%r547, 2;
	// begin inline asm
	{
    .reg .pred p;
    and.b32 %r545, %r564, %r547;    setp.ne.u32 p, %r545, 0;
    vote.ballot.sync.b32 %r545, p, 0xffffffff;
    @!p not.b32 %r545, %r545;
}

	// end inline asm
	and.b32  	%r570, %r545, %r542;
	mov.b32 	%r550, 4;
	// begin inline asm
	{
    .reg .pred p;
    and.b32 %r548, %r564, %r550;    setp.ne.u32 p, %r548, 0;
    vote.ballot.sync.b32 %r548, p, 0xffffffff;
    @!p not.b32 %r548, %r548;
}

	// end inline asm
	and.b32  	%r571, %r548, %r570;
	mov.b32 	%r553, 8;
	// begin inline asm
	{
    .reg .pred p;
    and.b32 %r551, %r564, %r553;    setp.ne.u32 p, %r551, 0;
    vote.ballot.sync.b32 %r551, p, 0xffffffff;
    @!p not.b32 %r551, %r551;
}

	// end inline asm
	and.b32  	%r572, %r551, %r571;
	mov.b32 	%r556, 16;
	// begin inline asm
	{
    .reg .pred p;
    and.b32 %r554, %r564, %r556;    setp.ne.u32 p, %r554, 0;
    vote.ballot.sync.b32 %r554, p, 0xffffffff;
    @!p not.b32 %r554, %r554;
}

	// end inline asm
	and.b32  	%r573, %r554, %r572;
	mov.b32 	%r559, 32;
	// begin inline asm
	{
    .reg .pred p;
    and.b32 %r557, %r564, %r559;    setp.ne.u32 p, %r557, 0;
    vote.ballot.sync.b32 %r557, p, 0xffffffff;
    @!p not.b32 %r557, %r557;
}

	// end inline asm
	and.b32  	%r574, %r557, %r573;
	mov.b32 	%r562, 64;
	// begin inline asm
	{
    .reg .pred p;
    and.b32 %r560, %r564, %r562;    setp.ne.u32 p, %r560, 0;
    vote.ballot.sync.b32 %r560, p, 0xffffffff;
    @!p not.b32 %r560, %r560;
}

	// end inline asm
	and.b32  	%r575, %r560, %r574;
	mov.b32 	%r565, 128;
	// begin inline asm
	{
    .reg .pred p;
    and.b32 %r563, %r564, %r565;    setp.ne.u32 p, %r563, 0;
    vote.ballot.sync.b32 %r563, p, 0xffffffff;
    @!p not.b32 %r563, %r563;
}

	// end inline asm
	and.b32  	%r576, %r563, %r575;
	clz.b32 	%r577, %r576;
	sub.s32 	%r100, 31, %r577;
	and.b32  	%r578, %r503, %r576;
	popc.b32 	%r101, %r578;
	setp.ne.s32 	%p53, %r143, %r100;
	mov.b32 	%r898, 0;
	@%p53 bra 	$L__BB8_68;
	shl.b32 	%r579, %r564, 2;
	add.s32 	%r580, %r47, %r579;
	atom.shared.add.u32 	%r898, [%r580], %r101;
$L__BB8_68:
	shfl.sync.idx.b32	%r606|%p54, %r898, %r100, 31, -1;
	add.s32 	%r104, %r101, %r606;
	shr.u32 	%r607, %r875, %r141;
	and.b32  	%r608, %r607, %r71;
	selp.b32 	%r603, 0, %r608, %p1;
	mov.b32 	%r583, 1;
	// begin inline asm
	{
    .reg .pred p;
    and.b32 %r581, %r603, %r583;    setp.ne.u32 p, %r581, 0;
    vote.ballot.sync.b32 %r581, p, 0xffffffff;
    @!p not.b32 %r581, %r581;
}

	// end inline asm
	mov.b32 	%r586, 2;
	// begin inline asm
	{
    .reg .pred p;
    and.b32 %r584, %r603, %r586;    setp.ne.u32 p, %r584, 0;
    vote.ballot.sync.b32 %r584, p, 0xffffffff;
    @!p not.b32 %r584, %r584;
}

	// end inline asm
	and.b32  	%r609, %r584, %r581;
	mov.b32 	%r589, 4;
	// begin inline asm
	{
    .reg .pred p;
    and.b32 %r587, %r603, %r589;    setp.ne.u32 p, %r587, 0;
    vote.ballot.sync.b32 %r587, p, 0xffffffff;
    @!p not.b32 %r587, %r587;
}

	// end inline asm
	and.b32  	%r610, %r587, %r609;
	mov.b32 	%r592, 8;
	// begin inline asm
	{
    .reg .pred p;
    and.b32 %r590, %r603, %r592;    setp.ne.u32 p, %r590, 0;
    vote.ballot.sync.b32 %r590, p, 0xffffffff;
    @!p not.b32 %r590, %r590;
}

	// end inline asm
	and.b32  	%r611, %r590, %r610;
	mov.b32 	%r595, 16;
	// begin inline asm
	{
    .reg .pred p;
    and.b32 %r593, %r603, %r595;    setp.ne.u32 p, %r593, 0;
    vote.ballot.sync.b32 %r593, p, 0xffffffff;
    @!p not.b32 %r593, %r593;
}

	// end inline asm
	and.b32  	%r612, %r593, %r611;
	mov.b32 	%r598, 32;
	// begin inline asm
	{
    .reg .pred p;
    and.b32 %r596, %r603, %r598;    setp.ne.u32 p, %r596, 0;
    vote.ballot.sync.b32 %r596, p, 0xffffffff;
    @!p not.b32 %r596, %r596;
}

	// end inline asm
	and.b32  	%r613, %r596, %r612;
	mov.b32 	%r601, 64;
	// begin inline asm
	{
    .reg .pred p;
    and.b32 %r599, %r603, %r601;    setp.ne.u32 p, %r599, 0;
    vote.ballot.sync.b32 %r599, p, 0xffffffff;
    @!p not.b32 %r599, %r599;
}

	// end inline asm
	and.b32  	%r614, %r599, %r613;
	mov.b32 	%r604, 128;
	// begin inline asm
	{
    .reg .pred p;
    and.b32 %r602, %r603, %r604;    setp.ne.u32 p, %r602, 0;
    vote.ballot.sync.b32 %r602, p, 0xffffffff;
    @!p not.b32 %r602, %r602;
}

	// end inline asm
	and.b32  	%r615, %r602, %r614;
	clz.b32 	%r616, %r615;
	sub.s32 	%r106, 31, %r616;
	and.b32  	%r617, %r503, %r615;
	popc.b32 	%r107, %r617;
	setp.ne.s32 	%p55, %r143, %r106;
	mov.b32 	%r899, 0;
	@%p55 bra 	$L__BB8_70;
	shl.b32 	%r618, %r603, 2;
	add.s32 	%r619, %r47, %r618;
	atom.shared.add.u32 	%r899, [%r619], %r107;
$L__BB8_70:
	shfl.sync.idx.b32	%r645|%p56, %r899, %r106, 31, -1;
	add.s32 	%r110, %r107, %r645;
	shr.u32 	%r646, %r873, %r141;
	and.b32  	%r647, %r646, %r71;
	selp.b32 	%r642, 0, %r647, %p1;
	mov.b32 	%r622, 1;
	// begin inline asm
	{
    .reg .pred p;
    and.b32 %r620, %r642, %r622;    setp.ne.u32 p, %r620, 0;
    vote.ballot.sync.b32 %r620, p, 0xffffffff;
    @!p not.b32 %r620, %r620;
}

	// end inline asm
	mov.b32 	%r625, 2;
	// begin inline asm
	{
    .reg .pred p;
    and.b32 %r623, %r642, %r625;    setp.ne.u32 p, %r623, 0;
    vote.ballot.sync.b32 %r623, p, 0xffffffff;
    @!p not.b32 %r623, %r623;
}

	// end inline asm
	and.b32  	%r648, %r623, %r620;
	mov.b32 	%r628, 4;
	// begin inline asm
	{
    .reg .pred p;
    and.b32 %r626, %r642, %r628;    setp.ne.u32 p, %r626, 0;
    vote.ballot.sync.b32 %r626, p, 0xffffffff;
    @!p not.b32 %r626, %r626;
}

	// end inline asm
	and.b32  	%r649, %r626, %r648;
	mov.b32 	%r631, 8;
	// begin inline asm
	{
    .reg .pred p;
    and.b32 %r629, %r642, %r631;    setp.ne.u32 p, %r629, 0;
    vote.ballot.sync.b32 %r629, p, 0xffffffff;
    @!p not.b32 %r629, %r629;
}

	// end inline asm
	and.b32  	%r650, %r629, %r649;
	mov.b32 	%r634, 16;
	// begin inline asm
	{
    .reg .pred p;
    and.b32 %r632, %r642, %r634;    setp.ne.u32 p, %r632, 0;
    vote.ballot.sync.b32 %r632, p, 0xffffffff;
    @!p not.b32 %r632, %r632;
}

	// end inline asm
	and.b32  	%r651, %r632, %r650;
	mov.b32 	%r637, 32;
	// begin inline asm
	{
    .reg .pred p;
    and.b32 %r635, %r642, %r637;    setp.ne.u32 p, %r635, 0;
    vote.ballot.sync.b32 %r635, p, 0xffffffff;
    @!p not.b32 %r635, %r635;
}

	// end inline asm
	and.b32  	%r652, %r635, %r651;
	mov.b32 	%r640, 64;
	// begin inline asm
	{
    .reg .pred p;
    and.b32 %r638, %r642, %r640;    setp.ne.u32 p, %r638, 0;
    vote.ballot.sync.b32 %r638, p, 0xffffffff;
    @!p not.b32 %r638, %r638;
}

	// end inline asm
	and.b32  	%r653, %r638, %r652;
	mov.b32 	%r643, 128;
	// begin inline asm
	{
    .reg .pred p;
    and.b32 %r641, %r642, %r643;    setp.ne.u32 p, %r641, 0;
    vote.ballot.sync.b32 %r641, p, 0xffffffff;
    @!p not.b32 %r641, %r641;
}

	// end inline asm
	and.b32  	%r654, %r641, %r653;
	clz.b32 	%r655, %r654;
	sub.s32 	%r112, 31, %r655;
	and.b32  	%r656, %r503, %r654;
	popc.b32 	%r113, %r656;
	setp.ne.s32 	%p57, %r143, %r112;
	mov.b32 	%r900, 0;
	@%p57 bra 	$L__BB8_72;
	shl.b32 	%r657, %r642, 2;
	add.s32 	%r658, %r47, %r657;
	atom.shared.add.u32 	%r900, [%r658], %r113;
$L__BB8_72:
	shfl.sync.idx.b32	%r684|%p58, %r900, %r112, 31, -1;
	add.s32 	%r116, %r113, %r684;
	shr.u32 	%r685, %r882, %r141;
	and.b32  	%r686, %r685, %r71;
	selp.b32 	%r681, 0, %r686, %p1;
	mov.b32 	%r661, 1;
	// begin inline asm
	{
    .reg .pred p;
    and.b32 %r659, %r681, %r661;    setp.ne.u32 p, %r659, 0;
    vote.ballot.sync.b32 %r659, p, 0xffffffff;
    @!p not.b32 %r659, %r659;
}

	// end inline asm
	mov.b32 	%r664, 2;
	// begin inline asm
	{
    .reg .pred p;
    and.b32 %r662, %r681, %r664;    setp.ne.u32 p, %r662, 0;
    vote.ballot.sync.b32 %r662, p, 0xffffffff;
    @!p not.b32 %r662, %r662;
}

	// end inline asm
	and.b32  	%r687, %r662, %r659;
	mov.b32 	%r667, 4;
	// begin inline asm
	{
    .reg .pred p;
    and.b32 %r665, %r681, %r667;    setp.ne.u32 p, %r665, 0;
    vote.ballot.sync.b32 %r665, p, 0xffffffff;
    @!p not.b32 %r665, %r665;
}

	// end inline asm
	and.b32  	%r688, %r665, %r687;
	mov.b32 	%r670, 8;
	// begin inline asm
	{
    .reg .pred p;
    and.b32 %r668, %r681, %r670;    setp.ne.u32 p, %r668, 0;
    vote.ballot.sync.b32 %r668, p, 0xffffffff;
    @!p not.b32 %r668, %r668;
}

	// end inline asm
	and.b32  	%r689, %r668, %r688;
	mov.b32 	%r673, 16;
	// begin inline asm
	{
    .reg .pred p;
    and.b32 %r671, %r681, %r673;    setp.ne.u32 p, %r671, 0;
    vote.ballot.sync.b32 %r671, p, 0xffffffff;
    @!p not.b32 %r671, %r671;
}

	// end inline asm
	and.b32  	%r690, %r671, %r689;
	mov.b32 	%r676, 32;
	// begin inline asm
	{
    .reg .pred p;
    and.b32 %r674, %r681, %r676;    setp.ne.u32 p, %r674, 0;
    vote.ballot.sync.b32 %r674, p, 0xffffffff;
    @!p not.b32 %r674, %r674;
}

	// end inline asm
	and.b32  	%r691, %r674, %r690;
	mov.b32 	%r679, 64;
	// begin inline asm
	{
    .reg .pred p;
    and.b32 %r677, %r681, %r679;    setp.ne.u32 p, %r677, 0;
    vote.ballot.sync.b32 %r677, p, 0xffffffff;
    @!p not.b32 %r677, %r677;
}

	// end inline asm
	and.b32  	%r692, %r677, %r691;
	mov.b32 	%r682, 128;
	// begin inline asm
	{
    .reg .pred p;
    and.b32 %r680, %r681, %r682;    setp.ne.u32 p, %r680, 0;
    vote.ballot.sync.b32 %r680, p, 0xffffffff;
    @!p not.b32 %r680, %r680;
}

	// end inline asm
	and.b32  	%r693, %r680, %r692;
	clz.b32 	%r694, %r693;
	sub.s32 	%r118, 31, %r694;
	and.b32  	%r695, %r503, %r693;
	popc.b32 	%r119, %r695;
	setp.ne.s32 	%p59, %r143, %r118;
	mov.b32 	%r901, 0;
	@%p59 bra 	$L__BB8_74;
	shl.b32 	%r696, %r681, 2;
	add.s32 	%r697, %r47, %r696;
	atom.shared.add.u32 	%r901, [%r697], %r119;
$L__BB8_74:
	shfl.sync.idx.b32	%r698|%p61, %r901, %r118, 31, -1;
	add.s32 	%r699, %r119, %r698;
	bar.sync 	0;
	mov.u32 	%r700, _ZZN3cub18CUB_300001_SM_10006detail10radix_sort29DeviceRadixSortOnesweepKernelINS1_5radix10policy_hubI19preprocess_vertex_tNS0_8NullTypeEjE10Policy1000ELNS0_9SortOrderE0ES6_S7_jii30preprocess_vertex_decomposer_tEEvPT5_SD_PT3_PKSE_PT1_PKSI_PT2_PKSM_T4_iiT6_E1s;
	mad.lo.s32 	%r701, %r98, 24, %r700;
	st.shared.u32 	[%r701+-24], %r881;
	st.shared.u64 	[%r701+-16], %rd116;
	st.shared.u32 	[%r701+-8], %r880;
	cvt.u32.u16 	%r702, %rs110;
	cvt.u32.u16 	%r703, %rs111;
	prmt.b32 	%r704, %r703, %r702, 0x3340U;
	cvt.u32.u16 	%r705, %rs112;
	cvt.u32.u16 	%r706, %rs113;
	prmt.b32 	%r707, %r706, %r705, 0x3340U;
	prmt.b32 	%r708, %r707, %r704, 0x5410U;
	st.shared.u32 	[%r701+-4], %r708;
	mad.lo.s32 	%r709, %r104, 24, %r700;
	st.shared.u32 	[%r709+-24], %r879;
	st.shared.u64 	[%r709+-16], %rd115;
	st.shared.u32 	[%r709+-8], %r877;
	cvt.u32.u16 	%r710, %rs106;
	cvt.u32.u16 	%r711, %rs107;
	prmt.b32 	%r712, %r711, %r710, 0x3340U;
	cvt.u32.u16 	%r713, %rs108;
	cvt.u32.u16 	%r714, %rs109;
	prmt.b32 	%r715, %r714, %r713, 0x3340U;
	prmt.b32 	%r716, %r715, %r712, 0x5410U;
	st.shared.u32 	[%r709+-4], %r716;
	mad.lo.s32 	%r717, %r110, 24, %r700;
	st.shared.u32 	[%r717+-24], %r876;
	st.shared.u64 	[%r717+-16], %rd114;
	st.shared.u32 	[%r717+-8], %r875;
	cvt.u32.u16 	%r718, %rs101;
	cvt.u32.u16 	%r719, %rs102;
	prmt.b32 	%r720, %r719, %r718, 0x3340U;
	cvt.u32.u16 	%r721, %rs103;
	cvt.u32.u16 	%r722, %rs104;
	prmt.b32 	%r723, %r722, %r721, 0x3340U;
	prmt.b32 	%r724, %r723, %r720, 0x5410U;
	st.shared.u32 	[%r717+-4], %r724;
	mad.lo.s32 	%r725, %r116, 24, %r700;
	st.shared.u32 	[%r725+-24], %r874;
	st.shared.u64 	[%r725+-16], %rd113;
	st.shared.u32 	[%r725+-8], %r873;
	cvt.u32.u16 	%r726, %rs105;
	cvt.u32.u16 	%r727, %rs100;
	prmt.b32 	%r728, %r727, %r726, 0x3340U;
	cvt.u32.u16 	%r729, %rs98;
	cvt.u32.u16 	%r730, %rs99;
	prmt.b32 	%r731, %r730, %r729, 0x3340U;
	prmt.b32 	%r732, %r731, %r728, 0x5410U;
	st.shared.u32 	[%r725+-4], %r732;
	mad.lo.s32 	%r733, %r699, 24, %r700;
	st.shared.u32 	[%r733+-24], %r878;
	st.shared.u64 	[%r733+-16], %rd117;
	st.shared.u32 	[%r733+-8], %r882;
	cvt.u32.u16 	%r734, %rs117;
	cvt.u32.u16 	%r735, %rs116;
	prmt.b32 	%r736, %r735, %r734, 0x3340U;
	cvt.u32.u16 	%r737, %rs115;
	cvt.u32.u16 	%r738, %rs114;
	prmt.b32 	%r739, %r738, %r737, 0x3340U;
	prmt.b32 	%r740, %r739, %r736, 0x5410U;
	st.shared.u32 	[%r733+-4], %r740;
	@%p20 bra 	$L__BB8_82;
	ld.param.u64 	%rd108, [_ZN3cub18CUB_300001_SM_10006detail10radix_sort29DeviceRadixSortOnesweepKernelINS1_5radix10policy_hubI19preprocess_vertex_tNS0_8NullTypeEjE10Policy1000ELNS0_9SortOrderE0ES6_S7_jii30preprocess_vertex_decomposer_tEEvPT5_SD_PT3_PKSE_PT1_PKSI_PT2_PKSM_T4_iiT6__param_3];
	cvta.to.global.u64 	%rd60, %rd108;
	mul.wide.u32 	%rd61, %r1, 4;
	add.s64 	%rd62, %rd60, %rd61;
	ld.global.u32 	%r741, [%rd62];
	sub.s32 	%r905, %r741, %r91;
	st.shared.u32 	[%r72+46080], %r905;
	setp.lt.s32 	%p62, %r4, 1;
	mov.u32 	%r906, %r891;
	@%p62 bra 	$L__BB8_81;
	mov.b32 	%r903, -1;
	mov.u32 	%r902, %r4;
	mov.u32 	%r906, %r891;
$L__BB8_77:
	ld.param.u64 	%rd101, [_ZN3cub18CUB_300001_SM_10006detail10radix_sort29DeviceRadixSortOnesweepKernelINS1_5radix10policy_hubI19preprocess_vertex_tNS0_8NullTypeEjE10Policy1000ELNS0_9SortOrderE0ES6_S7_jii30preprocess_vertex_decomposer_tEEvPT5_SD_PT3_PKSE_PT1_PKSI_PT2_PKSM_T4_iiT6__param_0];
	add.s32 	%r126, %r902, -1;
	shl.b32 	%r743, %r126, 8;
	add.s32 	%r744, %r743, %r1;
	cvta.to.global.u64 	%rd63, %rd101;
	mul.wide.s32 	%rd64, %r744, 4;
	add.s64 	%rd30, %rd63, %rd64;
$L__BB8_78:
	membar.cta;
	ld.volatile.global.u32 	%r127, [%rd30];
	setp.eq.s32 	%p63, %r127, 0;
	@%p63 bra 	$L__BB8_78;
	and.b32  	%r745, %r127, 1073741823;
	add.s32 	%r906, %r745, %r906;
	setp.gt.s32 	%p64, %r127, -1;
	vote.sync.ballot.b32 	%r903, %p64, %r903;
	setp.gt.u32 	%p66, %r902, 1;
	and.pred  	%p67, %p64, %p66;
	mov.u32 	%r902, %r126;
	@%p67 bra 	$L__BB8_77;
	ld.shared.u32 	%r905, [%r72+46080];
$L__BB8_81:
	ld.param.u64 	%rd102, [_ZN3cub18CUB_300001_SM_10006detail10radix_sort29DeviceRadixSortOnesweepKernelINS1_5radix10policy_hubI19preprocess_vertex_tNS0_8NullTypeEjE10Policy1000ELNS0_9SortOrderE0ES6_S7_jii30preprocess_vertex_decomposer_tEEvPT5_SD_PT3_PKSE_PT1_PKSI_PT2_PKSM_T4_iiT6__param_0];
	or.b32  	%r746, %r906, -2147483648;
	cvta.to.global.u64 	%rd65, %rd102;
	shl.b32 	%r747, %r4, 8;
	add.s32 	%r748, %r747, %r1;
	mul.wide.s32 	%rd66, %r748, 4;
	add.s64 	%rd67, %rd65, %rd66;
	st.volatile.global.u32 	[%rd67], %r746;
	sub.s32 	%r749, %r906, %r891;
	add.s32 	%r750, %r749, %r905;
	st.shared.u32 	[%r72+46080], %r750;
$L__BB8_82:
	ld.param.u64 	%rd105, [_ZN3cub18CUB_300001_SM_10006detail10radix_sort29DeviceRadixSortOnesweepKernelINS1_5radix10policy_hubI19preprocess_vertex_tNS0_8NullTypeEjE10Policy1000ELNS0_9SortOrderE0ES6_S7_jii30preprocess_vertex_decomposer_tEEvPT5_SD_PT3_PKSE_PT1_PKSI_PT2_PKSM_T4_iiT6__param_2];
	setp.gt.u32 	%p68, %r1, 255;
	setp.lt.s32 	%p69, %r6, %r140;
	setp.eq.s64 	%p70, %rd105, 0;
	or.pred  	%p71, %p70, %p69;
	or.pred  	%p72, %p68, %p71;
	@%p72 bra 	$L__BB8_84;
	ld.param.u64 	%rd106, [_ZN3cub18CUB_300001_SM_10006detail10radix_sort29DeviceRadixSortOnesweepKernelINS1_5radix10policy_hubI19preprocess_vertex_tNS0_8NullTypeEjE10Policy1000ELNS0_9SortOrderE0ES6_S7_jii30preprocess_vertex_decomposer_tEEvPT5_SD_PT3_PKSE_PT1_PKSI_PT2_PKSM_T4_iiT6__param_2];
	ld.shared.u32 	%r751, [%r72+46080];
	add.s32 	%r752, %r91, %r891;
	add.s32 	%r753, %r752, %r751;
	cvta.to.global.u64 	%rd68, %rd106;
	mul.wide.u32 	%rd69, %r1, 4;
	add.s64 	%rd70, %rd68, %rd69;
	st.global.u32 	[%rd70], %r753;
$L__BB8_84:
	setp.gt.s32 	%p73, %r6, %r140;
	bar.sync 	0;
	@%p73 bra 	$L__BB8_86;
	mad.lo.s32 	%r754, %r1, 20, %r72;
	ld.shared.u32 	%r755, [%r754];
	ld.shared.u64 	%rd71, [%r754+8];
	ld.shared.u32 	%r756, [%r754+16];
	ld.shared.u32 	%r757, [%r754+20];
	shr.u32 	%r758, %r756, %r141;
	and.b32  	%r759, %r758, %r71;
	selp.b32 	%r760, 0, %r759, %p1;
	shl.b32 	%r761, %r760, 2;
	add.s32 	%r763, %r700, 46080;
	add.s32 	%r764, %r763, %r761;
	ld.shared.u32 	%r765, [%r764];
	add.s32 	%r766, %r765, %r1;
	mul.wide.u32 	%rd72, %r766, 24;
	add.s64 	%rd73, %rd1, %rd72;
	st.global.u32 	[%rd73], %r755;
	st.global.u64 	[%rd73+8], %rd71;
	st.global.u32 	[%rd73+16], %r756;
	st.global.u32 	[%rd73+20], %r757;
	bar.warp.sync 	-1;
	ld.shared.u32 	%r767, [%r754+9232];
	shr.u32 	%r768, %r767, %r141;
	and.b32  	%r769, %r768, %r71;
	selp.b32 	%r770, 0, %r769, %p1;
	shl.b32 	%r771, %r770, 2;
	add.s32 	%r772, %r763, %r771;
	ld.shared.u32 	%r773, [%r772];
	add.s32 	%r774, %r1, %r773;
	ld.shared.u32 	%r775, [%r754+9216];
	ld.shared.u64 	%rd74, [%r754+9224];
	ld.shared.u32 	%r776, [%r754+9236];
	add.s32 	%r777, %r774, 384;
	mul.wide.u32 	%rd75, %r777, 24;
	add.s64 	%rd76, %rd1, %rd75;
	st.global.u32 	[%rd76], %r775;
	st.global.u64 	[%rd76+8], %rd74;
	st.global.u32 	[%rd76+16], %r767;
	st.global.u32 	[%rd76+20], %r776;
	bar.warp.sync 	-1;
	ld.shared.u32 	%r778, [%r754+18448];
	shr.u32 	%r779, %r778, %r141;
	and.b32  	%r780, %r779, %r71;
	selp.b32 	%r781, 0, %r780, %p1;
	shl.b32 	%r782, %r781, 2;
	add.s32 	%r783, %r763, %r782;
	ld.shared.u32 	%r784, [%r783];
	add.s32 	%r785, %r1, %r784;
	ld.shared.u32 	%r786, [%r754+18432];
	ld.shared.u64 	%rd77, [%r754+18440];
	ld.shared.u32 	%r787, [%r754+18452];
	add.s32 	%r788, %r785, 768;
	mul.wide.u32 	%rd78, %r788, 24;
	add.s64 	%rd79, %rd1, %rd78;
	st.global.u32 	[%rd79], %r786;
	st.global.u64 	[%rd79+8], %rd77;
	st.global.u32 	[%rd79+16], %r778;
	st.global.u32 	[%rd79+20], %r787;
	bar.warp.sync 	-1;
	ld.shared.u32 	%r789, [%r754+27664];
	shr.u32 	%r790, %r789, %r141;
	and.b32  	%r791, %r790, %r71;
	selp.b32 	%r792, 0, %r791, %p1;
	shl.b32 	%r793, %r792, 2;
	add.s32 	%r794, %r763, %r793;
	ld.shared.u32 	%r795, [%r794];
	add.s32 	%r796, %r1, %r795;
	ld.shared.u32 	%r797, [%r754+27648];
	ld.shared.u64 	%rd80, [%r754+27656];
	ld.shared.u32 	%r798, [%r754+27668];
	add.s32 	%r799, %r796, 1152;
	mul.wide.u32 	%rd81, %r799, 24;
	add.s64 	%rd82, %rd1, %rd81;
	st.global.u32 	[%rd82], %r797;
	st.global.u64 	[%rd82+8], %rd80;
	st.global.u32 	[%rd82+16], %r789;
	st.global.u32 	[%rd82+20], %r798;
	bar.warp.sync 	-1;
	ld.shared.u32 	%r800, [%r754+36880];
	shr.u32 	%r801, %r800, %r141;
	and.b32  	%r802, %r801, %r71;
	selp.b32 	%r803, 0, %r802, %p1;
	shl.b32 	%r804, %r803, 2;
	add.s32 	%r805, %r763, %r804;
	ld.shared.u32 	%r806, [%r805];
	add.s32 	%r807, %r1, %r806;
	ld.shared.u32 	%r808, [%r754+36864];
	ld.shared.u64 	%rd83, [%r754+36872];
	ld.shared.u32 	%r809, [%r754+36884];
	add.s32 	%r810, %r807, 1536;
	mul.wide.u32 	%rd84, %r810, 24;
	add.s64 	%rd85, %rd1, %rd84;
	st.global.u32 	[%rd85], %r808;
	st.global.u64 	[%rd85+8], %rd83;
	st.global.u32 	[%rd85+16], %r800;
	st.global.u32 	[%rd85+20], %r809;
	bar.warp.sync 	-1;
	bra.uni 	$L__BB8_97;
$L__BB8_86:
	mad.lo.s32 	%r133, %r4, -1920, %r140;
	mad.lo.s32 	%r134, %r1, 20, %r72;
	setp.ge.s32 	%p74, %r1, %r133;
	@%p74 bra 	$L__BB8_88;
	ld.shared.u32 	%r811, [%r134+16];
	shr.u32 	%r812, %r811, %r141;
	and.b32  	%r813, %r812, %r71;
	selp.b32 	%r814, 0, %r813, %p1;
	shl.b32 	%r815, %r814, 2;
	add.s32 	%r817, %r700, %r815;
	ld.shared.u32 	%r818, [%r817+46080];
	ld.shared.u32 	%r819, [%r134+20];
	ld.shared.u64 	%rd86, [%r134+8];
	ld.shared.u32 	%r820, [%r134];
	add.s32 	%r821, %r818, %r1;
	mul.wide.u32 	%rd87, %r821, 24;
	add.s64 	%rd88, %rd1, %rd87;
	st.global.u32 	[%rd88], %r820;
	st.global.u64 	[%rd88+8], %rd86;
	st.global.u32 	[%rd88+16], %r811;
	st.global.u32 	[%rd88+20], %r819;
$L__BB8_88:
	bar.warp.sync 	-1;
	add.s32 	%r135, %r1, 384;
	setp.ge.s32 	%p75, %r135, %r133;
	@%p75 bra 	$L__BB8_90;
	ld.shared.u32 	%r822, [%r134+9232];
	shr.u32 	%r823, %r822, %r141;
	and.b32  	%r824, %r823, %r71;
	selp.b32 	%r825, 0, %r824, %p1;
	shl.b32 	%r826, %r825, 2;
	add.s32 	%r828, %r700, %r826;
	ld.shared.u32 	%r829, [%r828+46080];
	ld.shared.u32 	%r830, [%r134+9236];
	ld.shared.u64 	%rd89, [%r134+9224];
	ld.shared.u32 	%r831, [%r134+9216];
	add.s32 	%r832, %r829, %r135;
	mul.wide.u32 	%rd90, %r832, 24;
	add.s64 	%rd91, %rd1, %rd90;
	st.global.u32 	[%rd91], %r831;
	st.global.u64 	[%rd91+8], %rd89;
	st.global.u32 	[%rd91+16], %r822;
	st.global.u32 	[%rd91+20], %r830;
$L__BB8_90:
	bar.warp.sync 	-1;
	add.s32 	%r136, %r1, 768;
	setp.ge.s32 	%p76, %r136, %r133;
	@%p76 bra 	$L__BB8_92;
	ld.shared.u32 	%r833, [%r134+18448];
	shr.u32 	%r834, %r833, %r141;
	and.b32  	%r835, %r834, %r71;
	selp.b32 	%r836, 0, %r835, %p1;
	shl.b32 	%r837, %r836, 2;
	add.s32 	%r839, %r700, %r837;
	ld.shared.u32 	%r840, [%r839+46080];
	ld.shared.u32 	%r841, [%r134+18452];
	ld.shared.u64 	%rd92, [%r134+18440];
	ld.shared.u32 	%r842, [%r134+18432];
	add.s32 	%r843, %r840, %r136;
	mul.wide.u32 	%rd93, %r843, 24;
	add.s64 	%rd94, %rd1, %rd93;
	st.global.u32 	[%rd94], %r842;
	st.global.u64 	[%rd94+8], %rd92;
	st.global.u32 	[%rd94+16], %r833;
	st.global.u32 	[%rd94+20], %r841;
$L__BB8_92:
	bar.warp.sync 	-1;
	add.s32 	%r137, %r1, 1152;
	setp.ge.s32 	%p77, %r137, %r133;
	@%p77 bra 	$L__BB8_94;
	ld.shared.u32 	%r844, [%r134+27664];
	shr.u32 	%r845, %r844, %r141;
	and.b32  	%r846, %r845, %r71;
	selp.b32 	%r847, 0, %r846, %p1;
	shl.b32 	%r848, %r847, 2;
	add.s32 	%r850, %r700, %r848;
	ld.shared.u32 	%r851, [%r850+46080];
	ld.shared.u32 	%r852, [%r134+27668];
	ld.shared.u64 	%rd95, [%r134+27656];
	ld.shared.u32 	%r853, [%r134+27648];
	add.s32 	%r854, %r851, %r137;
	mul.wide.u32 	%rd96, %r854, 24;
	add.s64 	%rd97, %rd1, %rd96;
	st.global.u32 	[%rd97], %r853;
	st.global.u64 	[%rd97+8], %rd95;
	st.global.u32 	[%rd97+16], %r844;
	st.global.u32 	[%rd97+20], %r852;
$L__BB8_94:
	bar.warp.sync 	-1;
	add.s32 	%r855, %r1, 1536;
	ld.shared.u32 	%r138, [%r134+36880];
	shr.u32 	%r856, %r138, %r141;
	and.b32  	%r857, %r856, %r71;
	selp.b32 	%r858, 0, %r857, %p1;
	shl.b32 	%r859, %r858, 2;
	add.s32 	%r861, %r700, %r859;
	ld.shared.u32 	%r862, [%r861+46080];
	add.s32 	%r139, %r862, %r855;
	setp.ge.s32 	%p78, %r855, %r133;
	@%p78 bra 	$L__BB8_96;
	ld.shared.u32 	%r863, [%r134+36884];
	ld.shared.u64 	%rd98, [%r134+36872];
	ld.shared.u32 	%r864, [%r134+36864];
	mul.wide.u32 	%rd99, %r139, 24;
	add.s64 	%rd100, %rd1, %rd99;
	st.global.u32 	[%rd100], %r864;
	st.global.u64 	[%rd100+8], %rd98;
	st.global.u32 	[%rd100+16], %r138;
	st.global.u32 	[%rd100+20], %r863;
$L__BB8_96:
	bar.warp.sync 	-1;
$L__BB8_97:
	ret;

}
	// .globl	_ZN3cub18CUB_300001_SM_10006detail19three_way_partition33DeviceThreeWayPartitionInitKernelINS0_13ScanTileStateImLb1EEEPjEEvT_iT0_
.visible .entry _ZN3cub18CUB_300001_SM_10006detail19three_way_partition33DeviceThreeWayPartitionInitKernelINS0_13ScanTileStateImLb1EEEPjEEvT_iT0_(
	.param .align 8 .b8 _ZN3cub18CUB_300001_SM_10006detail19three_way_partition33DeviceThreeWayPartitionInitKernelINS0_13ScanTileStateImLb1EEEPjEEvT_iT0__param_0[8],
	.param .u32 _ZN3cub18CUB_300001_SM_10006detail19three_way_partition33DeviceThreeWayPartitionInitKernelINS0_13ScanTileStateImLb1EEEPjEEvT_iT0__param_1,
	.param .u64 .ptr .align 1 _ZN3cub18CUB_300001_SM_10006detail19three_way_partition33DeviceThreeWayPartitionInitKernelINS0_13ScanTileStateImLb1EEEPjEEvT_iT0__param_2
)
{
	.reg .pred 	%p<8>;
	.reg .b32 	%r<8>;
	.reg .b64 	%rd<14>;

	ld.param.u64 	%rd3, [_ZN3cub18CUB_300001_SM_10006detail19three_way_partition33DeviceThreeWayPartitionInitKernelINS0_13ScanTileStateImLb1EEEPjEEvT_iT0__param_0];
	ld.param.u32 	%r4, [_ZN3cub18CUB_300001_SM_10006detail19three_way_partition33DeviceThreeWayPartitionInitKernelINS0_13ScanTileStateImLb1EEEPjEEvT_iT0__param_1];
	ld.param.u64 	%rd2, [_ZN3cub18CUB_300001_SM_10006detail19three_way_partition33DeviceThreeWayPartitionInitKernelINS0_13ScanTileStateImLb1EEEPjEEvT_iT0__param_2];
	cvta.to.global.u64 	%rd1, %rd3;
	mov.u32 	%r1, %ctaid.x;
	mov.u32 	%r5, %ntid.x;
	mov.u32 	%r2, %tid.x;
	mad.lo.s32 	%r3, %r1, %r5, %r2;
	setp.ge.s32 	%p1, %r3, %r4;
	@%p1 bra 	$L__BB9_2;
	mul.wide.s32 	%rd4, %r3, 16;
	add.s64 	%rd5, %rd1, %rd4;
	mov.b64 	%rd6, 0;
	mov.b64 	%rd7, 99;
	st.global.v2.u64 	[%rd5+512], {%rd7, %rd6};
$L__BB9_2:
	setp.ne.s32 	%p2, %r1, 0;
	setp.gt.u32 	%p3, %r2, 31;
	or.pred  	%p4, %p2, %p3;
	@%p4 bra 	$L__BB9_4;
	mul.wide.u32 	%rd8, %r2, 16;
	add.s64 	%rd9, %rd1, %rd8;
	mov.b64 	%rd10, 0;
	st.global.v2.u64 	[%rd9], {%rd10, %rd10};
$L__BB9_4:
	setp.ne.s32 	%p5, %r1, 0;
	setp.gt.u32 	%p6, %r2, 1;
	or.pred  	%p7, %p5, %p6;
	@%p7 bra 	$L__BB9_6;
	cvta.to.global.u64 	%rd11, %rd2;
	mul.wide.u32 	%rd12, %r2, 4;
	add.s64 	%rd13, %rd11, %rd12;
	mov.b32 	%r7, 0;
	st.global.u32 	[%rd13], %r7;
$L__BB9_6:
	ret;

}
	// .globl	_ZN3cub18CUB_300001_SM_10006detail19three_way_partition29DeviceThreeWayPartitionKernelINS2_10policy_hubIjiE10Policy1000EN6thrust24THRUST_300001_SM_1000_NS17counting_iteratorIjNS8_11use_defaultESA_SA_EEPjSC_NS8_16reverse_iteratorISC_EESC_NS0_13ScanTileStateImLb1EEENS0_21DispatchSegmentedSortILNS0_9SortOrderE0EjNS0_8NullTypeElPmSK_NS1_14segmented_sort10policy_hubIjSJ_EEE22LargeSegmentsSelectorTENSO_22SmallSegmentsSelectorTEiNS2_19streaming_context_tIlEEEEvT0_T1_T2_T3_T4_T5_T6_T7_T8_iT9_
.visible .entry _ZN3cub18CUB_300001_SM_10006detail19three_way_partition29DeviceThreeWayPartitionKernelINS2_10policy_hubIjiE10Policy1000EN6thrust24THRUST_300001_SM_1000_NS17counting_iteratorIjNS8_11use_defaultESA_SA_EEPjSC_NS8_16reverse_iteratorISC_EESC_NS0_13ScanTileStateImLb1EEENS0_21DispatchSegmentedSortILNS0_9SortOrderE0EjNS0_8NullTypeElPmSK_NS1_14segmented_sort10policy_hubIjSJ_EEE22LargeSegmentsSelectorTENSO_22SmallSegmentsSelectorTEiNS2_19streaming_context_tIlEEEEvT0_T1_T2_T3_T4_T5_T6_T7_T8_iT9_(
	.param .align 4 .b8 _ZN3cub18CUB_300001_SM_10006detail19three_way_partition29DeviceThreeWayPartitionKernelINS2_10policy_hubIjiE10Policy1000EN6thrust24THRUST_300001_SM_1000_NS17counting_iteratorIjNS8_11use_defaultESA_SA_EEPjSC_NS8_16reverse_iteratorISC_EESC_NS0_13ScanTileStateImLb1EEENS0_21DispatchSegmentedSortILNS0_9SortOrderE0EjNS0_8NullTypeElPmSK_NS1_14segmented_sort10policy_hubIjSJ_EEE22LargeSegmentsSelectorTENSO_22SmallSegmentsSelectorTEiNS2_19streaming_context_tIlEEEEvT0_T1_T2_T3_T4_T5_T6_T7_T8_iT9__param_0[4],
	.param .u64 .ptr .align 1 _ZN3cub18CUB_300001_SM_10006detail19three_way_partition29DeviceThreeWayPartitionKernelINS2_10policy_hubIjiE10Policy1000EN6thrust24THRUST_300001_SM_1000_NS17counting_iteratorIjNS8_11use_defaultESA_SA_EEPjSC_NS8_16reverse_iteratorISC_EESC_NS0_13ScanTileStateImLb1EEENS0_21DispatchSegmentedSortILNS0_9SortOrderE0EjNS0_8NullTypeElPmSK_NS1_14segmented_sort10policy_hubIjSJ_EEE22LargeSegmentsSelectorTENSO_22SmallSegmentsSelectorTEiNS2_19streaming_context_tIlEEEEvT0_T1_T2_T3_T4_T5_T6_T7_T8_iT9__param_1,
	.param .u64 .ptr .align 1 _ZN3cub18CUB_300001_SM_10006detail19three_way_partition29DeviceThreeWayPartitionKernelINS2_10policy_hubIjiE10Policy1000EN6thrust24THRUST_300001_SM_1000_NS17counting_iteratorIjNS8_11use_defaultESA_SA_EEPjSC_NS8_16reverse_iteratorISC_EESC_NS0_13ScanTileStateImLb1EEENS0_21DispatchSegmentedSortILNS0_9SortOrderE0EjNS0_8NullTypeElPmSK_NS1_14segmented_sort10policy_hubIjSJ_EEE22LargeSegmentsSelectorTENSO_22SmallSegmentsSelectorTEiNS2_19streaming_context_tIlEEEEvT0_T1_T2_T3_T4_T5_T6_T7_T8_iT9__param_2,
	.param .align 8 .b8 _ZN3cub18CUB_300001_SM_10006detail19three_way_partition29DeviceThreeWayPartitionKernelINS2_10policy_hubIjiE10Policy1000EN6thrust24THRUST_300001_SM_1000_NS17counting_iteratorIjNS8_11use_defaultESA_SA_EEPjSC_NS8_16reverse_iteratorISC_EESC_NS0_13ScanTileStateImLb1EEENS0_21DispatchSegmentedSortILNS0_9SortOrderE0EjNS0_8NullTypeElPmSK_NS1_14segmented_sort10policy_hubIjSJ_EEE22LargeSegmentsSelectorTENSO_22SmallSegmentsSelectorTEiNS2_19streaming_context_tIlEEEEvT0_T1_T2_T3_T4_T5_T6_T7_T8_iT9__param_3[8],
	.param .u64 .ptr .align 1 _ZN3cub18CUB_300001_SM_10006detail19three_way_partition29DeviceThreeWayPartitionKernelINS2_10policy_hubIjiE10Policy1000EN6thrust24THRUST_300001_SM_1000_NS17counting_iteratorIjNS8_11use_defaultESA_SA_EEPjSC_NS8_16reverse_iteratorISC_EESC_NS0_13ScanTileStateImLb1EEENS0_21DispatchSegmentedSortILNS0_9SortOrderE0EjNS0_8NullTypeElPmSK_NS1_14segmented_sort10policy_hubIjSJ_EEE22LargeSegmentsSelectorTENSO_22SmallSegmentsSelectorTEiNS2_19streaming_context_tIlEEEEvT0_T1_T2_T3_T4_T5_T6_T7_T8_iT9__param_4,
	.param .align 8 .b8 _ZN3cub18CUB_300001_SM_10006detail19three_way_partition29DeviceThreeWayPartitionKernelINS2_10policy_hubIjiE10Policy1000EN6thrust24THRUST_300001_SM_1000_NS17counting_iteratorIjNS8_11use_defaultESA_SA_EEPjSC_NS8_16reverse_iteratorISC_EESC_NS0_13ScanTileStateImLb1EEENS0_21DispatchSegmentedSortILNS0_9SortOrderE0EjNS0_8NullTypeElPmSK_NS1_14segmented_sort10policy_hubIjSJ_EEE22LargeSegmentsSelectorTENSO_22SmallSegmentsSelectorTEiNS2_19streaming_context_tIlEEEEvT0_T1_T2_T3_T4_T5_T6_T7_T8_iT9__param_5[8],
	.param .align 8 .b8 _ZN3cub18CUB_300001_SM_10006detail19three_way_partition29DeviceThreeWayPartitionKernelINS2_10policy_hubIjiE10Policy1000EN6thrust24THRUST_300001_SM_1000_NS17counting_iteratorIjNS8_11use_defaultESA_SA_EEPjSC_NS8_16reverse_iteratorISC_EESC_NS0_13ScanTileStateImLb1EEENS0_21DispatchSegmentedSortILNS0_9SortOrderE0EjNS0_8NullTypeElPmSK_NS1_14segmented_sort10policy_hubIjSJ_EEE22LargeSegmentsSelectorTENSO_22SmallSegmentsSelectorTEiNS2_19streaming_context_tIlEEEEvT0_T1_T2_T3_T4_T5_T6_T7_T8_iT9__param_6[32],
	.param .align 8 .b8 _ZN3cub18CUB_300001_SM_10006detail19three_way_partition29DeviceThreeWayPartitionKernelINS2_10policy_hubIjiE10Policy1000EN6thrust24THRUST_300001_SM_1000_NS17counting_iteratorIjNS8_11use_defaultESA_SA_EEPjSC_NS8_16reverse_iteratorISC_EESC_NS0_13ScanTileStateImLb1EEENS0_21DispatchSegmentedSortILNS0_9SortOrderE0EjNS0_8NullTypeElPmSK_NS1_14segmented_sort10policy_hubIjSJ_EEE22LargeSegmentsSelectorTENSO_22SmallSegmentsSelectorTEiNS2_19streaming_context_tIlEEEEvT0_T1_T2_T3_T4_T5_T6_T7_T8_iT9__param_7[32],
	.param .u32 _ZN3cub18CUB_300001_SM_10006detail19three_way_partition29DeviceThreeWayPartitionKernelINS2_10policy_hubIjiE10Policy1000EN6thrust24THRUST_300001_SM_1000_NS17counting_iteratorIjNS8_11use_defaultESA_SA_EEPjSC_NS8_16reverse_iteratorISC_EESC_NS0_13ScanTileStateImLb1EEENS0_21DispatchSegmentedSortILNS0_9SortOrderE0EjNS0_8NullTypeElPmSK_NS1_14segmented_sort10policy_hubIjSJ_EEE22LargeSegmentsSelectorTENSO_22SmallSegmentsSelectorTEiNS2_19streaming_context_tIlEEEEvT0_T1_T2_T3_T4_T5_T6_T7_T8_iT9__param_8,
	.param .u32 _ZN3cub18CUB_300001_SM_10006detail19three_way_partition29DeviceThreeWayPartitionKernelINS2_10policy_hubIjiE10Policy1000EN6thrust24THRUST_300001_SM_1000_NS17counting_iteratorIjNS8_11use_defaultESA_SA_EEPjSC_NS8_16reverse_iteratorISC_EESC_NS0_13ScanTileStateImLb1EEENS0_21DispatchSegmentedSortILNS0_9SortOrderE0EjNS0_8NullTypeElPmSK_NS1_14segmented_sort10policy_hubIjSJ_EEE22LargeSegmentsSelectorTENSO_22SmallSegmentsSelectorTEiNS2_19streaming_context_tIlEEEEvT0_T1_T2_T3_T4_T5_T6_T7_T8_iT9__param_9,
	.param .align 8 .b8 _ZN3cub18CUB_300001_SM_10006detail19three_way_partition29DeviceThreeWayPartitionKernelINS2_10policy_hubIjiE10Policy1000EN6thrust24THRUST_300001_SM_1000_NS17counting_iteratorIjNS8_11use_defaultESA_SA_EEPjSC_NS8_16reverse_iteratorISC_EESC_NS0_13ScanTileStateImLb1EEENS0_21DispatchSegmentedSortILNS0_9SortOrderE0EjNS0_8NullTypeElPmSK_NS1_14segmented_sort10policy_hubIjSJ_EEE22LargeSegmentsSelectorTENSO_22SmallSegmentsSelectorTEiNS2_19streaming_context_tIlEEEEvT0_T1_T2_T3_T4_T5_T6_T7_T8_iT9__param_10[32]
)
.maxntid 512
{
	.reg .pred 	%p<502>;
	.reg .b16 	%rs<23>;
	.reg .b32 	%r<1497>;
	.reg .b64 	%rd<1656>;
	// demoted variable
	.shared .align 16 .b8 _ZZN3cub18CUB_300001_SM_10006detail19three_way_partition29DeviceThreeWayPartitionKernelINS2_10policy_hubIjiE10Policy1000EN6thrust24THRUST_300001_SM_1000_NS17counting_iteratorIjNS8_11use_defaultESA_SA_EEPjSC_NS8_16reverse_iteratorISC_EESC_NS0_13ScanTileStateImLb1EEENS0_21DispatchSegmentedSortILNS0_9SortOrderE0EjNS0_8NullTypeElPmSK_NS1_14segmented_sort10policy_hubIjSJ_EEE22LargeSegmentsSelectorTENSO_22SmallSegmentsSelectorTEiNS2_19streaming_context_tIlEEEEvT0_T1_T2_T3_T4_T5_T6_T7_T8_iT9_E12temp_storage[22528];
	ld.param.u64 	%rd312, [_ZN3cub18CUB_300001_SM_10006detail19three_way_partition29DeviceThreeWayPartitionKernelINS2_10policy_hubIjiE10Policy1000EN6thrust24THRUST_300001_SM_1000_NS17counting_iteratorIjNS8_11use_defaultESA_SA_EEPjSC_NS8_16reverse_iteratorISC_EESC_NS0_13ScanTileStateImLb1EEENS0_21DispatchSegmentedSortILNS0_9SortOrderE0EjNS0_8NullTypeElPmSK_NS1_14segmented_sort10policy_hubIjSJ_EEE22LargeSegmentsSelectorTENSO_22SmallSegmentsSelectorTEiNS2_19streaming_context_tIlEEEEvT0_T1_T2_T3_T4_T5_T6_T7_T8_iT9__param_7+24];
	ld.param.u64 	%rd309, [_ZN3cub18CUB_300001_SM_10006detail19three_way_partition29DeviceThreeWayPartitionKernelINS2_10policy_hubIjiE10Policy1000EN6thrust24THRUST_300001_SM_1000_NS17counting_iteratorIjNS8_11use_defaultESA_SA_EEPjSC_NS8_16reverse_iteratorISC_EESC_NS0_13ScanTileStateImLb1EEENS0_21DispatchSegmentedSortILNS0_9SortOrderE0EjNS0_8NullTypeElPmSK_NS1_14segmented_sort10policy_hubIjSJ_EEE22LargeSegmentsSelectorTENSO_22SmallSegmentsSelectorTEiNS2_19streaming_context_tIlEEEEvT0_T1_T2_T3_T4_T5_T6_T7_T8_iT9__param_7];
	ld.param.u64 	%rd308, [_ZN3cub18CUB_300001_SM_10006detail19three_way_partition29DeviceThreeWayPartitionKernelINS2_10policy_hubIjiE10Policy1000EN6thrust24THRUST_300001_SM_1000_NS17counting_iteratorIjNS8_11use_defaultESA_SA_EEPjSC_NS8_16reverse_iteratorISC_EESC_NS0_13ScanTileStateImLb1EEENS0_21DispatchSegmentedSortILNS0_9SortOrderE0EjNS0_8NullTypeElPmSK_NS1_14segmented_sort10policy_hubIjSJ_EEE22LargeSegmentsSelectorTENSO_22SmallSegmentsSelectorTEiNS2_19streaming_context_tIlEEEEvT0_T1_T2_T3_T4_T5_T6_T7_T8_iT9__param_6+24];
	ld.param.u64 	%rd305, [_ZN3cub18CUB_300001_SM_10006detail19three_way_partition29DeviceThreeWayPartitionKernelINS2_10policy_hubIjiE10Policy1000EN6thrust24THRUST_300001_SM_1000_NS17counting_iteratorIjNS8_11use_defaultESA_SA_EEPjSC_NS8_16reverse_iteratorISC_EESC_NS0_13ScanTileStateImLb1EEENS0_21DispatchSegmentedSortILNS0_9SortOrderE0EjNS0_8NullTypeElPmSK_NS1_14segmented_sort10policy_hubIjSJ_EEE22LargeSegmentsSelectorTENSO_22SmallSegmentsSelectorTEiNS2_19streaming_context_tIlEEEEvT0_T1_T2_T3_T4_T5_T6_T7_T8_iT9__param_6];
	ld.param.u64 	%rd2, [_ZN3cub18CUB_300001_SM_10006detail19three_way_partition29DeviceThreeWayPartitionKernelINS2_10policy_hubIjiE10Policy1000EN6thrust24THRUST_300001_SM_1000_NS17counting_iteratorIjNS8_11use_defaultESA_SA_EEPjSC_NS8_16reverse_iteratorISC_EESC_NS0_13ScanTileStateImLb1EEENS0_21DispatchSegmentedSortILNS0_9SortOrderE0EjNS0_8NullTypeElPmSK_NS1_14segmented_sort10policy_hubIjSJ_EEE22LargeSegmentsSelectorTENSO_22SmallSegmentsSelectorTEiNS2_19streaming_context_tIlEEEEvT0_T1_T2_T3_T4_T5_T6_T7_T8_iT9__param_5];
	ld.param.u32 	%r1, [_ZN3cub18CUB_300001_SM_10006detail19three_way_partition29DeviceThreeWayPartitionKernelINS2_10policy_hubIjiE10Policy1000EN6thrust24THRUST_300001_SM_1000_NS17counting_iteratorIjNS8_11use_defaultESA_SA_EEPjSC_NS8_16reverse_iteratorISC_EESC_NS0_13ScanTileStateImLb1EEENS0_21DispatchSegmentedSortILNS0_9SortOrderE0EjNS0_8NullTypeElPmSK_NS1_14segmented_sort10policy_hubIjSJ_EEE22LargeSegmentsSelectorTENSO_22SmallSegmentsSelectorTEiNS2_19streaming_context_tIlEEEEvT0_T1_T2_T3_T4_T5_T6_T7_T8_iT9__param_0];
	ld.param.u64 	%rd311, [_ZN3cub18CUB_300001_SM_10006detail19three_way_partition29DeviceThreeWayPartitionKernelINS2_10policy_hubIjiE10Policy1000EN6thrust24THRUST_300001_SM_1000_NS17counting_iteratorIjNS8_11use_defaultESA_SA_EEPjSC_NS8_16reverse_iteratorISC_EESC_NS0_13ScanTileStateImLb1EEENS0_21DispatchSegmentedSortILNS0_9SortOrderE0EjNS0_8NullTypeElPmSK_NS1_14segmented_sort10policy_hubIjSJ_EEE22LargeSegmentsSelectorTENSO_22SmallSegmentsSelectorTEiNS2_19streaming_context_tIlEEEEvT0_T1_T2_T3_T4_T5_T6_T7_T8_iT9__param_7+16];
	ld.param.u64 	%rd310, [_ZN3cub18CUB_300001_SM_10006detail19three_way_partition29DeviceThreeWayPartitionKernelINS2_10policy_hubIjiE10Policy1000EN6thrust24THRUST_300001_SM_1000_NS17counting_iteratorIjNS8_11use_defaultESA_SA_EEPjSC_NS8_16reverse_iteratorISC_EESC_NS0_13ScanTileStateImLb1EEENS0_21DispatchSegmentedSortILNS0_9SortOrderE0EjNS0_8NullTypeElPmSK_NS1_14segmented_sort10policy_hubIjSJ_EEE22LargeSegmentsSelectorTENSO_22SmallSegmentsSelectorTEiNS2_19streaming_context_tIlEEEEvT0_T1_T2_T3_T4_T5_T6_T7_T8_iT9__param_7+8];
	ld.param.u64 	%rd307, [_ZN3cub18CUB_300001_SM_10006detail19three_way_partition29DeviceThreeWayPartitionKernelINS2_10policy_hubIjiE10Policy1000EN6thrust24THRUST_300001_SM_1000_NS17counting_iteratorIjNS8_11use_defaultESA_SA_EEPjSC_NS8_16reverse_iteratorISC_EESC_NS0_13ScanTileStateImLb1EEENS0_21DispatchSegmentedSortILNS0_9SortOrderE0EjNS0_8NullTypeElPmSK_NS1_14segmented_sort10policy_hubIjSJ_EEE22LargeSegmentsSelectorTENSO_22SmallSegmentsSelectorTEiNS2_19streaming_context_tIlEEEEvT0_T1_T2_T3_T4_T5_T6_T7_T8_iT9__param_6+16];
	ld.param.u64 	%rd306, [_ZN3cub18CUB_300001_SM_10006detail19three_way_partition29DeviceThreeWayPartitionKernelINS2_10policy_hubIjiE10Policy1000EN6thrust24THRUST_300001_SM_1000_NS17counting_iteratorIjNS8_11use_defaultESA_SA_EEPjSC_NS8_16reverse_iteratorISC_EESC_NS0_13ScanTileStateImLb1EEENS0_21DispatchSegmentedSortILNS0_9SortOrderE0EjNS0_8NullTypeElPmSK_NS1_14segmented_sort10policy_hubIjSJ_EEE22LargeSegmentsSelectorTENSO_22SmallSegmentsSelectorTEiNS2_19streaming_context_tIlEEEEvT0_T1_T2_T3_T4_T5_T6_T7_T8_iT9__param_6+8];
	ld.param.u64 	%rd314, [_ZN3cub18CUB_300001_SM_10006detail19three_way_partition29DeviceThreeWayPartitionKernelINS2_10policy_hubIjiE10Policy1000EN6thrust24THRUST_300001_SM_1000_NS17counting_iteratorIjNS8_11use_defaultESA_SA_EEPjSC_NS8_16reverse_iteratorISC_EESC_NS0_13ScanTileStateImLb1EEENS0_21DispatchSegmentedSortILNS0_9SortOrderE0EjNS0_8NullTypeElPmSK_NS1_14segmented_sort10policy_hubIjSJ_EEE22LargeSegmentsSelectorTENSO_22SmallSegmentsSelectorTEiNS2_19streaming_context_tIlEEEEvT0_T1_T2_T3_T4_T5_T6_T7_T8_iT9__param_3];
	ld.param.u32 	%r467, [_ZN3cub18CUB_300001_SM_10006detail19three_way_partition29DeviceThreeWayPartitionKernelINS2_10policy_hubIjiE10Policy1000EN6thrust24THRUST_300001_SM_1000_NS17counting_iteratorIjNS8_11use_defaultESA_SA_EEPjSC_NS8_16reverse_iteratorISC_EESC_NS0_13ScanTileStateImLb1EEENS0_21DispatchSegmentedSortILNS0_9SortOrderE0EjNS0_8NullTypeElPmSK_NS1_14segmented_sort10policy_hubIjSJ_EEE22LargeSegmentsSelectorTENSO_22SmallSegmentsSelectorTEiNS2_19streaming_context_tIlEEEEvT0_T1_T2_T3_T4_T5_T6_T7_T8_iT9__param_9];
	mov.b64 	%rd313, _ZN3cub18CUB_300001_SM_10006detail19three_way_partition29DeviceThreeWayPartitionKernelINS2_10policy_hubIjiE10Policy1000EN6thrust24THRUST_300001_SM_1000_NS17counting_iteratorIjNS8_11use_defaultESA_SA_EEPjSC_NS8_16reverse_iteratorISC_EESC_NS0_13ScanTileStateImLb1EEENS0_21DispatchSegmentedSortILNS0_9SortOrderE0EjNS0_8NullTypeElPmSK_NS1_14segmented_sort10policy_hubIjSJ_EEE22LargeSegmentsSelectorTENSO_22SmallSegmentsSelectorTEiNS2_19streaming_context_tIlEEEEvT0_T1_T2_T3_T4_T5_T6_T7_T8_iT9__param_10;
	mov.u64 	%rd1, %rd313;
	cvta.to.global.u64 	%rd3, %rd314;
	cvta.to.global.u64 	%rd5, %rd306;
	cvta.to.global.u64 	%rd6, %rd307;
	cvta.to.global.u64 	%rd9, %rd310;
	cvta.to.global.u64 	%rd10, %rd311;
	mov.u32 	%r2, %ctaid.x;
	mul.lo.s32 	%r3, %r2, 5632;
	add.s32 	%r468, %r467, -1;
	setp.ge.s32 	%p1, %r2, %r468;
	@%p1 bra 	$L__BB10_289;
	setp.ne.s32 	%p288, %r2, 0;
	@%p288 bra 	$L__BB10_133;
	ld.param.u8 	%rs19, [%rd1];
	setp.eq.s16 	%p409, %rs19, 0;
	ld.param.u32 	%r1298, [%rd1+8];
	selp.b32 	%r1299, %r1298, 0, %p409;
	mov.u32 	%r1300, %tid.x;
	mad.lo.s32 	%r1301, %r1300, 11, %r3;
	add.s32 	%r1302, %r1301, %r1;
	add.s32 	%r4, %r1302, %r1299;
	add.s32 	%r5, %r4, 1;
	add.s32 	%r6, %r4, 2;
	add.s32 	%r7, %r4, 3;
	add.s32 	%r8, %r4, 4;
	add.s32 	%r9, %r4, 5;
	add.s32 	%r10, %r4, 6;
	add.s32 	%r11, %r4, 7;
	add.s32 	%r12, %r4, 8;
	add.s32 	%r13, %r4, 9;
	add.s32 	%r14, %r4, 10;
	cvt.u64.u32 	%rd12, %r4;
	add.s64 	%rd1313, %rd308, %rd12;
	shl.b64 	%rd1314, %rd1313, 3;
	add.s64 	%rd1315, %rd6, %rd1314;
	ld.global.u64 	%rd1316, [%rd1315];
	add.s64 	%rd1317, %rd5, %rd1314;
	ld.global.u64 	%rd1318, [%rd1317];
	sub.s64 	%rd1319, %rd1316, %rd1318;
	setp.gt.s64 	%p410, %rd1319, %rd305;
	mov.b64 	%rd1582, 4294967296;
	@%p410 bra 	$L__BB10_4;
	add.s64 	%rd1320, %rd312, %rd12;
	shl.b64 	%rd1321, %rd1320, 3;
	add.s64 	%rd1322, %rd10, %rd1321;
	ld.global.u64 	%rd1323, [%rd1322];
	add.s64 	%rd1324, %rd9, %rd1321;
	ld.global.u64 	%rd1325, [%rd1324];
	sub.s64 	%rd1326, %rd1323, %rd1325;
	setp.lt.s64 	%p411, %rd1326, %rd309;
	selp.u64 	%rd1582, 1, 0, %p411;
$L__BB10_4:
	cvt.u64.u32 	%rd15, %r5;
	add.s64 	%rd1328, %rd308, %rd15;
	shl.b64 	%rd1329, %rd1328, 3;
	add.s64 	%rd1330, %rd6, %rd1329;
	ld.global.u64 	%rd1331, [%rd1330];
	add.s64 	%rd1332, %rd5, %rd1329;
	ld.global.u64 	%rd1333, [%rd1332];
	sub.s64 	%rd1334, %rd1331, %rd1333;
	setp.gt.s64 	%p412, %rd1334, %rd305;
	mov.b64 	%rd1583, 4294967296;
	@%p412 bra 	$L__BB10_6;
	add.s64 	%rd1335, %rd312, %rd15;
	shl.b64 	%rd1336, %rd1335, 3;
	add.s64 	%rd1337, %rd10, %rd1336;
	ld.global.u64 	%rd1338, [%rd1337];
	add.s64 	%rd1339, %rd9, %rd1336;
	ld.global.u64 	%rd1340, [%rd1339];
	sub.s64 	%rd1341, %rd1338, %rd1340;
	setp.lt.s64 	%p413, %rd1341, %rd309;
	selp.u64 	%rd1583, 1, 0, %p413;
$L__BB10_6:
	cvt.u64.u32 	%rd18, %r6;
	add.s64 	%rd1343, %rd308, %rd18;
	shl.b64 	%rd1344, %rd1343, 3;
	add.s64 	%rd1345, %rd6, %rd1344;
	ld.global.u64 	%rd1346, [%rd1345];
	add.s64 	%rd1347, %rd5, %rd1344;
	ld.global.u64 	%rd1348, [%rd1347];
	sub.s64 	%rd1349, %rd1346, %rd1348;
	setp.gt.s64 	%p414, %rd1349, %rd305;
	mov.b64 	%rd1584, 4294967296;
	@%p414 bra 	$L__BB10_8;
	add.s64 	%rd1350, %rd312, %rd18;
	shl.b64 	%rd1351, %rd1350, 3;
	add.s64 	%rd1352, %rd10, %rd1351;
	ld.global.u64 	%rd1353, [%rd1352];
	add.s64 	%rd1354, %rd9, %rd1351;
	ld.global.u64 	%rd1355, [%rd1354];
	sub.s64 	%rd1356, %rd1353, %rd1355;
	setp.lt.s64 	%p415, %rd1356, %rd309;
	selp.u64 	%rd1584, 1, 0, %p415;
$L__BB10_8:
	cvt.u64.u32 	%rd21, %r7;
	add.s64 	%rd1358, %rd308, %rd21;
	shl.b64 	%rd1359, %rd1358, 3;
	add.s64 	%rd1360, %rd6, %rd1359;
	ld.global.u64 	%rd1361, [%rd1360];
	add.s64 	%rd1362, %rd5, %rd1359;
	ld.global.u64 	%rd1363, [%rd1362];
	sub.s64 	%rd1364, %rd1361, %rd1363;
	setp.gt.s64 	%p416, %rd1364, %rd305;
	mov.b64 	%rd1585, 4294967296;
	@%p416 bra 	$L__BB10_10;
	add.s64 	%rd1365, %rd312, %rd21;
	shl.b64 	%rd1366, %rd1365, 3;
	add.s64 	%rd1367, %rd10, %rd1366;
	ld.global.u64 	%rd1368, [%rd1367];
	add.s64 	%rd1369, %rd9, %rd1366;
	ld.global.u64 	%rd1370, [%rd1369];
	sub.s64 	%rd1371, %rd1368, %rd1370;
	setp.lt.s64 	%p417, %rd1371, %rd309;
	selp.u64 	%rd1585, 1, 0, %p417;
$L__BB10_10:
	cvt.u64.u32 	%rd24, %r8;
	add.s64 	%rd1373, %rd308, %rd24;
	shl.b64 	%rd1374, %rd1373, 3;
	add.s64 	%rd1375, %rd6, %rd1374;
	ld.global.u64 	%rd1376, [%rd1375];
	add.s64 	%rd1377, %rd5, %rd1374;
	ld.global.u64 	%rd1378, [%rd1377];
	sub.s64 	%rd1379, %rd1376, %rd1378;
	setp.gt.s64 	%p418, %rd1379, %rd305;
	mov.b64 	%rd1586, 4294967296;
	@%p418 bra 	$L__BB10_12;
	add.s64 	%rd1380, %rd312, %rd24;
	shl.b64 	%rd1381, %rd1380, 3;
	add.s64 	%rd1382, %rd10, %rd1381;
	ld.global.u64 	%rd1383, [%rd1382];
	add.s64 	%rd1384, %rd9, %rd1381;
	ld.global.u64 	%rd1385, [%rd1384];
	sub.s64 	%rd1386, %rd1383, %rd1385;
	setp.lt.s64 	%p419, %rd1386, %rd309;
	selp.u64 	%rd1586, 1, 0, %p419;
$L__BB10_12:
	cvt.u64.u32 	%rd27, %r9;
	add.s64 	%rd1388, %rd308, %rd27;
	shl.b64 	%rd1389, %rd1388, 3;
	add.s64 	%rd1390, %rd6, %rd1389;
	ld.global.u64 	%rd1391, [%rd1390];
	add.s64 	%rd1392, %rd5, %rd1389;
	ld.global.u64 	%rd1393, [%rd1392];
	sub.s64 	%rd1394, %rd1391, %rd1393;
	setp.gt.s64 	%p420, %rd1394, %rd305;
	mov.b64 	%rd1587, 4294967296;
	@%p420 bra 	$L__BB10_14;
	add.s64 	%rd1395, %rd312, %rd27;
	shl.b64 	%rd1396, %rd1395, 3;
	add.s64 	%rd1397, %rd10, %rd1396;
	ld.global.u64 	%rd1398, [%rd1397];
	add.s64 	%rd1399, %rd9, %rd1396;
	ld.global.u64 	%rd1400, [%rd1399];
	sub.s64 	%rd1401, %rd1398, %rd1400;
	setp.lt.s64 	%p421, %rd1401, %rd309;
	selp.u64 	%rd1587, 1, 0, %p421;
$L__BB10_14:
	cvt.u64.u32 	%rd30, %r10;
	add.s64 	%rd1403, %rd308, %rd30;
	shl.b64 	%rd1404, %rd1403, 3;
	add.s64 	%rd1405, %rd6, %rd1404;
	ld.global.u64 	%rd1406, [%rd1405];
	add.s64 	%rd1407, %rd5, %rd1404;
	ld.global.u64 	%rd1408, [%rd1407];
	sub.s64 	%rd1409, %rd1406, %rd1408;
	setp.gt.s64 	%p422, %rd1409, %rd305;
	mov.b64 	%rd1588, 4294967296;
	@%p422 bra 	$L__BB10_16;
	add.s64 	%rd1410, %rd312, %rd30;
	shl.b64 	%rd1411, %rd1410, 3;
	add.s64 	%rd1412, %rd10, %rd1411;
	ld.global.u64 	%rd1413, [%rd1412];
	add.s64 	%rd1414, %rd9, %rd1411;
	ld.global.u64 	%rd1415, [%rd1414];
	sub.s64 	%rd1416, %rd1413, %rd1415;
	setp.lt.s64 	%p423, %rd1416, %rd309;
	selp.u64 	%rd1588, 1, 0, %p423;
$L__BB10_16:
	cvt.u64.u32 	%rd33, %r11;
	add.s64 	%rd1418, %rd308, %rd33;
	shl.b64 	%rd1419, %rd1418, 3;
	add.s64 	%rd1420, %rd6, %rd1419;
	ld.global.u64 	%rd1421, [%rd1420];
	add.s64 	%rd1422, %rd5, %rd1419;
	ld.global.u64 	%rd1423, [%rd1422];
	sub.s64 	%rd1424, %rd1421, %rd1423;
	setp.gt.s64 	%p424, %rd1424, %rd305;
	mov.b64 	%rd1589, 4294967296;
	@%p424 bra 	$L__BB10_18;
	add.s64 	%rd1425, %rd312, %rd33;
	shl.b64 	%rd1426, %rd1425, 3;
	add.s64 	%rd1427, %rd10, %rd1426;
	ld.global.u64 	%rd1428, [%rd1427];
	add.s64 	%rd1429, %rd9, %rd1426;
	ld.global.u64 	%rd1430, [%rd1429];
	sub.s64 	%rd1431, %rd1428, %rd1430;
	setp.lt.s64 	%p425, %rd1431, %rd309;
	selp.u64 	%rd1589, 1, 0, %p425;
$L__BB10_18:
	cvt.u64.u32 	%rd36, %r12;
	add.s64 	%rd1433, %rd308, %rd36;
	shl.b64 	%rd1434, %rd1433, 3;
	add.s64 	%rd1435, %rd6, %rd1434;
	ld.global.u64 	%rd1436, [%rd1435];
	add.s64 	%rd1437, %rd5, %rd1434;
	ld.global.u64 	%rd1438, [%rd1437];
	sub.s64 	%rd1439, %rd1436, %rd1438;
	setp.gt.s64 	%p426, %rd1439, %rd305;
	mov.b64 	%rd1590, 4294967296;
	@%p426 bra 	$L__BB10_20;
	add.s64 	%rd1440, %rd312, %rd36;
	shl.b64 	%rd1441, %rd1440, 3;
	add.s64 	%rd1442, %rd10, %rd1441;
	ld.global.u64 	%rd1443, [%rd1442];
	add.s64 	%rd1444, %rd9, %rd1441;
	ld.global.u64 	%rd1445, [%rd1444];
	sub.s64 	%rd1446, %rd1443, %rd1445;
	setp.lt.s64 	%p427, %rd1446, %rd309;
	selp.u64 	%rd1590, 1, 0, %p427;
$L__BB10_20:
	cvt.u64.u32 	%rd40, %r13;
	add.s64 	%rd1448, %rd308, %rd40;
	shl.b64 	%rd1449, %rd1448, 3;
	add.s64 	%rd1450, %rd6, %rd1449;
	ld.global.u64 	%rd1451, [%rd1450];
	add.s64 	%rd1452, %rd5, %rd1449;
	ld.global.u64 	%rd1453, [%rd1452];
	sub.s64 	%rd1454, %rd1451, %rd1453;
	setp.gt.s64 	%p428, %rd1454, %rd305;
	mov.b64 	%rd1591, 4294967296;
	@%p428 bra 	$L__BB10_22;
	add.s64 	%rd1455, %rd312, %rd40;
	shl.b64 	%rd1456, %rd1455, 3;
	add.s64 	%rd1457, %rd10, %rd1456;
	ld.global.u64 	%rd1458, [%rd1457];
	add.s64 	%rd1459, %rd9, %rd1456;
	ld.global.u64 	%rd1460, [%rd1459];
	sub.s64 	%rd1461, %rd1458, %rd1460;
	setp.lt.s64 	%p429, %rd1461, %rd309;
	selp.u64 	%rd1591, 1, 0, %p429;
$L__BB10_22:
	cvt.u64.u32 	%rd43, %r14;
	add.s64 	%rd1463, %rd308, %rd43;
	shl.b64 	%rd1464, %rd1463, 3;
	add.s64 	%rd1465, %rd6, %rd1464;
	ld.global.u64 	%rd1466, [%rd1465];
	add.s64 	%rd1467, %rd5, %rd1464;
	ld.global.u64 	%rd1468, [%rd1467];
	sub.s64 	%rd1469, %rd1466, %rd1468;
	setp.gt.s64 	%p430, %rd1469, %rd305;
	mov.b64 	%rd1592, 4294967296;
	@%p430 bra 	$L__BB10_24;
	add.s64 	%rd1470, %rd312, %rd43;
	shl.b64 	%rd1471, %rd1470, 3;
	add.s64 	%rd1472, %rd10, %rd1471;
	ld.global.u64 	%rd1473, [%rd1472];
	add.s64 	%rd1474, %rd9, %rd1471;
	ld.global.u64 	%rd1475, [%rd1474];
	sub.s64 	%rd1476, %rd1473, %rd1475;
	setp.lt.s64 	%p431, %rd1476, %rd309;
	selp.u64 	%rd1592, 1, 0, %p431;
$L__BB10_24:
	bar.sync 	0;
	add.s64 	%rd46, %rd1583, %rd1582;
	add.s64 	%rd47, %rd1584, %rd46;
	add.s64 	%rd48, %rd1585, %rd47;
	add.s64 	%rd49, %rd1586, %rd48;
	add.s64 	%rd50, %rd1587, %rd49;
	add.s64 	%rd51, %rd1588, %rd50;
	add.s64 	%rd52, %rd1589, %rd51;
	add.s64 	%rd53, %rd1590, %rd52;
	add.s64 	%rd54, %rd1591, %rd53;
	add.s64 	%rd1477, %rd1592, %rd54;
	mov.b64 	{%r1305, %r1310}, %rd1477;
	// begin inline asm
	mov.u32 %r1303, %laneid;
	// end inline asm
	mov.b32 	%r1311, 1;
	mov.b32 	%r1352, 0;
	mov.b32 	%r1353, -1;
	// begin inline asm
	shfl.sync.up.b32 %r1304, %r1305, %r1311, %r1352, %r1353;
	// end inline asm
	// begin inline asm
	shfl.sync.up.b32 %r1309, %r1310, %r1311, %r1352, %r1353;
	// end inline asm
	mov.b64 	%rd1478, {%r1304, %r1309};
	setp.lt.s32 	%p432, %r1303, 1;
	selp.b64 	%rd1479, 0, %rd1478, %p432;
	add.s64 	%rd1480, %rd1479, %rd1477;
	mov.b64 	{%r1315, %r1320}, %rd1480;
	mov.b32 	%r1321, 2;
	// begin inline asm
	shfl.sync.up.b32 %r1314, %r1315, %r1321, %r1352, %r1353;
	// end inline asm
	// begin inline asm
	shfl.sync.up.b32 %r1319, %r1320, %r1321, %r1352, %r1353;
	// end inline asm
	mov.b64 	%rd1481, {%r1314, %r1319};
	setp.lt.s32 	%p433, %r1303, 2;
	selp.b64 	%rd1482, 0, %rd1481, %p433;
	add.s64 	%rd1483, %rd1482, %rd1480;
	mov.b64 	{%r1325, %r1330}, %rd1483;
	mov.b32 	%r1331, 4;
	// begin inline asm
	shfl.sync.up.b32 %r1324, %r1325, %r1331, %r1352, %r1353;
	// end inline asm
	// begin inline asm
	shfl.sync.up.b32 %r1329, %r1330, %r1331, %r1352, %r1353;
	// end inline asm
	mov.b64 	%rd1484, {%r1324, %r1329};
	setp.lt.s32 	%p434, %r1303, 4;
	selp.b64 	%rd1485, 0, %rd1484, %p434;
	add.s64 	%rd1486, %rd1485, %rd1483;
	mov.b64 	{%r1335, %r1340}, %rd1486;
	mov.b32 	%r1341, 8;
	// begin inline asm
	shfl.sync.up.b32 %r1334, %r1335, %r1341, %r1352, %r1353;
	// end inline asm
	// begin inline asm
	shfl.sync.up.b32 %r1339, %r1340, %r1341, %r1352, %r1353;
	// end inline asm
	mov.b64 	%rd1487, {%r1334, %r1339};
	setp.lt.s32 	%p435, %r1303, 8;
	selp.b64 	%rd1488, 0, %rd1487, %p435;
	add.s64 	%rd1489, %rd1488, %rd1486;
	mov.b64 	{%r1345, %r1350}, %rd1489;
	mov.b32 	%r1351, 16;
	// begin inline asm
	shfl.sync.up.b32 %r1344, %r1345, %r1351, %r1352, %r1353;
	// end inline asm
	// begin inline asm
	shfl.sync.up.b32 %r1349, %r1350, %r1351, %r1352, %r1353;
	// end inline asm
	mov.b64 	%rd1490, {%r1344, %r1349};
	setp.lt.s32 	%p436, %r1303, 16;
	selp.b64 	%rd1491, 0, %rd1490, %p436;
	add.s64 	%rd55, %rd1491, %rd1489;
	setp.ne.s32 	%p437, %r1303, 31;
	@%p437 bra 	$L__BB10_26;
	mov.u32 	%r1354, %tid.x;
	shr.u32 	%r1355, %r1354, 2;
	and.b32  	%r1356, %r1355, 248;
	mov.u32 	%r1357, _ZZN3cub18CUB_300001_SM_10006detail19three_way_partition29DeviceThreeWayPartitionKernelINS2_10policy_hubIjiE10Policy1000EN6thrust24THRUST_300001_SM_1000_NS17counting_iteratorIjNS8_11use_defaultESA_SA_EEPjSC_NS8_16reverse_iteratorISC_EESC_NS0_13ScanTileStateImLb1EEENS0_21DispatchSegmentedSortILNS0_9SortOrderE0EjNS0_8NullTypeElPmSK_NS1_14segmented_sort10policy_hubIjSJ_EEE22LargeSegmentsSelectorTENSO_22SmallSegmentsSelectorTEiNS2_19streaming_context_tIlEEEEvT0_T1_T2_T3_T4_T5_T6_T7_T8_iT9_E12temp_storage;
	add.s32 	%r1358, %r1357, %r1356;
	st.shared.u64 	[%r1358], %rd55;
$L__BB10_26:
	bar.sync 	0;
	ld.shared.v2.u64 	{%rd1492, %rd1493}, [_ZZN3cub18CUB_300001_SM_10006detail19three_way_partition29DeviceThreeWayPartitionKernelINS2_10policy_hubIjiE10Policy1000EN6thrust24THRUST_300001_SM_1000_NS17counting_iteratorIjNS8_11use_defaultESA_SA_EEPjSC_NS8_16reverse_iteratorISC_EESC_NS0_13ScanTileStateImLb1EEENS0_21DispatchSegmentedSortILNS0_9SortOrderE0EjNS0_8NullTypeElPmSK_NS1_14segmented_sort10policy_hubIjSJ_EEE22LargeSegmentsSelectorTENSO_22SmallSegmentsSelectorTEiNS2_19streaming_context_tIlEEEEvT0_T1_T2_T3_T4_T5_T6_T7_T8_iT9_E12temp_storage];
	mov.u32 	%r1359, %tid.x;
	shr.u32 	%r1360, %r1359, 5;
	add.s64 	%rd1494, %rd1493, %rd1492;
	setp.eq.s32 	%p438, %r1360, 2;
	selp.b64 	%rd1495, %rd1494, %rd1492, %p438;
	ld.shared.v2.u64 	{%rd1496, %rd1497}, [_ZZN3cub18CUB_300001_SM_10006detail19three_way_partition29DeviceThreeWayPartitionKernelINS2_10policy_hubIjiE10Policy1000EN6thrust24THRUST_300001_SM_1000_NS17counting_iteratorIjNS8_11use_defaultESA_SA_EEPjSC_NS8_16reverse_iteratorISC_EESC_NS0_13ScanTileStateImLb1EEENS0_21DispatchSegmentedSortILNS0_9SortOrderE0EjNS0_8NullTypeElPmSK_NS1_14segmented_sort10policy_hubIjSJ_EEE22LargeSegmentsSelectorTENSO_22SmallSegmentsSelectorTEiNS2_19streaming_context_tIlEEEEvT0_T1_T2_T3_T4_T5_T6_T7_T8_iT9_E12temp_storage+16];
	add.s64 	%rd1498, %rd1494, %rd1496;
	setp.eq.s32 	%p439, %r1360, 3;
	selp.b64 	%rd1499, %rd1498, %rd1495, %p439;
	add.s64 	%rd1500, %rd1498, %rd1497;
	setp.eq.s32 	%p440, %r1360, 4;
	selp.b64 	%rd1501, %rd1500, %rd1499, %p440;
	ld.shared.v2.u64 	{%rd1502, %rd1503}, [_ZZN3cub18CUB_300001_SM_10006detail19three_way_partition29DeviceThreeWayPartitionKernelINS2_10policy_hubIjiE10Policy1000EN6thrust24THRUST_300001_SM_1000_NS17counting_iteratorIjNS8_11use_defaultESA_SA_EEPjSC_NS8_16reverse_iteratorISC_EESC_NS0_13ScanTileStateImLb1EEENS0_21DispatchSegmentedSortILNS0_9SortOrderE0EjNS0_8NullTypeElPmSK_NS1_14segmented_sort10policy_hubIjSJ_EEE22LargeSegmentsSelectorTENSO_22SmallSegmentsSelectorTEiNS2_19streaming_context_tIlEEEEvT0_T1_T2_T3_T4_T5_T6_T7_T8_iT9_E12temp_storage+32];
	add.s64 	%rd1504, %rd1500, %rd1502;
	setp.eq.s32 	%p441, %r1360, 5;
	selp.b64 	%rd1505, %rd1504, %rd1501, %p441;
	add.s64 	%rd1506, %rd1504, %rd1503;
	setp.eq.s32 	%p442, %r1360, 6;
	selp.b64 	%rd1507, %rd1506, %rd1505, %p442;
	ld.shared.v2.u64 	{%rd1508, %rd1509}, [_ZZN3cub18CUB_300001_SM_10006detail19three_way_partition29DeviceThreeWayPartitionKernelINS2_10policy_hubIjiE10Policy1000EN6thrust24THRUST_300001_SM_1000_NS17counting_iteratorIjNS8_11use_defaultESA_SA_EEPjSC_NS8_16reverse_iteratorISC_EESC_NS0_13ScanTileStateImLb1EEENS0_21DispatchSegmentedSortILNS0_9SortOrderE0EjNS0_8NullTypeElPmSK_NS1_14segmented_sort10policy_hubIjSJ_EEE22LargeSegmentsSelectorTENSO_22SmallSegmentsSelectorTEiNS2_19streaming_context_tIlEEEEvT0_T1_T2_T3_T4_T5_T6_T7_T8_iT9_E12temp_storage+48];
	add.s64 	%rd1510, %rd1506, %rd1508;
	setp.eq.s32 	%p443, %r1360, 7;
	selp.b64 	%rd1511, %rd1510, %rd1507, %p443;
	add.s64 	%rd1512, %rd1510, %rd1509;
	setp.eq.s32 	%p444, %r1360, 8;
	selp.b64 	%rd1513, %rd1512, %rd1511, %p444;
	ld.shared.v2.u64 	{%rd1514, %rd1515}, [_ZZN3cub18CUB_300001_SM_10006detail19three_way_partition29DeviceThreeWayPartitionKernelINS2_10policy_hubIjiE10Policy1000EN6thrust24THRUST_300001_SM_1000_NS17counting_iteratorIjNS8_11use_defaultESA_SA_EEPjSC_NS8_16reverse_iteratorISC_EESC_NS0_13ScanTileStateImLb1EEENS0_21DispatchSegmentedSortILNS0_9SortOrderE0EjNS0_8NullTypeElPmSK_NS1_14segmented_sort10policy_hubIjSJ_EEE22LargeSegmentsSelectorTENSO_22SmallSegmentsSelectorTEiNS2_19streaming_context_tIlEEEEvT0_T1_T2_T3_T4_T5_T6_T7_T8_iT9_E12temp_storage+64];
	add.s64 	%rd1516, %rd1512, %rd1514;
	setp.eq.s32 	%p445, %r1360, 9;
	selp.b64 	%rd1517, %rd1516, %rd1513, %p445;
	add.s64 	%rd1518, %rd1516, %rd1515;
	setp.eq.s32 	%p446, %r1360, 10;
	selp.b64 	%rd1519, %rd1518, %rd1517, %p446;
	ld.shared.v2.u64 	{%rd1520, %rd1521}, [_ZZN3cub18CUB_300001_SM_10006detail19three_way_partition29DeviceThreeWayPartitionKernelINS2_10policy_hubIjiE10Policy1000EN6thrust24THRUST_300001_SM_1000_NS17counting_iteratorIjNS8_11use_defaultESA_SA_EEPjSC_NS8_16reverse_iteratorISC_EESC_NS0_13ScanTileStateImLb1EEENS0_21DispatchSegmentedSortILNS0_9SortOrderE0EjNS0_8NullTypeElPmSK_NS1_14segmented_sort10policy_hubIjSJ_EEE22LargeSegmentsSelectorTENSO_22SmallSegmentsSelectorTEiNS2_19streaming_context_tIlEEEEvT0_T1_T2_T3_T4_T5_T6_T7_T8_iT9_E12temp_storage+80];
	add.s64 	%rd1522, %rd1518, %rd1520;
	setp.eq.s32 	%p447, %r1360, 11;
	selp.b64 	%rd1523, %rd1522, %rd1519, %p447;
	add.s64 	%rd1524, %rd1522, %rd1521;
	setp.eq.s32 	%p448, %r1360, 12;
	selp.b64 	%rd1525, %rd1524, %rd1523, %p448;
	ld.shared.v2.u64 	{%rd1526, %rd1527}, [_ZZN3cub18CUB_300001_SM_10006detail19three_way_partition29DeviceThreeWayPartitionKernelINS2_10policy_hubIjiE10Policy1000EN6thrust24THRUST_300001_SM_1000_NS17counting_iteratorIjNS8_11use_defaultESA_SA_EEPjSC_NS8_16reverse_iteratorISC_EESC_NS0_13ScanTileStateImLb1EEENS0_21DispatchSegmentedSortILNS0_9SortOrderE0EjNS0_8NullTypeElPmSK_NS1_14segmented_sort10policy_hubIjSJ_EEE22LargeSegmentsSelectorTENSO_22SmallSegmentsSelectorTEiNS2_19streaming_context_tIlEEEEvT0_T1_T2_T3_T4_T5_T6_T7_T8_iT9_E12temp_storage+96];
	add.s64 	%rd1528, %rd1524, %rd1526;
	setp.eq.s32 	%p449, %r1360, 13;
	selp.b64 	%rd1529, %rd1528, %rd1525, %p449;
	add.s64 	%rd1530, %rd1528, %rd1527;
	setp.eq.s32 	%p450, %r1360, 14;
	selp.b64 	%rd1531, %rd1530, %rd1529, %p450;
	ld.shared.v2.u64 	{%rd1532, %rd1533}, [_ZZN3cub18CUB_300001_SM_10006detail19three_way_partition29DeviceThreeWayPartitionKernelINS2_10policy_hubIjiE10Policy1000EN6thrust24THRUST_300001_SM_1000_NS17counting_iteratorIjNS8_11use_defaultESA_SA_EEPjSC_NS8_16reverse_iteratorISC_EESC_NS0_13ScanTileStateImLb1EEENS0_21DispatchSegmentedSortILNS0_9SortOrderE0EjNS0_8NullTypeElPmSK_NS1_14segmented_sort10policy_hubIjSJ_EEE22LargeSegmentsSelectorTENSO_22SmallSegmentsSelectorTEiNS2_19streaming_context_tIlEEEEvT0_T1_T2_T3_T4_T5_T6_T7_T8_iT9_E12temp_storage+112];
	add.s64 	%rd1534, %rd1530, %rd1532;
	setp.eq.s32 	%p451, %r1360, 15;
	selp.b64 	%rd1535, %rd1534, %rd1531, %p451;
	add.s64 	%rd56, %rd1534, %rd1533;
	setp.lt.u32 	%p452, %r1359, 32;
	selp.b64 	%rd1536, 0, %rd1535, %p452;
	setp.eq.s32 	%p453, %r1303, 0;
	add.s64 	%rd1537, %rd1592, %rd54;
	sub.s64 	%rd1538, %rd55, %rd1537;
	selp.b64 	%rd1539, 0, %rd1538, %p453;
	add.s64 	%rd57, %rd1536, %rd1539;
	setp.ne.s32 	%p454, %r1359, 0;
	@%p454 bra 	$L__BB10_28;
	add.s64 	%rd1540, %rd2, 512;
	mov.b64 	%rd1541, 101;
	// begin inline asm
	st.relaxed.gpu.v2.u64 [%rd1540], {%rd1541, %rd56};
	// end inline asm
$L__BB10_28:
	bar.sync 	0;
	{ .reg .b32 tmp; mov.b64 {tmp, %r16}, %rd56; }
	cvt.u32.u64 	%r1361, %rd56;
	add.s32 	%r17, %r16, %r1361;
	{ .reg .b32 tmp; mov.b64 {tmp, %r1437}, %rd57; }
	setp.gt.u64 	%p455, %rd1582, 4294967295;
	@%p455 bra 	$L__BB10_32;
	setp.eq.s64 	%p456, %rd1582, 0;
	@%p456 bra 	$L__BB10_31;
	cvt.u32.u64 	%r1362, %rd57;
	add.s32 	%r1437, %r1362, %r16;
	bra.uni 	$L__BB10_32;
$L__BB10_31:
	cvt.u32.u64 	%r1363, %rd57;
	{ .reg .b32 tmp; mov.b64 {tmp, %r1364}, %rd57; }
	add.s32 	%r1365, %r1363, %r1364;
	mad.lo.s32 	%r1367, %r1359, 11, %r17;
	sub.s32 	%r1437, %r1367, %r1365;
$L__BB10_32:
	add.s64 	%rd1543, %rd57, %rd1582;
	shl.b32 	%r1368, %r1437, 2;
	mov.u32 	%r1369, _ZZN3cub18CUB_300001_SM_10006detail19three_way_partition29DeviceThreeWayPartitionKernelINS2_10policy_hubIjiE10Policy1000EN6thrust24THRUST_300001_SM_1000_NS17counting_iteratorIjNS8_11use_defaultESA_SA_EEPjSC_NS8_16reverse_iteratorISC_EESC_NS0_13ScanTileStateImLb1EEENS0_21DispatchSegmentedSortILNS0_9SortOrderE0EjNS0_8NullTypeElPmSK_NS1_14segmented_sort10policy_hubIjSJ_EEE22LargeSegmentsSelectorTENSO_22SmallSegmentsSelectorTEiNS2_19streaming_context_tIlEEEEvT0_T1_T2_T3_T4_T5_T6_T7_T8_iT9_E12temp_storage;
	add.s32 	%r1370, %r1369, %r1368;
	st.shared.u32 	[%r1370], %r4;
	{ .reg .b32 tmp; mov.b64 {tmp, %r1438}, %rd1543; }
	cvt.u32.u64 	%r24, %rd1543;
	setp.gt.u64 	%p457, %rd1583, 4294967295;
	@%p457 bra 	$L__BB10_36;
	setp.eq.s64 	%p458, %rd1583, 0;
	@%p458 bra 	$L__BB10_35;
	add.s32 	%r1438, %r24, %r16;
	bra.uni 	$L__BB10_36;
$L__BB10_35:
	mad.lo.s32 	%r1371, %r1359, 11, %r17;
	add.s32 	%r1372, %r24, %r1438;
	sub.s32 	%r1373, %r1371, %r1372;
	add.s32 	%r1438, %r1373, 1;
$L__BB10_36:
	mad.lo.s32 	%r28, %r1359, 11, %r17;
	add.s64 	%rd1544, %rd46, %rd57;
	shl.b32 	%r1374, %r1438, 2;
	add.s32 	%r1376, %r1369, %r1374;
	st.shared.u32 	[%r1376], %r5;
	{ .reg .b32 tmp; mov.b64 {tmp, %r1439}, %rd1544; }
	cvt.u32.u64 	%r30, %rd1544;
	setp.gt.u64 	%p459, %rd1584, 4294967295;
	@%p459 bra 	$L__BB10_40;
	setp.eq.s64 	%p460, %rd1584, 0;
	@%p460 bra 	$L__BB10_39;
	add.s32 	%r1439, %r30, %r16;
	bra.uni 	$L__BB10_40;
$L__BB10_39:
	add.s32 	%r1377, %r30, %r1439;
	sub.s32 	%r1378, %r28, %r1377;
	add.s32 	%r1439, %r1378, 2;
$L__BB10_40:
	add.s64 	%rd1545, %rd47, %rd57;
	shl.b32 	%r1379, %r1439, 2;
	add.s32 	%r1381, %r1369, %r1379;
	st.shared.u32 	[%r1381], %r6;
	{ .reg .b32 tmp; mov.b64 {tmp, %r1440}, %rd1545; }
	cvt.u32.u64 	%r35, %rd1545;
	setp.gt.u64 	%p461, %rd1585, 4294967295;
	@%p461 bra 	$L__BB10_44;
	setp.eq.s64 	%p462, %rd1585, 0;
	@%p462 bra 	$L__BB10_43;
	add.s32 	%r1440, %r35, %r16;
	bra.uni 	$L__BB10_44;
$L__BB10_43:
	add.s32 	%r1382, %r35, %r1440;
	sub.s32 	%r1383, %r28, %r1382;
	add.s32 	%r1440, %r1383, 3;
$L__BB10_44:
	add.s64 	%rd1546, %rd48, %rd57;
	shl.b32 	%r1384, %r1440, 2;
	add.s32 	%r1386, %r1369, %r1384;
	st.shared.u32 	[%r1386], %r7;
	{ .reg .b32 tmp; mov.b64 {tmp, %r1441}, %rd1546; }
	cvt.u32.u64 	%r40, %rd1546;
	setp.gt.u64 	%p463, %rd1586, 4294967295;
	@%p463 bra 	$L__BB10_48;
	setp.eq.s64 	%p464, %rd1586, 0;
	@%p464 bra 	$L__BB10_47;
	add.s32 	%r1441, %r40, %r16;
	bra.uni 	$L__BB10_48;
$L__BB10_47:
	add.s32 	%r1387, %r40, %r1441;
	sub.s32 	%r1388, %r28, %r1387;
	add.s32 	%r1441, %r1388, 4;
$L__BB10_48:
	add.s64 	%rd1547, %rd49, %rd57;
	shl.b32 	%r1389, %r1441, 2;
	add.s32 	%r1391, %r1369, %r1389;
	st.shared.u32 	[%r1391], %r8;
	{ .reg .b32 tmp; mov.b64 {tmp, %r1442}, %rd1547; }
	cvt.u32.u64 	%r45, %rd1547;
	setp.gt.u64 	%p465, %rd1587, 4294967295;
	@%p465 bra 	$L__BB10_52;
	setp.eq.s64 	%p466, %rd1587, 0;
	@%p466 bra 	$L__BB10_51;
	add.s32 	%r1442, %r45, %r16;
	bra.uni 	$L__BB10_52;
$L__BB10_51:
	add.s32 	%r1392, %r45, %r1442;
	sub.s32 	%r1393, %r28, %r1392;
	add.s32 	%r1442, %r1393, 5;
$L__BB10_52:
	add.s64 	%rd1548, %rd50, %rd57;
	shl.b32 	%r1394, %r1442, 2;
	add.s32 	%r1396, %r1369, %r1394;
	st.shared.u32 	[%r1396], %r9;
	{ .reg .b32 tmp; mov.b64 {tmp, %r1443}, %rd1548; }
	cvt.u32.u64 	%r50, %rd1548;
	setp.gt.u64 	%p467, %rd1588, 4294967295;
	@%p467 bra 	$L__BB10_56;
	setp.eq.s64 	%p468, %rd1588, 0;
	@%p468 bra 	$L__BB10_55;
	add.s32 	%r1443, %r50, %r16;
	bra.uni 	$L__BB10_56;
$L__BB10_55:
	add.s32 	%r1397, %r50, %r1443;
	sub.s32 	%r1398, %r28, %r1397;
	add.s32 	%r1443, %r1398, 6;
$L__BB10_56:
	add.s64 	%rd1549, %rd51, %rd57;
	shl.b32 	%r1399, %r1443, 2;
	add.s32 	%r1401, %r1369, %r1399;
	st.shared.u32 	[%r1401], %r10;
	{ .reg .b32 tmp; mov.b64 {tmp, %r1444}, %rd1549; }
	cvt.u32.u64 	%r55, %rd1549;
	setp.gt.u64 	%p469, %rd1589, 4294967295;
	@%p469 bra 	$L__BB10_60;
	setp.eq.s64 	%p470, %rd1589, 0;
	@%p470 bra 	$L__BB10_59;
	add.s32 	%r1444, %r55, %r16;
	bra.uni 	$L__BB10_60;
$L__BB10_59:
	add.s32 	%r1402, %r55, %r1444;
	sub.s32 	%r1403, %r28, %r1402;
	add.s32 	%r1444, %r1403, 7;
$L__BB10_60:
	add.s64 	%rd1550, %rd52, %rd57;
	shl.b32 	%r1404, %r1444, 2;
	add.s32 	%r1406, %r1369, %r1404;
	st.shared.u32 	[%r1406], %r11;
	{ .reg .b32 tmp; mov.b64 {tmp, %r1445}, %rd1550; }
	cvt.u32.u64 	%r60, %rd1550;
	setp.gt.u64 	%p471, %rd1590, 4294967295;
	@%p471 bra 	$L__BB10_64;
	setp.eq.s64 	%p472, %rd1590, 0;
	@%p472 bra 	$L__BB10_63;
	add.s32 	%r1445, %r60, %r16;
	bra.uni 	$L__BB10_64;
$L__BB10_63:
	add.s32 	%r1407, %r60, %r1445;
	sub.s32 	%r1408, %r28, %r1407;
	add.s32 	%r1445, %r1408, 8;
$L__BB10_64:
	add.s64 	%rd1551, %rd53, %rd57;
	shl.b32 	%r1409, %r1445, 2;
	add.s32 	%r1411, %r1369, %r1409;
	st.shared.u32 	[%r1411], %r12;
	{ .reg .b32 tmp; mov.b64 {tmp, %r1446}, %rd1551; }
	cvt.u32.u64 	%r65, %rd1551;
	setp.gt.u64 	%p473, %rd1591, 4294967295;
	@%p473 bra 	$L__BB10_68;
	setp.eq.s64 	%p474, %rd1591, 0;
	@%p474 bra 	$L__BB10_67;
	add.s32 	%r1446, %r65, %r16;
	bra.uni 	$L__BB10_68;
$L__BB10_67:
	add.s32 	%r1412, %r65, %r1446;
	sub.s32 	%r1413, %r28, %r1412;
	add.s32 	%r1446, %r1413, 9;
$L__BB10_68:
	add.s64 	%rd1552, %rd54, %rd57;
	shl.b32 	%r1414, %r1446, 2;
	add.s32 	%r1416, %r1369, %r1414;
	st.shared.u32 	[%r1416], %r13;
	{ .reg .b32 tmp; mov.b64 {tmp, %r1447}, %rd1552; }
	cvt.u32.u64 	%r70, %rd1552;
	setp.gt.u64 	%p475, %rd1592, 4294967295;
	@%p475 bra 	$L__BB10_72;
	setp.eq.s64 	%p476, %rd1592, 0;
	@%p476 bra 	$L__BB10_71;
	add.s32 	%r1447, %r70, %r16;
	bra.uni 	$L__BB10_72;
$L__BB10_71:
	add.s32 	%r1417, %r70, %r1447;
	sub.s32 	%r1418, %r28, %r1417;
	add.s32 	%r1447, %r1418, 10;
$L__BB10_72:
	shl.b32 	%r1419, %r1447, 2;
	add.s32 	%r1421, %r1369, %r1419;
	st.shared.u32 	[%r1421], %r14;
	bar.sync 	0;
	mov.u64 	%rd58, %rd313;
	ld.param.u8 	%rs20, [%rd58];
	setp.ne.s16 	%p477, %rs20, 0;
	mov.b64 	%rd1593, 0;
	@%p477 bra 	$L__BB10_74;
	ld.param.u64 	%rd1554, [%rd58+16];
	cvta.to.global.u64 	%rd1555, %rd1554;
	ld.global.u64 	%rd1593, [%rd1555];
$L__BB10_74:
	setp.ne.s16 	%p478, %rs20, 0;
	mov.b64 	%rd1594, 0;
	@%p478 bra 	$L__BB10_76;
	ld.param.u64 	%rd1557, [%rd58+16];
	cvta.to.global.u64 	%rd1558, %rd1557;
	ld.global.u64 	%rd1594, [%rd1558+8];
$L__BB10_76:
	setp.ne.s16 	%p479, %rs20, 0;
	mov.b64 	%rd1595, 0;
	@%p479 bra 	$L__BB10_78;
	ld.param.u64 	%rd1560, [%rd58+16];
	cvta.to.global.u64 	%rd1561, %rd1560;
	ld.global.u64 	%rd1595, [%rd1561+16];
$L__BB10_78:
	ld.param.u64 	%rd1580, [_ZN3cub18CUB_300001_SM_10006detail19three_way_partition29DeviceThreeWayPartitionKernelINS2_10policy_hubIjiE10Policy1000EN6thrust24THRUST_300001_SM_1000_NS17counting_iteratorIjNS8_11use_defaultESA_SA_EEPjSC_NS8_16reverse_iteratorISC_EESC_NS0_13ScanTileStateImLb1EEENS0_21DispatchSegmentedSortILNS0_9SortOrderE0EjNS0_8NullTypeElPmSK_NS1_14segmented_sort10policy_hubIjSJ_EEE22LargeSegmentsSelectorTENSO_22SmallSegmentsSelectorTEiNS2_19streaming_context_tIlEEEEvT0_T1_T2_T3_T4_T5_T6_T7_T8_iT9__param_2];
	ld.param.u64 	%rd1576, [_ZN3cub18CUB_300001_SM_10006detail19three_way_partition29DeviceThreeWayPartitionKernelINS2_10policy_hubIjiE10Policy1000EN6thrust24THRUST_300001_SM_1000_NS17counting_iteratorIjNS8_11use_defaultESA_SA_EEPjSC_NS8_16reverse_iteratorISC_EESC_NS0_13ScanTileStateImLb1EEENS0_21DispatchSegmentedSortILNS0_9SortOrderE0EjNS0_8NullTypeElPmSK_NS1_14segmented_sort10policy_hubIjSJ_EEE22LargeSegmentsSelectorTENSO_22SmallSegmentsSelectorTEiNS2_19streaming_context_tIlEEEEvT0_T1_T2_T3_T4_T5_T6_T7_T8_iT9__param_1];
	shl.b32 	%r1422, %r1359, 2;
	add.s32 	%r74, %r1369, %r1422;
	ld.shared.u32 	%r75, [%r74];
	setp.ge.s32 	%p480, %r1359, %r16;
	cvt.u64.u32 	%rd1562, %r1359;
	add.s64 	%rd1563, %rd1593, %rd1562;
	cvta.to.global.u64 	%rd1564, %rd1576;
	shl.b64 	%rd1565, %rd1563, 2;
	add.s64 	%rd65, %rd1564, %rd1565;
	sub.s32 	%r1424, %r1359, %r16;
	cvt.s64.s32 	%rd1566, %r1424;
	add.s64 	%rd1567, %rd1594, %rd1566;
	cvta.to.global.u64 	%rd1568, %rd1580;
	shl.b64 	%rd1569, %rd1567, 2;
	add.s64 	%rd66, %rd1568, %rd1569;
	sub.s32 	%r1425, %r1359, %r17;
	cvt.s64.s32 	%rd1570, %r1425;
	add.s64 	%rd1571, %rd1595, %rd1570;
	shl.b64 	%rd1572, %rd1571, 2;
	sub.s64 	%rd67, %rd3, %rd1572;
	@%p480 bra 	$L__BB10_80;
	st.global.u32 	[%rd65], %r75;
	bra.uni 	$L__BB10_83;
$L__BB10_80:
	setp.ge.s32 	%p481, %r1359, %r17;
	@%p481 bra 	$L__BB10_82;
	st.global.u32 	[%rd66], %r75;
	bra.uni 	$L__BB10_83;
$L__BB10_82:
	st.global.u32 	[%rd67+-4], %r75;
$L__BB10_83:
	add.s32 	%r76, %r1359, 512;
	ld.shared.u32 	%r77, [%r74+2048];
	setp.lt.s32 	%p482, %r76, %r16;
	@%p482 bra 	$L__BB10_87;
	setp.lt.s32 	%p483, %r76, %r17;
	@%p483 bra 	$L__BB10_86;
	st.global.u32 	[%rd67+-2052], %r77;
	bra.uni 	$L__BB10_88;
$L__BB10_86:
	st.global.u32 	[%rd66+2048], %r77;
	bra.uni 	$L__BB10_88;
$L__BB10_87:
	st.global.u32 	[%rd65+2048], %r77;
$L__BB10_88:
	or.b32  	%r78, %r1359, 1024;
	ld.shared.u32 	%r79, [%r74+4096];
	setp.lt.s32 	%p484, %r78, %r16;
	@%p484 bra 	$L__BB10_92;
	setp.lt.s32 	%p485, %r78, %r17;
	@%p485 bra 	$L__BB10_91;
	st.global.u32 	[%rd67+-4100], %r79;
	bra.uni 	$L__BB10_93;
$L__BB10_91:
	st.global.u32 	[%rd66+4096], %r79;
	bra.uni 	$L__BB10_93;
$L__BB10_92:
	st.global.u32 	[%rd65+4096], %r79;
$L__BB10_93:
	add.s32 	%r80, %r1359, 1536;
	ld.shared.u32 	%r81, [%r74+6144];
	setp.lt.s32 	%p486, %r80, %r16;
	@%p486 bra 	$L__BB10_97;
	setp.lt.s32 	%p487, %r80, %r17;
	@%p487 bra 	$L__BB10_96;
	st.global.u32 	[%rd67+-6148], %r81;
	bra.uni 	$L__BB10_98;
$L__BB10_96:
	st.global.u32 	[%rd66+6144], %r81;
	bra.uni 	$L__BB10_98;
$L__BB10_97:
	st.global.u32 	[%rd65+6144], %r81;
$L__BB10_98:
	or.b32  	%r82, %r1359, 2048;
	ld.shared.u32 	%r83, [%r74+8192];
	setp.lt.s32 	%p488, %r82, %r16;
	@%p488 bra 	$L__BB10_102;
	setp.lt.s32 	%p489, %r82, %r17;
	@%p489 bra 	$L__BB10_101;
	st.global.u32 	[%rd67+-8196], %r83;
	bra.uni 	$L__BB10_103;
$L__BB10_101:
	st.global.u32 	[%rd66+8192], %r83;
	bra.uni 	$L__BB10_103;
$L__BB10_102:
	st.global.u32 	[%rd65+8192], %r83;
$L__BB10_103:
	add.s32 	%r84, %r1359, 2560;
	ld.shared.u32 	%r85, [%r74+10240];
	setp.lt.s32 	%p490, %r84, %r16;
	@%p490 bra 	$L__BB10_107;
	setp.lt.s32 	%p491, %r84, %r17;
	@%p491 bra 	$L__BB10_106;
	st.global.u32 	[%rd67+-10244], %r85;
	bra.uni 	$L__BB10_108;
$L__BB10_106:
	st.global.u32 	[%rd66+10240], %r85;
	bra.uni 	$L__BB10_108;
$L__BB10_107:
	st.global.u32 	[%rd65+10240], %r85;
$L__BB10_108:
	or.b32  	%r86, %r1359, 3072;
	ld.shared.u32 	%r87, [%r74+12288];
	setp.lt.s32 	%p492, %r86, %r16;
	@%p492 bra 	$L__BB10_112;
	setp.lt.s32 	%p493, %r86, %r17;
	@%p493 bra 	$L__BB10_111;
	st.global.u32 	[%rd67+-12292], %r87;
	bra.uni 	$L__BB10_113;
$L__BB10_111:
	st.global.u32 	[%rd66+12288], %r87;
	bra.uni 	$L__BB10_113;
$L__BB10_112:
	st.global.u32 	[%rd65+12288], %r87;
$L__BB10_113:
	add.s32 	%r88, %r1359, 3584;
	ld.shared.u32 	%r89, [%r74+14336];
	setp.lt.s32 	%p494, %r88, %r16;
	@%p494 bra 	$L__BB10_117;
	setp.lt.s32 	%p495, %r88, %r17;
	@%p495 bra 	$L__BB10_116;
	st.global.u32 	[%rd67+-14340], %r89;
	bra.uni 	$L__BB10_118;
$L__BB10_116:
	st.global.u32 	[%rd66+14336], %r89;
	bra.uni 	$L__BB10_118;
$L__BB10_117:
	st.global.u32 	[%rd65+14336], %r89;
$L__BB10_118:
	or.b32  	%r90, %r1359, 4096;
	ld.shared.u32 	%r91, [%r74+16384];
	setp.lt.s32 	%p496, %r90, %r16;
	@%p496 bra 	$L__BB10_122;
	setp.lt.s32 	%p497, %r90, %r17;
	@%p497 bra 	$L__BB10_121;
	st.global.u32 	[%rd67+-16388], %r91;
	bra.uni 	$L__BB10_123;
$L__BB10_121:
	st.global.u32 	[%rd66+16384], %r91;
	bra.uni 	$L__BB10_123;
$L__BB10_122:
	st.global.u32 	[%rd65+16384], %r91;
$L__BB10_123:
	add.s32 	%r92, %r1359, 4608;
	ld.shared.u32 	%r93, [%r74+18432];
	setp.lt.s32 	%p498, %r92, %r16;
	@%p498 bra 	$L__BB10_127;
	setp.lt.s32 	%p499, %r92, %r17;
	@%p499 bra 	$L__BB10_126;
	st.global.u32 	[%rd67+-18436], %r93;
	bra.uni 	$L__BB10_128;
$L__BB10_126:
	st.global.u32 	[%rd66+18432], %r93;
	bra.uni 	$L__BB10_128;
$L__BB10_127:
	st.global.u32 	[%rd65+18432], %r93;
$L__BB10_128:
	or.b32  	%r94, %r1359, 5120;
	ld.shared.u32 	%r95, [%r74+20480];
	setp.lt.s32 	%p500, %r94, %r16;
	@%p500 bra 	$L__BB10_132;
	setp.lt.s32 	%p501, %r94, %r17;
	@%p501 bra 	$L__BB10_131;
	st.global.u32 	[%rd67+-20484], %r95;
	bra.uni 	$L__BB10_677;
$L__BB10_131:
	st.global.u32 	[%rd66+20480], %r95;
	bra.uni 	$L__BB10_677;
$L__BB10_132:
	st.global.u32 	[%rd65+20480], %r95;
	bra.uni 	$L__BB10_677;
$L__BB10_133:
	ld.param.u8 	%rs15, [%rd1];
	setp.eq.s16 	%p289, %rs15, 0;
	ld.param.u32 	%r1000, [%rd1+8];
	selp.b32 	%r1001, %r1000, 0, %p289;
	mov.u32 	%r1002, %tid.x;
	mad.lo.s32 	%r1003, %r1002, 11, %r3;
	add.s32 	%r1004, %r1003, %r1;
	add.s32 	%r96, %r1004, %r1001;
	add.s32 	%r97, %r96, 1;
	add.s32 	%r98, %r96, 2;
	add.s32 	%r99, %r96, 3;
	add.s32 	%r100, %r96, 4;
	add.s32 	%r101, %r96, 5;
	add.s32 	%r102, %r96, 6;
	add.s32 	%r103, %r96, 7;
	add.s32 	%r104, %r96, 8;
	add.s32 	%r105, %r96, 9;
	add.s32 	%r106, %r96, 10;
	cvt.u64.u32 	%rd68, %r96;
	add.s64 	%rd988, %rd308, %rd68;
	shl.b64 	%rd989, %rd988, 3;
	add.s64 	%rd990, %rd6, %rd989;
	ld.global.u64 	%rd991, [%rd990];
	add.s64 	%rd992, %rd5, %rd989;
	ld.global.u64 	%rd993, [%rd992];
	sub.s64 	%rd994, %rd991, %rd993;
	setp.gt.s64 	%p290, %rd994, %rd305;
	mov.b64 	%rd1596, 4294967296;
	@%p290 bra 	$L__BB10_135;
	add.s64 	%rd995, %rd312, %rd68;
	shl.b64 	%rd996, %rd995, 3;
	add.s64 	%rd997, %rd10, %rd996;
	ld.global.u64 	%rd998, [%rd997];
	add.s64 	%rd999, %rd9, %rd996;
	ld.global.u64 	%rd1000, [%rd999];
	sub.s64 	%rd1001, %rd998, %rd1000;
	setp.lt.s64 	%p291, %rd1001, %rd309;
	selp.u64 	%rd1596, 1, 0, %p291;
$L__BB10_135:
	cvt.u64.u32 	%rd71, %r97;
	add.s64 	%rd1003, %rd308, %rd71;
	shl.b64 	%rd1004, %rd1003, 3;
	add.s64 	%rd1005, %rd6, %rd1004;
	ld.global.u64 	%rd1006, [%rd1005];
	add.s64 	%rd1007, %rd5, %rd1004;
	ld.global.u64 	%rd1008, [%rd1007];
	sub.s64 	%rd1009, %rd1006, %rd1008;
	setp.gt.s64 	%p292, %rd1009, %rd305;
	mov.b64 	%rd1597, 4294967296;
	@%p292 bra 	$L__BB10_137;
	add.s64 	%rd1010, %rd312, %rd71;
	shl.b64 	%rd1011, %rd1010, 3;
	add.s64 	%rd1012, %rd10, %rd1011;
	ld.global.u64 	%rd1013, [%rd1012];
	add.s64 	%rd1014, %rd9, %rd1011;
	ld.global.u64 	%rd1015, [%rd1014];
	sub.s64 	%rd1016, %rd1013, %rd1015;
	setp.lt.s64 	%p293, %rd1016, %rd309;
	selp.u64 	%rd1597, 1, 0, %p293;
$L__BB10_137:
	cvt.u64.u32 	%rd74, %r98;
	add.s64 	%rd1018, %rd308, %rd74;
	shl.b64 	%rd1019, %rd1018, 3;
	add.s64 	%rd1020, %rd6, %rd1019;
	ld.global.u64 	%rd1021, [%rd1020];
	add.s64 	%rd1022, %rd5, %rd1019;
	ld.global.u64 	%rd1023, [%rd1022];
	sub.s64 	%rd1024, %rd1021, %rd1023;
	setp.gt.s64 	%p294, %rd1024, %rd305;
	mov.b64 	%rd1598, 4294967296;
	@%p294 bra 	$L__BB10_139;
	add.s64 	%rd1025, %rd312, %rd74;
	shl.b64 	%rd1026, %rd1025, 3;
	add.s64 	%rd1027, %rd10, %rd1026;
	ld.global.u64 	%rd1028, [%rd1027];
	add.s64 	%rd1029, %rd9, %rd1026;
	ld.global.u64 	%rd1030, [%rd1029];
	sub.s64 	%rd1031, %rd1028, %rd1030;
	setp.lt.s64 	%p295, %rd1031, %rd309;
	selp.u64 	%rd1598, 1, 0, %p295;
$L__BB10_139:
	cvt.u64.u32 	%rd77, %r99;
	add.s64 	%rd1033, %rd308, %rd77;
	shl.b64 	%rd1034, %rd1033, 3;
	add.s64 	%rd1035, %rd6, %rd1034;
	ld.global.u64 	%rd1036, [%rd1035];
	add.s64 	%rd1037, %rd5, %rd1034;
	ld.global.u64 	%rd1038, [%rd1037];
	sub.s64 	%rd1039, %rd1036, %rd1038;
	setp.gt.s64 	%p296, %rd1039, %rd305;
	mov.b64 	%rd1599, 4294967296;
	@%p296 bra 	$L__BB10_141;
	add.s64 	%rd1040, %rd312, %rd77;
	shl.b64 	%rd1041, %rd1040, 3;
	add.s64 	%rd1042, %rd10, %rd1041;
	ld.global.u64 	%rd1043, [%rd1042];
	add.s64 	%rd1044, %rd9, %rd1041;
	ld.global.u64 	%rd1045, [%rd1044];
	sub.s64 	%rd1046, %rd1043, %rd1045;
	setp.lt.s64 	%p297, %rd1046, %rd309;
	selp.u64 	%rd1599, 1, 0, %p297;
$L__BB10_141:
	cvt.u64.u32 	%rd80, %r100;
	add.s64 	%rd1048, %rd308, %rd80;
	shl.b64 	%rd1049, %rd1048, 3;
	add.s64 	%rd1050, %rd6, %rd1049;
	ld.global.u64 	%rd1051, [%rd1050];
	add.s64 	%rd1052, %rd5, %rd1049;
	ld.global.u64 	%rd1053, [%rd1052];
	sub.s64 	%rd1054, %rd1051, %rd1053;
	setp.gt.s64 	%p298, %rd1054, %rd305;
	mov.b64 	%rd1600, 4294967296;
	@%p298 bra 	$L__BB10_143;
	add.s64 	%rd1055, %rd312, %rd80;
	shl.b64 	%rd1056, %rd1055, 3;
	add.s64 	%rd1057, %rd10, %rd1056;
	ld.global.u64 	%rd1058, [%rd1057];
	add.s64 	%rd1059, %rd9, %rd1056;
	ld.global.u64 	%rd1060, [%rd1059];
	sub.s64 	%rd1061, %rd1058, %rd1060;
	setp.lt.s64 	%p299, %rd1061, %rd309;
	selp.u64 	%rd1600, 1, 0, %p299;
$L__BB10_143:
	cvt.u64.u32 	%rd83, %r101;
	add.s64 	%rd1063, %rd308, %rd83;
	shl.b64 	%rd1064, %rd1063, 3;
	add.s64 	%rd1065, %rd6, %rd1064;
	ld.global.u64 	%rd1066, [%rd1065];
	add.s64 	%rd1067, %rd5, %rd1064;
	ld.global.u64 	%rd1068, [%rd1067];
	sub.s64 	%rd1069, %rd1066, %rd1068;
	setp.gt.s64 	%p300, %rd1069, %rd305;
	mov.b64 	%rd1601, 4294967296;
	@%p300 bra 	$L__BB10_145;
	add.s64 	%rd1070, %rd312, %rd83;
	shl.b64 	%rd1071, %rd1070, 3;
	add.s64 	%rd1072, %rd10, %rd1071;
	ld.global.u64 	%rd1073, [%rd1072];
	add.s64 	%rd1074, %rd9, %rd1071;
	ld.global.u64 	%rd1075, [%rd1074];
	sub.s64 	%rd1076, %rd1073, %rd1075;
	setp.lt.s64 	%p301, %rd1076, %rd309;
	selp.u64 	%rd1601, 1, 0, %p301;
$L__BB10_145:
	cvt.u64.u32 	%rd86, %r102;
	add.s64 	%rd1078, %rd308, %rd86;
	shl.b64 	%rd1079, %rd1078, 3;
	add.s64 	%rd1080, %rd6, %rd1079;
	ld.global.u64 	%rd1081, [%rd1080];
	add.s64 	%rd1082, %rd5, %rd1079;
	ld.global.u64 	%rd1083, [%rd1082];
	sub.s64 	%rd1084, %rd1081, %rd1083;
	setp.gt.s64 	%p302, %rd1084, %rd305;
	mov.b64 	%rd1602, 4294967296;
	@%p302 bra 	$L__BB10_147;
	add.s64 	%rd1085, %rd312, %rd86;
	shl.b64 	%rd1086, %rd1085, 3;
	add.s64 	%rd1087, %rd10, %rd1086;
	ld.global.u64 	%rd1088, [%rd1087];
	add.s64 	%rd1089, %rd9, %rd1086;
	ld.global.u64 	%rd1090, [%rd1089];
	sub.s64 	%rd1091, %rd1088, %rd1090;
	setp.lt.s64 	%p303, %rd1091, %rd309;
	selp.u64 	%rd1602, 1, 0, %p303;
$L__BB10_147:
	cvt.u64.u32 	%rd89, %r103;
	add.s64 	%rd1093, %rd308, %rd89;
	shl.b64 	%rd1094, %rd1093, 3;
	add.s64 	%rd1095, %rd6, %rd1094;
	ld.global.u64 	%rd1096, [%rd1095];
	add.s64 	%rd1097, %rd5, %rd1094;
	ld.global.u64 	%rd1098, [%rd1097];
	sub.s64 	%rd1099, %rd1096, %rd1098;
	setp.gt.s64 	%p304, %rd1099, %rd305;
	mov.b64 	%rd1603, 4294967296;
	@%p304 bra 	$L__BB10_149;
	add.s64 	%rd1100, %rd312, %rd89;
	shl.b64 	%rd1101, %rd1100, 3;
	add.s64 	%rd1102, %rd10, %rd1101;
	ld.global.u64 	%rd1103, [%rd1102];
	add.s64 	%rd1104, %rd9, %rd1101;
	ld.global.u64 	%rd1105, [%rd1104];
	sub.s64 	%rd1106, %rd1103, %rd1105;
	setp.lt.s64 	%p305, %rd1106, %rd309;
	selp.u64 	%rd1603, 1, 0, %p305;
$L__BB10_149:
	cvt.u64.u32 	%rd92, %r104;
	add.s64 	%rd1108, %rd308, %rd92;
	shl.b64 	%rd1109, %rd1108, 3;
	add.s64 	%rd1110, %rd6, %rd1109;
	ld.global.u64 	%rd1111, [%rd1110];
	add.s64 	%rd1112, %rd5, %rd1109;
	ld.global.u64 	%rd1113, [%rd1112];
	sub.s64 	%rd1114, %rd1111, %rd1113;
	setp.gt.s64 	%p306, %rd1114, %rd305;
	mov.b64 	%rd1604, 4294967296;
	@%p306 bra 	$L__BB10_151;
	add.s64 	%rd1115, %rd312, %rd92;
	shl.b64 	%rd1116, %rd1115, 3;
	add.s64 	%rd1117, %rd10, %rd1116;
	ld.global.u64 	%rd1118, [%rd1117];
	add.s64 	%rd1119, %rd9, %rd1116;
	ld.global.u64 	%rd1120, [%rd1119];
	sub.s64 	%rd1121, %rd1118, %rd1120;
	setp.lt.s64 	%p307, %rd1121, %rd309;
	selp.u64 	%rd1604, 1, 0, %p307;
$L__BB10_151:
	cvt.u64.u32 	%rd1123, %r105;
	add.s64 	%rd1124, %rd308, %rd1123;
	shl.b64 	%rd1125, %rd1124, 3;
	add.s64 	%rd1126, %rd6, %rd1125;
	ld.global.u64 	%rd1127, [%rd1126];
	add.s64 	%rd1128, %rd5, %rd1125;
	ld.global.u64 	%rd1129, [%rd1128];
	sub.s64 	%rd1130, %rd1127, %rd1129;
	setp.gt.s64 	%p308, %rd1130, %rd305;
	mov.b64 	%rd1605, 4294967296;
	@%p308 bra 	$L__BB10_153;
	add.s64 	%rd1132, %rd312, %rd1123;
	shl.b64 	%rd1133, %rd1132, 3;
	add.s64 	%rd1134, %rd10, %rd1133;
	ld.global.u64 	%rd1135, [%rd1134];
	add.s64 	%rd1136, %rd9, %rd1133;
	ld.global.u64 	%rd1137, [%rd1136];
	sub.s64 	%rd1138, %rd1135, %rd1137;
	setp.lt.s64 	%p309, %rd1138, %rd309;
	selp.u64 	%rd1605, 1, 0, %p309;
$L__BB10_153:
	cvt.u64.u32 	%rd98, %r106;
	add.s64 	%rd1140, %rd308, %rd98;
	shl.b64 	%rd1141, %rd1140, 3;
	add.s64 	%rd1142, %rd6, %rd1141;
	ld.global.u64 	%rd1143, [%rd1142];
	add.s64 	%rd1144, %rd5, %rd1141;
	ld.global.u64 	%rd1145, [%rd1144];
	sub.s64 	%rd1146, %rd1143, %rd1145;
	setp.gt.s64 	%p310, %rd1146, %rd305;
	mov.b64 	%rd1606, 4294967296;
	@%p310 bra 	$L__BB10_155;
	add.s64 	%rd1147, %rd312, %rd98;
	shl.b64 	%rd1148, %rd1147, 3;
	add.s64 	%rd1149, %rd10, %rd1148;
	ld.global.u64 	%rd1150, [%rd1149];
	add.s64 	%rd1151, %rd9, %rd1148;
	ld.global.u64 	%rd1152, [%rd1151];
	sub.s64 	%rd1153, %rd1150, %rd1152;
	setp.lt.s64 	%p311, %rd1153, %rd309;
	selp.u64 	%rd1606, 1, 0, %p311;
$L__BB10_155:
	bar.sync 	0;
	add.s64 	%rd101, %rd1597, %rd1596;
	add.s64 	%rd102, %rd1598, %rd101;
	add.s64 	%rd103, %rd1599, %rd102;
	add.s64 	%rd104, %rd1600, %rd103;
	add.s64 	%rd105, %rd1601, %rd104;
	add.s64 	%rd106, %rd1602, %rd105;
	add.s64 	%rd107, %rd1603, %rd106;
	add.s64 	%rd108, %rd1604, %rd107;
	add.s64 	%rd109, %rd1605, %rd108;
	add.s64 	%rd1154, %rd1606, %rd109;
	mov.b64 	{%r1007, %r1012}, %rd1154;
	// begin inline asm
	mov.u32 %r1005, %laneid;
	// end inline asm
	mov.b32 	%r1013, 1;
	mov.b32 	%r1054, 0;
	mov.b32 	%r1055, -1;
	// begin inline asm
	shfl.sync.up.b32 %r1006, %r1007, %r1013, %r1054, %r1055;
	// end inline asm
	// begin inline asm
	shfl.sync.up.b32 %r1011, %r1012, %r1013, %r1054, %r1055;
	// end inline asm
	mov.b64 	%rd1155, {%r1006, %r1011};
	setp.lt.s32 	%p312, %r1005, 1;
	selp.b64 	%rd1156, 0, %rd1155, %p312;
	add.s64 	%rd1157, %rd1156, %rd1154;
	mov.b64 	{%r1017, %r1022}, %rd1157;
	mov.b32 	%r1023, 2;
	// begin inline asm
	shfl.sync.up.b32 %r1016, %r1017, %r1023, %r1054, %r1055;
	// end inline asm
	// begin inline asm
	shfl.sync.up.b32 %r1021, %r1022, %r1023, %r1054, %r1055;
	// end inline asm
	mov.b64 	%rd1158, {%r1016, %r1021};
	setp.lt.s32 	%p313, %r1005, 2;
	selp.b64 	%rd1159, 0, %rd1158, %p313;
	add.s64 	%rd1160, %rd1159, %rd1157;
	mov.b64 	{%r1027, %r1032}, %rd1160;
	mov.b32 	%r1033, 4;
	// begin inline asm
	shfl.sync.up.b32 %r1026, %r1027, %r1033, %r1054, %r1055;
	// end inline asm
	// begin inline asm
	shfl.sync.up.b32 %r1031, %r1032, %r1033, %r1054, %r1055;
	// end inline asm
	mov.b64 	%rd1161, {%r1026, %r1031};
	setp.lt.s32 	%p314, %r1005, 4;
	selp.b64 	%rd1162, 0, %rd1161, %p314;
	add.s64 	%rd1163, %rd1162, %rd1160;
	mov.b64 	{%r1037, %r1042}, %rd1163;
	mov.b32 	%r1043, 8;
	// begin inline asm
	shfl.sync.up.b32 %r1036, %r1037, %r1043, %r1054, %r1055;
	// end inline asm
	// begin inline asm
	shfl.sync.up.b32 %r1041, %r1042, %r1043, %r1054, %r1055;
	// end inline asm
	mov.b64 	%rd1164, {%r1036, %r1041};
	setp.lt.s32 	%p315, %r1005, 8;
	selp.b64 	%rd1165, 0, %rd1164, %p315;
	add.s64 	%rd1166, %rd1165, %rd1163;
	mov.b64 	{%r1047, %r1052}, %rd1166;
	mov.b32 	%r1053, 16;
	// begin inline asm
	shfl.sync.up.b32 %r1046, %r1047, %r1053, %r1054, %r1055;
	// end inline asm
	// begin inline asm
	shfl.sync.up.b32 %r1051, %r1052, %r1053, %r1054, %r1055;
	// end inline asm
	mov.b64 	%rd1167, {%r1046, %r1051};
	setp.lt.s32 	%p316, %r1005, 16;
	selp.b64 	%rd1168, 0, %rd1167, %p316;
	add.s64 	%rd110, %rd1168, %rd1166;
	setp.ne.s32 	%p317, %r1005, 31;
	@%p317 bra 	$L__BB10_157;
	mov.u32 	%r1056, %tid.x;
	shr.u32 	%r1057, %r1056, 2;
	and.b32  	%r1058, %r1057, 248;
	mov.u32 	%r1059, _ZZN3cub18CUB_300001_SM_10006detail19three_way_partition29DeviceThreeWayPartitionKernelINS2_10policy_hubIjiE10Policy1000EN6thrust24THRUST_300001_SM_1000_NS17counting_iteratorIjNS8_11use_defaultESA_SA_EEPjSC_NS8_16reverse_iteratorISC_EESC_NS0_13ScanTileStateImLb1EEENS0_21DispatchSegmentedSortILNS0_9SortOrderE0EjNS0_8NullTypeElPmSK_NS1_14segmented_sort10policy_hubIjSJ_EEE22LargeSegmentsSelectorTENSO_22SmallSegmentsSelectorTEiNS2_19streaming_context_tIlEEEEvT0_T1_T2_T3_T4_T5_T6_T7_T8_iT9_E12temp_storage;
	add.s32 	%r1060, %r1059, %r1058;
	st.shared.u64 	[%r1060], %rd110;
$L__BB10_157:
	add.s64 	%rd1169, %rd1606, %rd109;
	sub.s64 	%rd1170, %rd110, %rd1169;
	bar.sync 	0;
	ld.shared.v2.u64 	{%rd1171, %rd1172}, [_ZZN3cub18CUB_300001_SM_10006detail19three_way_partition29DeviceThreeWayPartitionKernelINS2_10policy_hubIjiE10Policy1000EN6thrust24THRUST_300001_SM_1000_NS17counting_iteratorIjNS8_11use_defaultESA_SA_EEPjSC_NS8_16reverse_iteratorISC_EESC_NS0_13ScanTileStateImLb1EEENS0_21DispatchSegmentedSortILNS0_9SortOrderE0EjNS0_8NullTypeElPmSK_NS1_14segmented_sort10policy_hubIjSJ_EEE22LargeSegmentsSelectorTENSO_22SmallSegmentsSelectorTEiNS2_19streaming_context_tIlEEEEvT0_T1_T2_T3_T4_T5_T6_T7_T8_iT9_E12temp_storage];
	mov.u32 	%r1061, %tid.x;
	shr.u32 	%r1062, %r1061, 5;
	add.s64 	%rd1173, %rd1172, %rd1171;
	setp.eq.s32 	%p318, %r1062, 2;
	selp.b64 	%rd1174, %rd1173, %rd1171, %p318;
	ld.shared.v2.u64 	{%rd1175, %rd1176}, [_ZZN3cub18CUB_300001_SM_10006detail19three_way_partition29DeviceThreeWayPartitionKernelINS2_10policy_hubIjiE10Policy1000EN6thrust24THRUST_300001_SM_1000_NS17counting_iteratorIjNS8_11use_defaultESA_SA_EEPjSC_NS8_16reverse_iteratorISC_EESC_NS0_13ScanTileStateImLb1EEENS0_21DispatchSegmentedSortILNS0_9SortOrderE0EjNS0_8NullTypeElPmSK_NS1_14segmented_sort10policy_hubIjSJ_EEE22LargeSegmentsSelectorTENSO_22SmallSegmentsSelectorTEiNS2_19streaming_context_tIlEEEEvT0_T1_T2_T3_T4_T5_T6_T7_T8_iT9_E12temp_storage+16];
	add.s64 	%rd1177, %rd1173, %rd1175;
	setp.eq.s32 	%p319, %r1062, 3;
	selp.b64 	%rd1178, %rd1177, %rd1174, %p319;
	add.s64 	%rd1179, %rd1177, %rd1176;
	setp.eq.s32 	%p320, %r1062, 4;
	selp.b64 	%rd1180, %rd1179, %rd1178, %p320;
	ld.shared.v2.u64 	{%rd1181, %rd1182}, [_ZZN3cub18CUB_300001_SM_10006detail19three_way_partition29DeviceThreeWayPartitionKernelINS2_10policy_hubIjiE10Policy1000EN6thrust24THRUST_300001_SM_1000_NS17counting_iteratorIjNS8_11use_defaultESA_SA_EEPjSC_NS8_16reverse_iteratorISC_EESC_NS0_13ScanTileStateImLb1EEENS0_21DispatchSegmentedSortILNS0_9SortOrderE0EjNS0_8NullTypeElPmSK_NS1_14segmented_sort10policy_hubIjSJ_EEE22LargeSegmentsSelectorTENSO_22SmallSegmentsSelectorTEiNS2_19streaming_context_tIlEEEEvT0_T1_T2_T3_T4_T5_T6_T7_T8_iT9_E12temp_storage+32];
	add.s64 	%rd1183, %rd1179, %rd1181;
	setp.eq.s32 	%p321, %r1062, 5;
	selp.b64 	%rd1184, %rd1183, %rd1180, %p321;
	add.s64 	%rd1185, %rd1183, %rd1182;
	setp.eq.s32 	%p322, %r1062, 6;
	selp.b64 	%rd1186, %rd1185, %rd1184, %p322;
	ld.shared.v2.u64 	{%rd1187, %rd1188}, [_ZZN3cub18CUB_300001_SM_10006detail19three_way_partition29DeviceThreeWayPartitionKernelINS2_10policy_hubIjiE10Policy1000EN6thrust24THRUST_300001_SM_1000_NS17counting_iteratorIjNS8_11use_defaultESA_SA_EEPjSC_NS8_16reverse_iteratorISC_EESC_NS0_13ScanTileStateImLb1EEENS0_21DispatchSegmentedSortILNS0_9SortOrderE0EjNS0_8NullTypeElPmSK_NS1_14segmented_sort10policy_hubIjSJ_EEE22LargeSegmentsSelectorTENSO_22SmallSegmentsSelectorTEiNS2_19streaming_context_tIlEEEEvT0_T1_T2_T3_T4_T5_T6_T7_T8_iT9_E12temp_storage+48];
	add.s64 	%rd1189, %rd1185, %rd1187;
	setp.eq.s32 	%p323, %r1062, 7;
	selp.b64 	%rd1190, %rd1189, %rd1186, %p323;
	add.s64 	%rd1191, %rd1189, %rd1188;
	setp.eq.s32 	%p324, %r1062, 8;
	selp.b64 	%rd1192, %rd1191, %rd1190, %p324;
	ld.shared.v2.u64 	{%rd1193, %rd1194}, [_ZZN3cub18CUB_300001_SM_10006detail19three_way_partition29DeviceThreeWayPartitionKernelINS2_10policy_hubIjiE10Policy1000EN6thrust24THRUST_300001_SM_1000_NS17counting_iteratorIjNS8_11use_defaultESA_SA_EEPjSC_NS8_16reverse_iteratorISC_EESC_NS0_13ScanTileStateImLb1EEENS0_21DispatchSegmentedSortILNS0_9SortOrderE0EjNS0_8NullTypeElPmSK_NS1_14segmented_sort10policy_hubIjSJ_EEE22LargeSegmentsSelectorTENSO_22SmallSegmentsSelectorTEiNS2_19streaming_context_tIlEEEEvT0_T1_T2_T3_T4_T5_T6_T7_T8_iT9_E12temp_storage+64];
	add.s64 	%rd1195, %rd1191, %rd1193;
	setp.eq.s32 	%p325, %r1062, 9;
	selp.b64 	%rd1196, %rd1195, %rd1192, %p325;
	add.s64 	%rd1197, %rd1195, %rd1194;
	setp.eq.s32 	%p326, %r1062, 10;
	selp.b64 	%rd1198, %rd1197, %rd1196, %p326;
	ld.shared.v2.u64 	{%rd1199, %rd1200}, [_ZZN3cub18CUB_300001_SM_10006detail19three_way_partition29DeviceThreeWayPartitionKernelINS2_10policy_hubIjiE10Policy1000EN6thrust24THRUST_300001_SM_1000_NS17counting_iteratorIjNS8_11use_defaultESA_SA_EEPjSC_NS8_16reverse_iteratorISC_EESC_NS0_13ScanTileStateImLb1EEENS0_21DispatchSegmentedSortILNS0_9SortOrderE0EjNS0_8NullTypeElPmSK_NS1_14segmented_sort10policy_hubIjSJ_EEE22LargeSegmentsSelectorTENSO_22SmallSegmentsSelectorTEiNS2_19streaming_context_tIlEEEEvT0_T1_T2_T3_T4_T5_T6_T7_T8_iT9_E12temp_storage+80];
	add.s64 	%rd1201, %rd1197, %rd1199;
	setp.eq.s32 	%p327, %r1062, 11;
	selp.b64 	%rd1202, %rd1201, %rd1198, %p327;
	add.s64 	%rd1203, %rd1201, %rd1200;
	setp.eq.s32 	%p328, %r1062, 12;
	selp.b64 	%rd1204, %rd1203, %rd1202, %p328;
	ld.shared.v2.u64 	{%rd1205, %rd1206}, [_ZZN3cub18CUB_300001_SM_10006detail19three_way_partition29DeviceThreeWayPartitionKernelINS2_10policy_hubIjiE10Policy1000EN6thrust24THRUST_300001_SM_1000_NS17counting_iteratorIjNS8_11use_defaultESA_SA_EEPjSC_NS8_16reverse_iteratorISC_EESC_NS0_13ScanTileStateImLb1EEENS0_21DispatchSegmentedSortILNS0_9SortOrderE0EjNS0_8NullTypeElPmSK_NS1_14segmented_sort10policy_hubIjSJ_EEE22LargeSegmentsSelectorTENSO_22SmallSegmentsSelectorTEiNS2_19streaming_context_tIlEEEEvT0_T1_T2_T3_T4_T5_T6_T7_T8_iT9_E12temp_storage+96];
	add.s64 	%rd1207, %rd1203, %rd1205;
	setp.eq.s32 	%p329, %r1062, 13;
	selp.b64 	%rd1208, %rd1207, %rd1204, %p329;
	add.s64 	%rd1209, %rd1207, %rd1206;
	setp.eq.s32 	%p330, %r1062, 14;
	selp.b64 	%rd1210, %rd1209, %rd1208, %p330;
	ld.shared.v2.u64 	{%rd1211, %rd1212}, [_ZZN3cub18CUB_300001_SM_10006detail19three_way_partition29DeviceThreeWayPartitionKernelINS2_10policy_hubIjiE10Policy1000EN6thrust24THRUST_300001_SM_1000_NS17counting_iteratorIjNS8_11use_defaultESA_SA_EEPjSC_NS8_16reverse_iteratorISC_EESC_NS0_13ScanTileStateImLb1EEENS0_21DispatchSegmentedSortILNS0_9SortOrderE0EjNS0_8NullTypeElPmSK_NS1_14segmented_sort10policy_hubIjSJ_EEE22LargeSegmentsSelectorTENSO_22SmallSegmentsSelectorTEiNS2_19streaming_context_tIlEEEEvT0_T1_T2_T3_T4_T5_T6_T7_T8_iT9_E12temp_storage+112];
	add.s64 	%rd1213, %rd1209, %rd1211;
	setp.eq.s32 	%p331, %r1062, 15;
	selp.b64 	%rd1214, %rd1213, %rd1210, %p331;
	add.s64 	%rd111, %rd1213, %rd1212;
	setp.gt.u32 	%p332, %r1061, 31;
	setp.lt.u32 	%p333, %r1061, 32;
	setp.eq.s32 	%p334, %r1005, 0;
	selp.b64 	%rd1215, 0, %rd1170, %p334;
	add.s64 	%rd1613, %rd1214, %rd1215;
	selp.b64 	%rd113, %rd1170, %rd1613, %p333;
	@%p332 bra 	$L__BB10_173;
	mov.u32 	%r1063, %tid.x;
	setp.ne.s32 	%p335, %r1063, 0;
	mov.u32 	%r1064, %ctaid.x;
	mul.wide.u32 	%rd1216, %r1064, 16;
	add.s64 	%rd114, %rd2, %rd1216;
	@%p335 bra 	$L__BB10_160;
	st.shared.u64 	[_ZZN3cub18CUB_300001_SM_10006detail19three_way_partition29DeviceThreeWayPartitionKernelINS2_10policy_hubIjiE10Policy1000EN6thrust24THRUST_300001_SM_1000_NS17counting_iteratorIjNS8_11use_defaultESA_SA_EEPjSC_NS8_16reverse_iteratorISC_EESC_NS0_13ScanTileStateImLb1EEENS0_21DispatchSegmentedSortILNS0_9SortOrderE0EjNS0_8NullTypeElPmSK_NS1_14segmented_sort10policy_hubIjSJ_EEE22LargeSegmentsSelectorTENSO_22SmallSegmentsSelectorTEiNS2_19streaming_context_tIlEEEEvT0_T1_T2_T3_T4_T5_T6_T7_T8_iT9_E12temp_storage+184], %rd111;
	add.s64 	%rd1217, %rd114, 512;
	mov.b64 	%rd1218, 100;
	// begin inline asm
	st.relaxed.gpu.v2.u64 [%rd1217], {%rd1218, %rd111};
	// end inline asm
$L__BB10_160:
	mov.u32 	%r1453, %ctaid.x;
	mov.u32 	%r1067, %tid.x;
	mov.b32 	%r1065, 840;
	// begin inline asm
	nanosleep.u32 %r1065;
	// end inline asm
	mul.wide.u32 	%rd1223, %r1067, 16;
	xor.b64  	%rd1224, %rd1223, -16;
	add.s64 	%rd1225, %rd114, %rd1224;
	add.s64 	%rd1222, %rd1225, 512;
	// begin inline asm
	ld.relaxed.gpu.v2.u64 {%rd1611, %rd1608}, [%rd1222];
	// end inline asm
	mov.b32 	%r1449, 36;
$L__BB10_161:
	setp.eq.s64 	%p336, %rd1611, 99;
	mov.b32 	%r1068, -1;
	vote.sync.any.pred 	%p337, %p336, %r1068;
	not.pred 	%p338, %p337;
	@%p338 bra 	$L__BB10_163;
	mul.lo.s32 	%r1295, %r1453, 16807;
	and.b32  	%r1453, %r1295, 2147483647;
	add.s32 	%r1296, %r1449, 1;
	rem.u32 	%r1294, %r1453, %r1296;
	// begin inline asm
	nanosleep.u32 %r1294;
	// end inline asm
	shr.u32 	%r1449, %r1449, 1;
	mov.u32 	%r1297, %tid.x;
	mul.wide.u32 	%rd1309, %r1297, 16;
	xor.b64  	%rd1310, %rd1309, -16;
	add.s64 	%rd1311, %rd114, %rd1310;
	add.s64 	%rd1308, %rd1311, 512;
	// begin inline asm
	ld.relaxed.gpu.v2.u64 {%rd1611, %rd1608}, [%rd1308];
	// end inline asm
	bra.uni 	$L__BB10_161;
$L__BB10_163:
	setp.eq.s64 	%p339, %rd1611, 101;
	mov.b32 	%r1120, -1;
	vote.sync.ballot.b32 	%r1122, %p339, %r1120;
	// begin inline asm
	mov.u32 %r1070, %lanemask_ge;
	// end inline asm
	and.b32  	%r1123, %r1122, %r1070;
	or.b32  	%r1124, %r1123, -2147483648;
	add.s32 	%r1125, %r1124, -1;
	not.b32 	%r1126, %r1124;
	and.b32  	%r1127, %r1126, %r1125;
	popc.b32 	%r1074, %r1127;
	mov.b64 	{%r1072, %r1077}, %rd1608;
	mov.b32 	%r1078, 1;
	// begin inline asm
	shfl.sync.down.b32 %r1071, %r1072, %r1078, %r1074, %r1120;
	// end inline asm
	// begin inline asm
	shfl.sync.down.b32 %r1076, %r1077, %r1078, %r1074, %r1120;
	// end inline asm
	mov.b64 	%rd1226, {%r1071, %r1076};
	setp.lt.s32 	%p341, %r1005, %r1074;
	selp.b64 	%rd1227, %rd1226, 0, %p341;
	add.s64 	%rd1228, %rd1227, %rd1608;
	mov.b64 	{%r1082, %r1087}, %rd1228;
	mov.b32 	%r1088, 2;
	// begin inline asm
	shfl.sync.down.b32 %r1081, %r1082, %r1088, %r1074, %r1120;
	// end inline asm
	// begin inline asm
	shfl.sync.down.b32 %r1086, %r1087, %r1088, %r1074, %r1120;
	// end inline asm
	mov.b64 	%rd1229, {%r1081, %r1086};
	add.s32 	%r1128, %r1005, 2;
	setp.gt.s32 	%p342, %r1128, %r1074;
	selp.b64 	%rd1230, 0, %rd1229, %p342;
	add.s64 	%rd1231, %rd1230, %rd1228;
	mov.b64 	{%r1092, %r1097}, %rd1231;
	mov.b32 	%r1098, 4;
	// begin inline asm
	shfl.sync.down.b32 %r1091, %r1092, %r1098, %r1074, %r1120;
	// end inline asm
	// begin inline asm
	shfl.sync.down.b32 %r1096, %r1097, %r1098, %r1074, %r1120;
	// end inline asm
	mov.b64 	%rd1232, {%r1091, %r1096};
	add.s32 	%r1129, %r1005, 4;
	setp.gt.s32 	%p343, %r1129, %r1074;
	selp.b64 	%rd1233, 0, %rd1232, %p343;
	add.s64 	%rd1234, %rd1233, %rd1231;
	mov.b64 	{%r1102, %r1107}, %rd1234;
	mov.b32 	%r1108, 8;
	// begin inline asm
	shfl.sync.down.b32 %r1101, %r1102, %r1108, %r1074, %r1120;
	// end inline asm
	// begin inline asm
	shfl.sync.down.b32 %r1106, %r1107, %r1108, %r1074, %r1120;
	// end inline asm
	mov.b64 	%rd1235, {%r1101, %r1106};
	add.s32 	%r1130, %r1005, 8;
	setp.gt.s32 	%p344, %r1130, %r1074;
	selp.b64 	%rd1236, 0, %rd1235, %p344;
	add.s64 	%rd1237, %rd1236, %rd1234;
	mov.b64 	{%r1112, %r1117}, %rd1237;
	mov.b32 	%r1118, 16;
	// begin inline asm
	shfl.sync.down.b32 %r1111, %r1112, %r1118, %r1074, %r1120;
	// end inline asm
	// begin inline asm
	shfl.sync.down.b32 %r1116, %r1117, %r1118, %r1074, %r1120;
	// end inline asm
	mov.b64 	%rd1238, {%r1111, %r1116};
	add.s32 	%r1131, %r1005, 16;
	setp.gt.s32 	%p345, %r1131, %r1074;
	selp.b64 	%rd1239, 0, %rd1238, %p345;
	add.s64 	%rd1609, %rd1239, %rd1237;
	add.s64 	%rd124, %rd2, 512;
	mov.u32 	%r1132, %tid.x;
	not.b32 	%r1133, %r1132;
	mov.u32 	%r1134, %ctaid.x;
	add.s32 	%r1452, %r1134, %r1133;
	mov.b32 	%r1451, 36;
$L__BB10_164:
	setp.ne.s64 	%p346, %rd1611, 101;
	mov.b32 	%r1135, -1;
	vote.sync.all.pred 	%p347, %p346, %r1135;
	not.pred 	%p348, %p347;
	@%p348 bra 	$L__BB10_169;
	shr.u32 	%r1451, %r1451, 1;
	mul.wide.s32 	%rd1284, %r1452, 16;
	add.s64 	%rd1285, %rd124, %rd1284;
	add.s64 	%rd1283, %rd1285, -512;
	// begin inline asm
	ld.relaxed.gpu.v2.u64 {%rd1611, %rd1612}, [%rd1283];
	// end inline asm
	mov.u32 	%r1454, %r1451;
$L__BB10_166:
	setp.eq.s64 	%p399, %rd1611, 99;
	mov.b32 	%r1229, -1;
	vote.sync.any.pred 	%p400, %p399, %r1229;
	not.pred 	%p401, %p400;
	@%p401 bra 	$L__BB10_168;
	mul.lo.s32 	%r1292, %r1453, 16807;
	and.b32  	%r1453, %r1292, 2147483647;
	add.s32 	%r1293, %r1454, 1;
	rem.u32 	%r1291, %r1453, %r1293;
	// begin inline asm
	nanosleep.u32 %r1291;
	// end inline asm
	shr.u32 	%r1454, %r1454, 1;
	mul.wide.s32 	%rd1304, %r1452, 16;
	add.s64 	%rd1305, %rd124, %rd1304;
	add.s64 	%rd1303, %rd1305, -512;
	// begin inline asm
	ld.relaxed.gpu.v2.u64 {%rd1611, %rd1612}, [%rd1303];
	// end inline asm
	bra.uni 	$L__BB10_166;
$L__BB10_168:
	setp.eq.s64 	%p402, %rd1611, 101;
	mov.b32 	%r1280, -1;
	vote.sync.ballot.b32 	%r1281, %p402, %r1280;
	and.b32  	%r1282, %r1281, %r1070;
	or.b32  	%r1283, %r1282, -2147483648;
	add.s32 	%r1284, %r1283, -1;
	not.b32 	%r1285, %r1283;
	and.b32  	%r1286, %r1285, %r1284;
	popc.b32 	%r1234, %r1286;
	mov.b64 	{%r1232, %r1237}, %rd1612;
	mov.b32 	%r1238, 1;
	// begin inline asm
	shfl.sync.down.b32 %r1231, %r1232, %r1238, %r1234, %r1280;
	// end inline asm
	// begin inline asm
	shfl.sync.down.b32 %r1236, %r1237, %r1238, %r1234, %r1280;
	// end inline asm
	mov.b64 	%rd1286, {%r1231, %r1236};
	setp.lt.s32 	%p404, %r1005, %r1234;
	selp.b64 	%rd1287, %rd1286, 0, %p404;
	add.s64 	%rd1288, %rd1287, %rd1612;
	mov.b64 	{%r1242, %r1247}, %rd1288;
	mov.b32 	%r1248, 2;
	// begin inline asm
	shfl.sync.down.b32 %r1241, %r1242, %r1248, %r1234, %r1280;
	// end inline asm
	// begin inline asm
	shfl.sync.down.b32 %r1246, %r1247, %r1248, %r1234, %r1280;
	// end inline asm
	mov.b64 	%rd1289, {%r1241, %r1246};
	add.s32 	%r1287, %r1005, 2;
	setp.gt.s32 	%p405, %r1287, %r1234;
	selp.b64 	%rd1290, 0, %rd1289, %p405;
	add.s64 	%rd1291, %rd1288, %rd1290;
	mov.b64 	{%r1252, %r1257}, %rd1291;
	mov.b32 	%r1258, 4;
	// begin inline asm
	shfl.sync.down.b32 %r1251, %r1252, %r1258, %r1234, %r1280;
	// end inline asm
	// begin inline asm
	shfl.sync.down.b32 %r1256, %r1257, %r1258, %r1234, %r1280;
	// end inline asm
	mov.b64 	%rd1292, {%r1251, %r1256};
	add.s32 	%r1288, %r1005, 4;
	setp.gt.s32 	%p406, %r1288, %r1234;
	selp.b64 	%rd1293, 0, %rd1292, %p406;
	add.s64 	%rd1294, %rd1293, %rd1291;
	mov.b64 	{%r1262, %r1267}, %rd1294;
	mov.b32 	%r1268, 8;
	// begin inline asm
	shfl.sync.down.b32 %r1261, %r1262, %r1268, %r1234, %r1280;
	// end inline asm
	// begin inline asm
	shfl.sync.down.b32 %r1266, %r1267, %r1268, %r1234, %r1280;
	// end inline asm
	mov.b64 	%rd1295, {%r1261, %r1266};
	add.s32 	%r1289, %r1005, 8;
	setp.gt.s32 	%p407, %r1289, %r1234;
	selp.b64 	%rd1296, 0, %rd1295, %p407;
	add.s64 	%rd1297, %rd1296, %rd1294;
	mov.b64 	{%r1272, %r1277}, %rd1297;
	mov.b32 	%r1278, 16;
	// begin inline asm
	shfl.sync.down.b32 %r1271, %r1272, %r1278, %r1234, %r1280;
	// end inline asm
	// begin inline asm
	shfl.sync.down.b32 %r1276, %r1277, %r1278, %r1234, %r1280;
	// end inline asm
	mov.b64 	%rd1298, {%r1271, %r1276};
	add.s32 	%r1290, %r1005, 16;
	setp.gt.s32 	%p408, %r1290, %r1234;
	selp.b64 	%rd1299, 0, %rd1298, %p408;
	add.s64 	%rd1300, %rd1297, %rd1609;
	add.s64 	%rd1609, %rd1300, %rd1299;
	add.s32 	%r1452, %r1452, -32;
	bra.uni 	$L__BB10_164;
$L__BB10_169:
	mov.u32 	%r1137, %tid.x;
	setp.ne.s32 	%p349, %r1137, 0;
	@%p349 bra 	$L__BB10_171;
	add.s64 	%rd1242, %rd1609, %rd111;
	add.s64 	%rd1240, %rd114, 512;
	mov.b64 	%rd1241, 101;
	// begin inline asm
	st.relaxed.gpu.v2.u64 [%rd1240], {%rd1241, %rd1242};
	// end inline asm
	st.shared.u64 	[_ZZN3cub18CUB_300001_SM_10006detail19three_way_partition29DeviceThreeWayPartitionKernelINS2_10policy_hubIjiE10Policy1000EN6thrust24THRUST_300001_SM_1000_NS17counting_iteratorIjNS8_11use_defaultESA_SA_EEPjSC_NS8_16reverse_iteratorISC_EESC_NS0_13ScanTileStateImLb1EEENS0_21DispatchSegmentedSortILNS0_9SortOrderE0EjNS0_8NullTypeElPmSK_NS1_14segmented_sort10policy_hubIjSJ_EEE22LargeSegmentsSelectorTENSO_22SmallSegmentsSelectorTEiNS2_19streaming_context_tIlEEEEvT0_T1_T2_T3_T4_T5_T6_T7_T8_iT9_E12temp_storage+168], %rd1609;
	st.shared.u64 	[_ZZN3cub18CUB_300001_SM_10006detail19three_way_partition29DeviceThreeWayPartitionKernelINS2_10policy_hubIjiE10Policy1000EN6thrust24THRUST_300001_SM_1000_NS17counting_iteratorIjNS8_11use_defaultESA_SA_EEPjSC_NS8_16reverse_iteratorISC_EESC_NS0_13ScanTileStateImLb1EEENS0_21DispatchSegmentedSortILNS0_9SortOrderE0EjNS0_8NullTypeElPmSK_NS1_14segmented_sort10policy_hubIjSJ_EEE22LargeSegmentsSelectorTENSO_22SmallSegmentsSelectorTEiNS2_19streaming_context_tIlEEEEvT0_T1_T2_T3_T4_T5_T6_T7_T8_iT9_E12temp_storage+176], %rd1242;
$L__BB10_171:
	setp.ne.s32 	%p350, %r1005, 0;
	mov.u64 	%rd1613, %rd113;
	@%p350 bra 	$L__BB10_173;
	st.shared.u64 	[_ZZN3cub18CUB_300001_SM_10006detail19three_way_partition29DeviceThreeWayPartitionKernelINS2_10policy_hubIjiE10Policy1000EN6thrust24THRUST_300001_SM_1000_NS17counting_iteratorIjNS8_11use_defaultESA_SA_EEPjSC_NS8_16reverse_iteratorISC_EESC_NS0_13ScanTileStateImLb1EEENS0_21DispatchSegmentedSortILNS0_9SortOrderE0EjNS0_8NullTypeElPmSK_NS1_14segmented_sort10policy_hubIjSJ_EEE22LargeSegmentsSelectorTENSO_22SmallSegmentsSelectorTEiNS2_19streaming_context_tIlEEEEvT0_T1_T2_T3_T4_T5_T6_T7_T8_iT9_E12temp_storage+144], %rd1609;
	mov.u64 	%rd1613, %rd1609;
$L__BB10_173:
	bar.sync 	0;
	mov.u32 	%r1138, %tid.x;
	setp.eq.s32 	%p351, %r1138, 0;
	ld.shared.u64 	%rd1243, [_ZZN3cub18CUB_300001_SM_10006detail19three_way_partition29DeviceThreeWayPartitionKernelINS2_10policy_hubIjiE10Policy1000EN6thrust24THRUST_300001_SM_1000_NS17counting_iteratorIjNS8_11use_defaultESA_SA_EEPjSC_NS8_16reverse_iteratorISC_EESC_NS0_13ScanTileStateImLb1EEENS0_21DispatchSegmentedSortILNS0_9SortOrderE0EjNS0_8NullTypeElPmSK_NS1_14segmented_sort10policy_hubIjSJ_EEE22LargeSegmentsSelectorTENSO_22SmallSegmentsSelectorTEiNS2_19streaming_context_tIlEEEEvT0_T1_T2_T3_T4_T5_T6_T7_T8_iT9_E12temp_storage+144];
	selp.b64 	%rd1244, 0, %rd1243, %p351;
	add.s64 	%rd137, %rd1244, %rd1613;
	ld.shared.u64 	%rd1245, [_ZZN3cub18CUB_300001_SM_10006detail19three_way_partition29DeviceThreeWayPartitionKernelINS2_10policy_hubIjiE10Policy1000EN6thrust24THRUST_300001_SM_1000_NS17counting_iteratorIjNS8_11use_defaultESA_SA_EEPjSC_NS8_16reverse_iteratorISC_EESC_NS0_13ScanTileStateImLb1EEENS0_21DispatchSegmentedSortILNS0_9SortOrderE0EjNS0_8NullTypeElPmSK_NS1_14segmented_sort10policy_hubIjSJ_EEE22LargeSegmentsSelectorTENSO_22SmallSegmentsSelectorTEiNS2_19streaming_context_tIlEEEEvT0_T1_T2_T3_T4_T5_T6_T7_T8_iT9_E12temp_storage+184];
	ld.shared.u64 	%rd138, [_ZZN3cub18CUB_300001_SM_10006detail19three_way_partition29DeviceThreeWayPartitionKernelINS2_10policy_hubIjiE10Policy1000EN6thrust24THRUST_300001_SM_1000_NS17counting_iteratorIjNS8_11use_defaultESA_SA_EEPjSC_NS8_16reverse_iteratorISC_EESC_NS0_13ScanTileStateImLb1EEENS0_21DispatchSegmentedSortILNS0_9SortOrderE0EjNS0_8NullTypeElPmSK_NS1_14segmented_sort10policy_hubIjSJ_EEE22LargeSegmentsSelectorTENSO_22SmallSegmentsSelectorTEiNS2_19streaming_context_tIlEEEEvT0_T1_T2_T3_T4_T5_T6_T7_T8_iT9_E12temp_storage+168];
	bar.sync 	0;
	bar.sync 	0;
	{ .reg .b32 tmp; mov.b64 {tmp, %r124}, %rd1245; }
	cvt.u32.u64 	%r1139, %rd1245;
	add.s32 	%r125, %r124, %r1139;
	setp.lt.u64 	%p352, %rd1596, 4294967296;
	@%p352 bra 	$L__BB10_175;
	{ .reg .b32 tmp; mov.b64 {tmp, %r1140}, %rd137; }
	{ .reg .b32 tmp; mov.b64 {tmp, %r1141}, %rd138; }
	sub.s32 	%r1455, %r1140, %r1141;
	bra.uni 	$L__BB10_178;
$L__BB10_175:
	setp.eq.s64 	%p353, %rd1596, 0;
	@%p353 bra 	$L__BB10_177;
	cvt.u32.u64 	%r1142, %rd137;
	cvt.u32.u64 	%r1143, %rd138;
	sub.s32 	%r1144, %r124, %r1143;
	add.s32 	%r1455, %r1144, %r1142;
	bra.uni 	$L__BB10_178;
$L__BB10_177:
	cvt.u32.u64 	%r1145, %rd137;
	{ .reg .b32 tmp; mov.b64 {tmp, %r1146}, %rd137; }
	add.s32 	%r1147, %r1145, %r1146;
	mov.u32 	%r1148, %tid.x;
	cvt.u32.u64 	%r1149, %rd138;
	mad.lo.s32 	%r1150, %r1148, 11, %r1149;
	add.s32 	%r1151, %r1150, %r125;
	{ .reg .b32 tmp; mov.b64 {tmp, %r1152}, %rd138; }
	add.s32 	%r1153, %r1151, %r1152;
	sub.s32 	%r1455, %r1153, %r1147;
$L__BB10_178:
	add.s64 	%rd1246, %rd137, %rd1596;
	shl.b32 	%r1154, %r1455, 2;
	mov.u32 	%r1155, _ZZN3cub18CUB_300001_SM_10006detail19three_way_partition29DeviceThreeWayPartitionKernelINS2_10policy_hubIjiE10Policy1000EN6thrust24THRUST_300001_SM_1000_NS17counting_iteratorIjNS8_11use_defaultESA_SA_EEPjSC_NS8_16reverse_iteratorISC_EESC_NS0_13ScanTileStateImLb1EEENS0_21DispatchSegmentedSortILNS0_9SortOrderE0EjNS0_8NullTypeElPmSK_NS1_14segmented_sort10policy_hubIjSJ_EEE22LargeSegmentsSelectorTENSO_22SmallSegmentsSelectorTEiNS2_19streaming_context_tIlEEEEvT0_T1_T2_T3_T4_T5_T6_T7_T8_iT9_E12temp_storage;
	add.s32 	%r1156, %r1155, %r1154;
	st.shared.u32 	[%r1156], %r96;
	{ .reg .b32 tmp; mov.b64 {tmp, %r130}, %rd1246; }
	cvt.u32.u64 	%r131, %rd1246;
	setp.lt.u64 	%p354, %rd1597, 4294967296;
	@%p354 bra 	$L__BB10_180;
	{ .reg .b32 tmp; mov.b64 {tmp, %r1157}, %rd138; }
	sub.s32 	%r1456, %r130, %r1157;
	bra.uni 	$L__BB10_183;
$L__BB10_180:
	setp.eq.s64 	%p355, %rd1597, 0;
	@%p355 bra 	$L__BB10_182;
	cvt.u32.u64 	%r1158, %rd138;
	sub.s32 	%r1159, %r124, %r1158;
	add.s32 	%r1456, %r1159, %r131;
	bra.uni 	$L__BB10_183;
$L__BB10_182:
	mov.u32 	%r1160, %tid.x;
	cvt.u32.u64 	%r1161, %rd138;
	mad.lo.s32 	%r1162, %r1160, 11, %r1161;
	add.s32 	%r1163, %r1162, %r125;
	{ .reg .b32 tmp; mov.b64 {tmp, %r1164}, %rd138; }
	add.s32 	%r1165, %r1163, %r1164;
	add.s32 	%r1166, %r131, %r130;
	sub.s32 	%r1167, %r1165, %r1166;
	add.s32 	%r1456, %r1167, 1;
$L__BB10_183:
	mov.u32 	%r136, %tid.x;
	cvt.u32.u64 	%r1168, %rd138;
	mad.lo.s32 	%r1169, %r136, 11, %r1168;
	add.s32 	%r1170, %r1169, %r125;
	{ .reg .b32 tmp; mov.b64 {tmp, %r137}, %rd138; }
	add.s32 	%r138, %r1170, %r137;
	sub.s32 	%r139, %r124, %r1168;
	add.s64 	%rd1247, %rd101, %rd137;
	shl.b32 	%r1171, %r1456, 2;
	add.s32 	%r1173, %r1155, %r1171;
	st.shared.u32 	[%r1173], %r97;
	{ .reg .b32 tmp; mov.b64 {tmp, %r140}, %rd1247; }
	cvt.u32.u64 	%r141, %rd1247;
	setp.lt.u64 	%p356, %rd1598, 4294967296;
	@%p356 bra 	$L__BB10_185;
	sub.s32 	%r1457, %r140, %r137;
	bra.uni 	$L__BB10_188;
$L__BB10_185:
	setp.eq.s64 	%p357, %rd1598, 0;
	@%p357 bra 	$L__BB10_187;
	add.s32 	%r1457, %r139, %r141;
	bra.uni 	$L__BB10_188;
$L__BB10_187:
	add.s32 	%r1174, %r141, %r140;
	sub.s32 	%r1175, %r138, %r1174;
	add.s32 	%r1457, %r1175, 2;
$L__BB10_188:
	add.s64 	%rd1248, %rd102, %rd137;
	shl.b32 	%r1176, %r1457, 2;
	add.s32 	%r1178, %r1155, %r1176;
	st.shared.u32 	[%r1178], %r98;
	{ .reg .b32 tmp; mov.b64 {tmp, %r146}, %rd1248; }
	cvt.u32.u64 	%r147, %rd1248;
	setp.lt.u64 	%p358, %rd1599, 4294967296;
	@%p358 bra 	$L__BB10_190;
	sub.s32 	%r1458, %r146, %r137;
	bra.uni 	$L__BB10_193;
$L__BB10_190:
	setp.eq.s64 	%p359, %rd1599, 0;
	@%p359 bra 	$L__BB10_192;
	add.s32 	%r1458, %r139, %r147;
	bra.uni 	$L__BB10_193;
$L__BB10_192:
	add.s32 	%r1179, %r147, %r146;
	sub.s32 	%r1180, %r138, %r1179;
	add.s32 	%r1458, %r1180, 3;
$L__BB10_193:
	add.s64 	%rd1249, %rd103, %rd137;
	shl.b32 	%r1181, %r1458, 2;
	add.s32 	%r1183, %r1155, %r1181;
	st.shared.u32 	[%r1183], %r99;
	{ .reg .b32 tmp; mov.b64 {tmp, %r152}, %rd1249; }
	cvt.u32.u64 	%r153, %rd1249;
	setp.lt.u64 	%p360, %rd1600, 4294967296;
	@%p360 bra 	$L__BB10_195;
	sub.s32 	%r1459, %r152, %r137;
	bra.uni 	$L__BB10_198;
$L__BB10_195:
	setp.eq.s64 	%p361, %rd1600, 0;
	@%p361 bra 	$L__BB10_197;
	add.s32 	%r1459, %r139, %r153;
	bra.uni 	$L__BB10_198;
$L__BB10_197:
	add.s32 	%r1184, %r153, %r152;
	sub.s32 	%r1185, %r138, %r1184;
	add.s32 	%r1459, %r1185, 4;
$L__BB10_198:
	add.s64 	%rd1250, %rd104, %rd137;
	shl.b32 	%r1186, %r1459, 2;
	add.s32 	%r1188, %r1155, %r1186;
	st.shared.u32 	[%r1188], %r100;
	{ .reg .b32 tmp; mov.b64 {tmp, %r158}, %rd1250; }
	cvt.u32.u64 	%r159, %rd1250;
	setp.lt.u64 	%p362, %rd1601, 4294967296;
	@%p362 bra 	$L__BB10_200;
	sub.s32 	%r1460, %r158, %r137;
	bra.uni 	$L__BB10_203;
$L__BB10_200:
	setp.eq.s64 	%p363, %rd1601, 0;
	@%p363 bra 	$L__BB10_202;
	add.s32 	%r1460, %r139, %r159;
	bra.uni 	$L__BB10_203;
$L__BB10_202:
	add.s32 	%r1189, %r159, %r158;
	sub.s32 	%r1190, %r138, %r1189;
	add.s32 	%r1460, %r1190, 5;
$L__BB10_203:
	add.s64 	%rd1251, %rd105, %rd137;
	shl.b32 	%r1191, %r1460, 2;
	add.s32 	%r1193, %r1155, %r1191;
	st.shared.u32 	[%r1193], %r101;
	{ .reg .b32 tmp; mov.b64 {tmp, %r164}, %rd1251; }
	cvt.u32.u64 	%r165, %rd1251;
	setp.lt.u64 	%p364, %rd1602, 4294967296;
	@%p364 bra 	$L__BB10_205;
	sub.s32 	%r1461, %r164, %r137;
	bra.uni 	$L__BB10_208;
$L__BB10_205:
	setp.eq.s64 	%p365, %rd1602, 0;
	@%p365 bra 	$L__BB10_207;
	add.s32 	%r1461, %r139, %r165;
	bra.uni 	$L__BB10_208;
$L__BB10_207:
	add.s32 	%r1194, %r165, %r164;
	sub.s32 	%r1195, %r138, %r1194;
	add.s32 	%r1461, %r1195, 6;
$L__BB10_208:
	add.s64 	%rd1252, %rd106, %rd137;
	shl.b32 	%r1196, %r1461, 2;
	add.s32 	%r1198, %r1155, %r1196;
	st.shared.u32 	[%r1198], %r102;
	{ .reg .b32 tmp; mov.b64 {tmp, %r170}, %rd1252; }
	cvt.u32.u64 	%r171, %rd1252;
	setp.lt.u64 	%p366, %rd1603, 4294967296;
	@%p366 bra 	$L__BB10_210;
	sub.s32 	%r1462, %r170, %r137;
	bra.uni 	$L__BB10_213;
$L__BB10_210:
	setp.eq.s64 	%p367, %rd1603, 0;
	@%p367 bra 	$L__BB10_212;
	add.s32 	%r1462, %r139, %r171;
	bra.uni 	$L__BB10_213;
$L__BB10_212:
	add.s32 	%r1199, %r171, %r170;
	sub.s32 	%r1200, %r138, %r1199;
	add.s32 	%r1462, %r1200, 7;
$L__BB10_213:
	add.s64 	%rd1253, %rd107, %rd137;
	shl.b32 	%r1201, %r1462, 2;
	add.s32 	%r1203, %r1155, %r1201;
	st.shared.u32 	[%r1203], %r103;
	{ .reg .b32 tmp; mov.b64 {tmp, %r176}, %rd1253; }
	cvt.u32.u64 	%r177, %rd1253;
	setp.lt.u64 	%p368, %rd1604, 4294967296;
	@%p368 bra 	$L__BB10_215;
	sub.s32 	%r1463, %r176, %r137;
	bra.uni 	$L__BB10_218;
$L__BB10_215:
	setp.eq.s64 	%p369, %rd1604, 0;
	@%p369 bra 	$L__BB10_217;
	add.s32 	%r1463, %r139, %r177;
	bra.uni 	$L__BB10_218;
$L__BB10_217:
	add.s32 	%r1204, %r177, %r176;
	sub.s32 	%r1205, %r138, %r1204;
	add.s32 	%r1463, %r1205, 8;
$L__BB10_218:
	add.s64 	%rd1254, %rd108, %rd137;
	shl.b32 	%r1206, %r1463, 2;
	add.s32 	%r1208, %r1155, %r1206;
	st.shared.u32 	[%r1208], %r104;
	{ .reg .b32 tmp; mov.b64 {tmp, %r182}, %rd1254; }
	cvt.u32.u64 	%r183, %rd1254;
	setp.lt.u64 	%p370, %rd1605, 4294967296;
	@%p370 bra 	$L__BB10_220;
	sub.s32 	%r1464, %r182, %r137;
	bra.uni 	$L__BB10_223;
$L__BB10_220:
	setp.eq.s64 	%p371, %rd1605, 0;
	@%p371 bra 	$L__BB10_222;
	add.s32 	%r1464, %r139, %r183;
	bra.uni 	$L__BB10_223;
$L__BB10_222:
	add.s32 	%r1209, %r183, %r182;
	sub.s32 	%r1210, %r138, %r1209;
	add.s32 	%r1464, %r1210, 9;
$L__BB10_223:
	add.s64 	%rd1255, %rd109, %rd137;
	shl.b32 	%r1211, %r1464, 2;
	add.s32 	%r1213, %r1155, %r1211;
	st.shared.u32 	[%r1213], %r105;
	{ .reg .b32 tmp; mov.b64 {tmp, %r188}, %rd1255; }
	cvt.u32.u64 	%r189, %rd1255;
	setp.lt.u64 	%p372, %rd1606, 4294967296;
	@%p372 bra 	$L__BB10_225;
	sub.s32 	%r1465, %r188, %r137;
	bra.uni 	$L__BB10_228;
$L__BB10_225:
	setp.eq.s64 	%p373, %rd1606, 0;
	@%p373 bra 	$L__BB10_227;
	add.s32 	%r1465, %r139, %r189;
	bra.uni 	$L__BB10_228;
$L__BB10_227:
	add.s32 	%r1214, %r189, %r188;
	sub.s32 	%r1215, %r138, %r1214;
	add.s32 	%r1465, %r1215, 10;
$L__BB10_228:
	shl.b32 	%r1216, %r1465, 2;
	add.s32 	%r1218, %r1155, %r1216;
	st.shared.u32 	[%r1218], %r106;
	bar.sync 	0;
	mov.u64 	%rd139, %rd313;
	ld.param.u8 	%rs16, [%rd139];
	setp.ne.s16 	%p374, %rs16, 0;
	mov.b64 	%rd1614, 0;
	@%p374 bra 	$L__BB10_230;
	ld.param.u64 	%rd1257, [%rd139+16];
	cvta.to.global.u64 	%rd1258, %rd1257;
	ld.global.u64 	%rd1614, [%rd1258];
$L__BB10_230:
	setp.ne.s16 	%p375, %rs16, 0;
	mov.b64 	%rd1615, 0;
	@%p375 bra 	$L__BB10_232;
	ld.param.u64 	%rd1260, [%rd139+16];
	cvta.to.global.u64 	%rd1261, %rd1260;
	ld.global.u64 	%rd1615, [%rd1261+8];
$L__BB10_232:
	cvt.s64.s32 	%rd1263, %rd138;
	add.s64 	%rd144, %rd1615, %rd1263;
	setp.ne.s16 	%p376, %rs16, 0;
	mov.b64 	%rd1616, 0;
	@%p376 bra 	$L__BB10_234;
	ld.param.u64 	%rd1264, [%rd139+16];
	cvta.to.global.u64 	%rd1265, %rd1264;
	ld.global.u64 	%rd1616, [%rd1265+16];
$L__BB10_234:
	ld.param.u64 	%rd1579, [_ZN3cub18CUB_300001_SM_10006detail19three_way_partition29DeviceThreeWayPartitionKernelINS2_10policy_hubIjiE10Policy1000EN6thrust24THRUST_300001_SM_1000_NS17counting_iteratorIjNS8_11use_defaultESA_SA_EEPjSC_NS8_16reverse_iteratorISC_EESC_NS0_13ScanTileStateImLb1EEENS0_21DispatchSegmentedSortILNS0_9SortOrderE0EjNS0_8NullTypeElPmSK_NS1_14segmented_sort10policy_hubIjSJ_EEE22LargeSegmentsSelectorTENSO_22SmallSegmentsSelectorTEiNS2_19streaming_context_tIlEEEEvT0_T1_T2_T3_T4_T5_T6_T7_T8_iT9__param_2];
	ld.param.u64 	%rd1575, [_ZN3cub18CUB_300001_SM_10006detail19three_way_partition29DeviceThreeWayPartitionKernelINS2_10policy_hubIjiE10Policy1000EN6thrust24THRUST_300001_SM_1000_NS17counting_iteratorIjNS8_11use_defaultESA_SA_EEPjSC_NS8_16reverse_iteratorISC_EESC_NS0_13ScanTileStateImLb1EEENS0_21DispatchSegmentedSortILNS0_9SortOrderE0EjNS0_8NullTypeElPmSK_NS1_14segmented_sort10policy_hubIjSJ_EEE22LargeSegmentsSelectorTENSO_22SmallSegmentsSelectorTEiNS2_19streaming_context_tIlEEEEvT0_T1_T2_T3_T4_T5_T6_T7_T8_iT9__param_1];
	mov.u32 	%r1219, %ctaid.x;
	mul.lo.s32 	%r1220, %r1219, 5632;
	add.s32 	%r1223, %r1168, %r137;
	sub.s32 	%r1224, %r1220, %r1223;
	cvt.s64.s32 	%rd1266, %r1224;
	add.s64 	%rd1267, %rd1616, %rd1266;
	shl.b32 	%r1225, %r136, 2;
	mov.u32 	%r1226, _ZZN3cub18CUB_300001_SM_10006detail19three_way_partition29DeviceThreeWayPartitionKernelINS2_10policy_hubIjiE10Policy1000EN6thrust24THRUST_300001_SM_1000_NS17counting_iteratorIjNS8_11use_defaultESA_SA_EEPjSC_NS8_16reverse_iteratorISC_EESC_NS0_13ScanTileStateImLb1EEENS0_21DispatchSegmentedSortILNS0_9SortOrderE0EjNS0_8NullTypeElPmSK_NS1_14segmented_sort10policy_hubIjSJ_EEE22LargeSegmentsSelectorTENSO_22SmallSegmentsSelectorTEiNS2_19streaming_context_tIlEEEEvT0_T1_T2_T3_T4_T5_T6_T7_T8_iT9_E12temp_storage;
	add.s32 	%r194, %r1226, %r1225;
	ld.shared.u32 	%r195, [%r194];
	setp.ge.s32 	%p377, %r136, %r124;
	cvt.u64.u32 	%rd1268, %r136;
	shr.s64 	%rd1269, %rd138, 32;
	add.s64 	%rd1270, %rd1614, %rd1269;
	add.s64 	%rd1271, %rd1270, %rd1268;
	cvta.to.global.u64 	%rd1272, %rd1575;
	shl.b64 	%rd1273, %rd1271, 2;
	add.s64 	%rd147, %rd1272, %rd1273;
	sub.s32 	%r1227, %r136, %r124;
	cvt.s64.s32 	%rd1274, %r1227;
	add.s64 	%rd1275, %rd144, %rd1274;
	cvta.to.global.u64 	%rd1276, %rd1579;
	shl.b64 	%rd1277, %rd1275, 2;
	add.s64 	%rd148, %rd1276, %rd1277;
	sub.s32 	%r1228, %r136, %r125;
	cvt.s64.s32 	%rd1278, %r1228;
	add.s64 	%rd1279, %rd1267, %rd1278;
	shl.b64 	%rd1280, %rd1279, 2;
	sub.s64 	%rd149, %rd3, %rd1280;
	@%p377 bra 	$L__BB10_236;
	st.global.u32 	[%rd147], %r195;
	bra.uni 	$L__BB10_239;
$L__BB10_236:
	setp.ge.s32 	%p378, %r136, %r125;
	@%p378 bra 	$L__BB10_238;
	st.global.u32 	[%rd148], %r195;
	bra.uni 	$L__BB10_239;
$L__BB10_238:
	st.global.u32 	[%rd149+-4], %r195;
$L__BB10_239:
	add.s32 	%r196, %r136, 512;
	ld.shared.u32 	%r197, [%r194+2048];
	setp.lt.s32 	%p379, %r196, %r124;
	@%p379 bra 	$L__BB10_243;
	setp.lt.s32 	%p380, %r196, %r125;
	@%p380 bra 	$L__BB10_242;
	st.global.u32 	[%rd149+-2052], %r197;
	bra.uni 	$L__BB10_244;
$L__BB10_242:
	st.global.u32 	[%rd148+2048], %r197;
	bra.uni 	$L__BB10_244;
$L__BB10_243:
	st.global.u32 	[%rd147+2048], %r197;
$L__BB10_244:
	or.b32  	%r198, %r136, 1024;
	ld.shared.u32 	%r199, [%r194+4096];
	setp.lt.s32 	%p381, %r198, %r124;
	@%p381 bra 	$L__BB10_248;
	setp.lt.s32 	%p382, %r198, %r125;
	@%p382 bra 	$L__BB10_247;
	st.global.u32 	[%rd149+-4100], %r199;
	bra.uni 	$L__BB10_249;
$L__BB10_247:
	st.global.u32 	[%rd148+4096], %r199;
	bra.uni 	$L__BB10_249;
$L__BB10_248:
	st.global.u32 	[%rd147+4096], %r199;
$L__BB10_249:
	add.s32 	%r200, %r136, 1536;
	ld.shared.u32 	%r201, [%r194+6144];
	setp.lt.s32 	%p383, %r200, %r124;
	@%p383 bra 	$L__BB10_253;
	setp.lt.s32 	%p384, %r200, %r125;
	@%p384 bra 	$L__BB10_252;
	st.global.u32 	[%rd149+-6148], %r201;
	bra.uni 	$L__BB10_254;
$L__BB10_252:
	st.global.u32 	[%rd148+6144], %r201;
	bra.uni 	$L__BB10_254;
$L__BB10_253:
	st.global.u32 	[%rd147+6144], %r201;
$L__BB10_254:
	or.b32  	%r202, %r136, 2048;
	ld.shared.u32 	%r203, [%r194+8192];
	setp.lt.s32 	%p385, %r202, %r124;
	@%p385 bra 	$L__BB10_258;
	setp.lt.s32 	%p386, %r202, %r125;
	@%p386 bra 	$L__BB10_257;
	st.global.u32 	[%rd149+-8196], %r203;
	bra.uni 	$L__BB10_259;
$L__BB10_257:
	st.global.u32 	[%rd148+8192], %r203;
	bra.uni 	$L__BB10_259;
$L__BB10_258:
	st.global.u32 	[%rd147+8192], %r203;
$L__BB10_259:
	add.s32 	%r204, %r136, 2560;
	ld.shared.u32 	%r205, [%r194+10240];
	setp.lt.s32 	%p387, %r204, %r124;
	@%p387 bra 	$L__BB10_263;
	setp.lt.s32 	%p388, %r204, %r125;
	@%p388 bra 	$L__BB10_262;
	st.global.u32 	[%rd149+-10244], %r205;
	bra.uni 	$L__BB10_264;
$L__BB10_262:
	st.global.u32 	[%rd148+10240], %r205;
	bra.uni 	$L__BB10_264;
$L__BB10_263:
	st.global.u32 	[%rd147+10240], %r205;
$L__BB10_264:
	or.b32  	%r206, %r136, 3072;
	ld.shared.u32 	%r207, [%r194+12288];
	setp.lt.s32 	%p389, %r206, %r124;
	@%p389 bra 	$L__BB10_268;
	setp.lt.s32 	%p390, %r206, %r125;
	@%p390 bra 	$L__BB10_267;
	st.global.u32 	[%rd149+-12292], %r207;
	bra.uni 	$L__BB10_269;
$L__BB10_267:
	st.global.u32 	[%rd148+12288], %r207;
	bra.uni 	$L__BB10_269;
$L__BB10_268:
	st.global.u32 	[%rd147+12288], %r207;
$L__BB10_269:
	add.s32 	%r208, %r136, 3584;
	ld.shared.u32 	%r209, [%r194+14336];
	setp.lt.s32 	%p391, %r208, %r124;
	@%p391 bra 	$L__BB10_273;
	setp.lt.s32 	%p392, %r208, %r125;
	@%p392 bra 	$L__BB10_272;
	st.global.u32 	[%rd149+-14340], %r209;
	bra.uni 	$L__BB10_274;
$L__BB10_272:
	st.global.u32 	[%rd148+14336], %r209;
	bra.uni 	$L__BB10_274;
$L__BB10_273:
	st.global.u32 	[%rd147+14336], %r209;
$L__BB10_274:
	or.b32  	%r210, %r136, 4096;
	ld.shared.u32 	%r211, [%r194+16384];
	setp.lt.s32 	%p393, %r210, %r124;
	@%p393 bra 	$L__BB10_278;
	setp.lt.s32 	%p394, %r210, %r125;
	@%p394 bra 	$L__BB10_277;
	st.global.u32 	[%rd149+-16388], %r211;
	bra.uni 	$L__BB10_279;
$L__BB10_277:
	st.global.u32 	[%rd148+16384], %r211;
	bra.uni 	$L__BB10_279;
$L__BB10_278:
	st.global.u32 	[%rd147+16384], %r211;
$L__BB10_279:
	add.s32 	%r212, %r136, 4608;
	ld.shared.u32 	%r213, [%r194+18432];
	setp.lt.s32 	%p395, %r212, %r124;
	@%p395 bra 	$L__BB10_283;
	setp.lt.s32 	%p396, %r212, %r125;
	@%p396 bra 	$L__BB10_282;
	st.global.u32 	[%rd149+-18436], %r213;
	bra.uni 	$L__BB10_284;
$L__BB10_282:
	st.global.u32 	[%rd148+18432], %r213;
	bra.uni 	$L__BB10_284;
$L__BB10_283:
	st.global.u32 	[%rd147+18432], %r213;
$L__BB10_284:
	or.b32  	%r214, %r136, 5120;
	ld.shared.u32 	%r215, [%r194+20480];
	setp.lt.s32 	%p397, %r214, %r124;
	@%p397 bra 	$L__BB10_288;
	setp.lt.s32 	%p398, %r214, %r125;
	@%p398 bra 	$L__BB10_287;
	st.global.u32 	[%rd149+-20484], %r215;
	bra.uni 	$L__BB10_677;
$L__BB10_287:
	st.global.u32 	[%rd148+20480], %r215;
	bra.uni 	$L__BB10_677;
$L__BB10_288:
	st.global.u32 	[%rd147+20480], %r215;
	bra.uni 	$L__BB10_677;
$L__BB10_289:
	ld.param.u32 	%r1426, [_ZN3cub18CUB_300001_SM_10006detail19three_way_partition29DeviceThreeWayPartitionKernelINS2_10policy_hubIjiE10Policy1000EN6thrust24THRUST_300001_SM_1000_NS17counting_iteratorIjNS8_11use_defaultESA_SA_EEPjSC_NS8_16reverse_iteratorISC_EESC_NS0_13ScanTileStateImLb1EEENS0_21DispatchSegmentedSortILNS0_9SortOrderE0EjNS0_8NullTypeElPmSK_NS1_14segmented_sort10policy_hubIjSJ_EEE22LargeSegmentsSelectorTENSO_22SmallSegmentsSelectorTEiNS2_19streaming_context_tIlEEEEvT0_T1_T2_T3_T4_T5_T6_T7_T8_iT9__param_8];
	sub.s32 	%r216, %r1426, %r3;
	setp.ne.s32 	%p2, %r2, 0;
	@%p2 bra 	$L__BB10_463;
	ld.param.u8 	%rs5, [%rd1];
	setp.eq.s16 	%p156, %rs5, 0;
	ld.param.u32 	%r817, [%rd1+8];
	selp.b32 	%r818, %r817, 0, %p156;
	mov.u32 	%r217, %tid.x;
	mul.lo.s32 	%r819, %r217, 11;
	add.s32 	%r820, %r1, %r3;
	add.s32 	%r821, %r820, %r818;
	setp.ge.s32 	%p157, %r819, %r216;
	add.s32 	%r218, %r821, %r819;
	add.s32 	%r219, %r819, 1;
	add.s32 	%r220, %r218, 1;
	add.s32 	%r221, %r819, 2;
	add.s32 	%r222, %r218, 2;
	add.s32 	%r223, %r819, 3;
	add.s32 	%r224, %r218, 3;
	add.s32 	%r225, %r819, 4;
	add.s32 	%r226, %r218, 4;
	add.s32 	%r227, %r819, 5;
	add.s32 	%r228, %r218, 5;
	add.s32 	%r229, %r819, 6;
	add.s32 	%r230, %r218, 6;
	add.s32 	%r231, %r218, 7;
	add.s32 	%r232, %r218, 8;
	add.s32 	%r233, %r218, 9;
	add.s32 	%r234, %r218, 10;
	mov.b64 	%rd1617, 4294967297;
	@%p157 bra 	$L__BB10_293;
	cvt.u64.u32 	%rd150, %r218;
	add.s64 	%rd665, %rd308, %rd150;
	shl.b64 	%rd666, %rd665, 3;
	add.s64 	%rd667, %rd6, %rd666;
	ld.global.u64 	%rd668, [%rd667];
	add.s64 	%rd669, %rd5, %rd666;
	ld.global.u64 	%rd670, [%rd669];
	sub.s64 	%rd671, %rd668, %rd670;
	setp.gt.s64 	%p158, %rd671, %rd305;
	mov.b64 	%rd1617, 4294967296;
	@%p158 bra 	$L__BB10_293;
	add.s64 	%rd672, %rd312, %rd150;
	shl.b64 	%rd673, %rd672, 3;
	add.s64 	%rd674, %rd10, %rd673;
	ld.global.u64 	%rd675, [%rd674];
	add.s64 	%rd676, %rd9, %rd673;
	ld.global.u64 	%rd677, [%rd676];
	sub.s64 	%rd678, %rd675, %rd677;
	setp.lt.s64 	%p159, %rd678, %rd309;
	selp.u64 	%rd1617, 1, 0, %p159;
$L__BB10_293:
	setp.ge.s32 	%p160, %r219, %r216;
	mov.b64 	%rd1618, 4294967297;
	@%p160 bra 	$L__BB10_296;
	cvt.u64.u32 	%rd153, %r220;
	add.s64 	%rd681, %rd308, %rd153;
	shl.b64 	%rd682, %rd681, 3;
	add.s64 	%rd683, %rd6, %rd682;
	ld.global.u64 	%rd684, [%rd683];
	add.s64 	%rd685, %rd5, %rd682;
	ld.global.u64 	%rd686, [%rd685];
	sub.s64 	%rd687, %rd684, %rd686;
	setp.gt.s64 	%p161, %rd687, %rd305;
	mov.b64 	%rd1618, 4294967296;
	@%p161 bra 	$L__BB10_296;
	add.s64 	%rd688, %rd312, %rd153;
	shl.b64 	%rd689, %rd688, 3;
	add.s64 	%rd690, %rd10, %rd689;
	ld.global.u64 	%rd691, [%rd690];
	add.s64 	%rd692, %rd9, %rd689;
	ld.global.u64 	%rd693, [%rd692];
	sub.s64 	%rd694, %rd691, %rd693;
	setp.lt.s64 	%p162, %rd694, %rd309;
	selp.u64 	%rd1618, 1, 0, %p162;
$L__BB10_296:
	setp.ge.s32 	%p163, %r221, %r216;
	mov.b64 	%rd1619, 4294967297;
	@%p163 bra 	$L__BB10_299;
	cvt.u64.u32 	%rd156, %r222;
	add.s64 	%rd697, %rd308, %rd156;
	shl.b64 	%rd698, %rd697, 3;
	add.s64 	%rd699, %rd6, %rd698;
	ld.global.u64 	%rd700, [%rd699];
	add.s64 	%rd701, %rd5, %rd698;
	ld.global.u64 	%rd702, [%rd701];
	sub.s64 	%rd703, %rd700, %rd702;
	setp.gt.s64 	%p164, %rd703, %rd305;
	mov.b64 	%rd1619, 4294967296;
	@%p164 bra 	$L__BB10_299;
	add.s64 	%rd704, %rd312, %rd156;
	shl.b64 	%rd705, %rd704, 3;
	add.s64 	%rd706, %rd10, %rd705;
	ld.global.u64 	%rd707, [%rd706];
	add.s64 	%rd708, %rd9, %rd705;
	ld.global.u64 	%rd709, [%rd708];
	sub.s64 	%rd710, %rd707, %rd709;
	setp.lt.s64 	%p165, %rd710, %rd309;
	selp.u64 	%rd1619, 1, 0, %p165;
$L__BB10_299:
	setp.ge.s32 	%p166, %r223, %r216;
	mov.b64 	%rd1620, 4294967297;
	@%p166 bra 	$L__BB10_302;
	cvt.u64.u32 	%rd159, %r224;
	add.s64 	%rd713, %rd308, %rd159;
	shl.b64 	%rd714, %rd713, 3;
	add.s64 	%rd715, %rd6, %rd714;
	ld.global.u64 	%rd716, [%rd715];
	add.s64 	%rd717, %rd5, %rd714;
	ld.global.u64 	%rd718, [%rd717];
	sub.s64 	%rd719, %rd716, %rd718;
	setp.gt.s64 	%p167, %rd719, %rd305;
	mov.b64 	%rd1620, 4294967296;
	@%p167 bra 	$L__BB10_302;
	add.s64 	%rd720, %rd312, %rd159;
	shl.b64 	%rd721, %rd720, 3;
	add.s64 	%rd722, %rd10, %rd721;
	ld.global.u64 	%rd723, [%rd722];
	add.s64 	%rd724, %rd9, %rd721;
	ld.global.u64 	%rd725, [%rd724];
	sub.s64 	%rd726, %rd723, %rd725;
	setp.lt.s64 	%p168, %rd726, %rd309;
	selp.u64 	%rd1620, 1, 0, %p168;
$L__BB10_302:
	setp.ge.s32 	%p169, %r225, %r216;
	mov.b64 	%rd1621, 4294967297;
	@%p169 bra 	$L__BB10_305;
	cvt.u64.u32 	%rd162, %r226;
	add.s64 	%rd729, %rd308, %rd162;
	shl.b64 	%rd730, %rd729, 3;
	add.s64 	%rd731, %rd6, %rd730;
	ld.global.u64 	%rd732, [%rd731];
	add.s64 	%rd733, %rd5, %rd730;
	ld.global.u64 	%rd734, [%rd733];
	sub.s64 	%rd735, %rd732, %rd734;
	setp.gt.s64 	%p170, %rd735, %rd305;
	mov.b64 	%rd1621, 4294967296;
	@%p170 bra 	$L__BB10_305;
	add.s64 	%rd736, %rd312, %rd162;
	shl.b64 	%rd737, %rd736, 3;
	add.s64 	%rd738, %rd10, %rd737;
	ld.global.u64 	%rd739, [%rd738];
	add.s64 	%rd740, %rd9, %rd737;
	ld.global.u64 	%rd741, [%rd740];
	sub.s64 	%rd742, %rd739, %rd741;
	setp.lt.s64 	%p171, %rd742, %rd309;
	selp.u64 	%rd1621, 1, 0, %p171;
$L__BB10_305:
	setp.ge.s32 	%p172, %r227, %r216;
	mov.b64 	%rd1622, 4294967297;
	@%p172 bra 	$L__BB10_308;
	cvt.u64.u32 	%rd165, %r228;
	add.s64 	%rd745, %rd308, %rd165;
	shl.b64 	%rd746, %rd745, 3;
	add.s64 	%rd747, %rd6, %rd746;
	ld.global.u64 	%rd748, [%rd747];
	add.s64 	%rd749, %rd5, %rd746;
	ld.global.u64 	%rd750, [%rd749];
	sub.s64 	%rd751, %rd748, %rd750;
	setp.gt.s64 	%p173, %rd751, %rd305;
	mov.b64 	%rd1622, 4294967296;
	@%p173 bra 	$L__BB10_308;
	add.s64 	%rd752, %rd312, %rd165;
	shl.b64 	%rd753, %rd752, 3;
	add.s64 	%rd754, %rd10, %rd753;
	ld.global.u64 	%rd755, [%rd754];
	add.s64 	%rd756, %rd9, %rd753;
	ld.global.u64 	%rd757, [%rd756];
	sub.s64 	%rd758, %rd755, %rd757;
	setp.lt.s64 	%p174, %rd758, %rd309;
	selp.u64 	%rd1622, 1, 0, %p174;
$L__BB10_308:
	setp.ge.s32 	%p175, %r229, %r216;
	mov.b64 	%rd1623, 4294967297;
	@%p175 bra 	$L__BB10_311;
	cvt.u64.u32 	%rd168, %r230;
	add.s64 	%rd761, %rd308, %rd168;
	shl.b64 	%rd762, %rd761, 3;
	add.s64 	%rd763, %rd6, %rd762;
	ld.global.u64 	%rd764, [%rd763];
	add.s64 	%rd765, %rd5, %rd762;
	ld.global.u64 	%rd766, [%rd765];
	sub.s64 	%rd767, %rd764, %rd766;
	setp.gt.s64 	%p176, %rd767, %rd305;
	mov.b64 	%rd1623, 4294967296;
	@%p176 bra 	$L__BB10_311;
	add.s64 	%rd768, %rd312, %rd168;
	shl.b64 	%rd769, %rd768, 3;
	add.s64 	%rd770, %rd10, %rd769;
	ld.global.u64 	%rd771, [%rd770];
	add.s64 	%rd772, %rd9, %rd769;
	ld.global.u64 	%rd773, [%rd772];
	sub.s64 	%rd774, %rd771, %rd773;
	setp.lt.s64 	%p177, %rd774, %rd309;
	selp.u64 	%rd1623, 1, 0, %p177;
$L__BB10_311:
	mad.lo.s32 	%r822, %r217, 11, 7;
	setp.ge.s32 	%p178, %r822, %r216;
	mov.b64 	%rd1624, 4294967297;
	@%p178 bra 	$L__BB10_314;
	cvt.u64.u32 	%rd171, %r231;
	add.s64 	%rd777, %rd308, %rd171;
	shl.b64 	%rd778, %rd777, 3;
	add.s64 	%rd779, %rd6, %rd778;
	ld.global.u64 	%rd780, [%rd779];
	add.s64 	%rd781, %rd5, %rd778;
	ld.global.u64 	%rd782, [%rd781];
	sub.s64 	%rd783, %rd780, %rd782;
	setp.gt.s64 	%p179, %rd783, %rd305;
	mov.b64 	%rd1624, 4294967296;
	@%p179 bra 	$L__BB10_314;
	add.s64 	%rd784, %rd312, %rd171;
	shl.b64 	%rd785, %rd784, 3;
	add.s64 	%rd786, %rd10, %rd785;
	ld.global.u64 	%rd787, [%rd786];
	add.s64 	%rd788, %rd9, %rd785;
	ld.global.u64 	%rd789, [%rd788];
	sub.s64 	%rd790, %rd787, %rd789;
	setp.lt.s64 	%p180, %rd790, %rd309;
	selp.u64 	%rd1624, 1, 0, %p180;
$L__BB10_314:
	mad.lo.s32 	%r823, %r217, 11, 8;
	setp.ge.s32 	%p181, %r823, %r216;
	mov.b64 	%rd1625, 4294967297;
	@%p181 bra 	$L__BB10_317;
	cvt.u64.u32 	%rd174, %r232;
	add.s64 	%rd793, %rd308, %rd174;
	shl.b64 	%rd794, %rd793, 3;
	add.s64 	%rd795, %rd6, %rd794;
	ld.global.u64 	%rd796, [%rd795];
	add.s64 	%rd797, %rd5, %rd794;
	ld.global.u64 	%rd798, [%rd797];
	sub.s64 	%rd799, %rd796, %rd798;
	setp.gt.s64 	%p182, %rd799, %rd305;
	mov.b64 	%rd1625, 4294967296;
	@%p182 bra 	$L__BB10_317;
	add.s64 	%rd800, %rd312, %rd174;
	shl.b64 	%rd801, %rd800, 3;
	add.s64 	%rd802, %rd10, %rd801;
	ld.global.u64 	%rd803, [%rd802];
	add.s64 	%rd804, %rd9, %rd801;
	ld.global.u64 	%rd805, [%rd804];
	sub.s64 	%rd806, %rd803, %rd805;
	setp.lt.s64 	%p183, %rd806, %rd309;
	selp.u64 	%rd1625, 1, 0, %p183;
$L__BB10_317:
	mad.lo.s32 	%r824, %r217, 11, 9;
	setp.ge.s32 	%p184, %r824, %r216;
	mov.b64 	%rd1626, 4294967297;
	@%p184 bra 	$L__BB10_320;
	cvt.u64.u32 	%rd809, %r233;
	add.s64 	%rd810, %rd308, %rd809;
	shl.b64 	%rd811, %rd810, 3;
	add.s64 	%rd812, %rd6, %rd811;
	ld.global.u64 	%rd813, [%rd812];
	add.s64 	%rd814, %rd5, %rd811;
	ld.global.u64 	%rd815, [%rd814];
	sub.s64 	%rd816, %rd813, %rd815;
	setp.gt.s64 	%p185, %rd816, %rd305;
	mov.b64 	%rd1626, 4294967296;
	@%p185 bra 	$L__BB10_320;
	add.s64 	%rd818, %rd312, %rd809;
	shl.b64 	%rd819, %rd818, 3;
	add.s64 	%rd820, %rd10, %rd819;
	ld.global.u64 	%rd821, [%rd820];
	add.s64 	%rd822, %rd9, %rd819;
	ld.global.u64 	%rd823, [%rd822];
	sub.s64 	%rd824, %rd821, %rd823;
	setp.lt.s64 	%p186, %rd824, %rd309;
	selp.u64 	%rd1626, 1, 0, %p186;
$L__BB10_320:
	mad.lo.s32 	%r825, %r217, 11, 10;
	setp.ge.s32 	%p187, %r825, %r216;
	mov.b64 	%rd1627, 4294967297;
	@%p187 bra 	$L__BB10_323;
	cvt.u64.u32 	%rd179, %r234;
	add.s64 	%rd827, %rd308, %rd179;
	shl.b64 	%rd828, %rd827, 3;
	add.s64 	%rd829, %rd6, %rd828;
	ld.global.u64 	%rd830, [%rd829];
	add.s64 	%rd831, %rd5, %rd828;
	ld.global.u64 	%rd832, [%rd831];
	sub.s64 	%rd833, %rd830, %rd832;
	setp.gt.s64 	%p188, %rd833, %rd305;
	mov.b64 	%rd1627, 4294967296;
	@%p188 bra 	$L__BB10_323;
	add.s64 	%rd834, %rd312, %rd179;
	shl.b64 	%rd835, %rd834, 3;
	add.s64 	%rd836, %rd10, %rd835;
	ld.global.u64 	%rd837, [%rd836];
	add.s64 	%rd838, %rd9, %rd835;
	ld.global.u64 	%rd839, [%rd838];
	sub.s64 	%rd840, %rd837, %rd839;
	setp.lt.s64 	%p189, %rd840, %rd309;
	selp.u64 	%rd1627, 1, 0, %p189;
$L__BB10_323:
	bar.sync 	0;
	add.s64 	%rd182, %rd1618, %rd1617;
	add.s64 	%rd183, %rd1619, %rd182;
	add.s64 	%rd184, %rd1620, %rd183;
	add.s64 	%rd185, %rd1621, %rd184;
	add.s64 	%rd186, %rd1622, %rd185;
	add.s64 	%rd187, %rd1623, %rd186;
	add.s64 	%rd188, %rd1624, %rd187;
	add.s64 	%rd189, %rd1625, %rd188;
	add.s64 	%rd190, %rd1626, %rd189;
	add.s64 	%rd841, %rd1627, %rd190;
	mov.b64 	{%r828, %r833}, %rd841;
	// begin inline asm
	mov.u32 %r826, %laneid;
	// end inline asm
	mov.b32 	%r834, 1;
	mov.b32 	%r875, 0;
	mov.b32 	%r876, -1;
	// begin inline asm
	shfl.sync.up.b32 %r827, %r828, %r834, %r875, %r876;
	// end inline asm
	// begin inline asm
	shfl.sync.up.b32 %r832, %r833, %r834, %r875, %r876;
	// end inline asm
	mov.b64 	%rd842, {%r827, %r832};
	setp.lt.s32 	%p190, %r826, 1;
	selp.b64 	%rd843, 0, %rd842, %p190;
	add.s64 	%rd844, %rd843, %rd841;
	mov.b64 	{%r838, %r843}, %rd844;
	mov.b32 	%r844, 2;
	// begin inline asm
	shfl.sync.up.b32 %r837, %r838, %r844, %r875, %r876;
	// end inline asm
	// begin inline asm
	shfl.sync.up.b32 %r842, %r843, %r844, %r875, %r876;
	// end inline asm
	mov.b64 	%rd845, {%r837, %r842};
	setp.lt.s32 	%p191, %r826, 2;
	selp.b64 	%rd846, 0, %rd845, %p191;
	add.s64 	%rd847, %rd846, %rd844;
	mov.b64 	{%r848, %r853}, %rd847;
	mov.b32 	%r854, 4;
	// begin inline asm
	shfl.sync.up.b32 %r847, %r848, %r854, %r875, %r876;
	// end inline asm
	// begin inline asm
	shfl.sync.up.b32 %r852, %r853, %r854, %r875, %r876;
	// end inline asm
	mov.b64 	%rd848, {%r847, %r852};
	setp.lt.s32 	%p192, %r826, 4;
	selp.b64 	%rd849, 0, %rd848, %p192;
	add.s64 	%rd850, %rd849, %rd847;
	mov.b64 	{%r858, %r863}, %rd850;
	mov.b32 	%r864, 8;
	// begin inline asm
	shfl.sync.up.b32 %r857, %r858, %r864, %r875, %r876;
	// end inline asm
	// begin inline asm
	shfl.sync.up.b32 %r862, %r863, %r864, %r875, %r876;
	// end inline asm
	mov.b64 	%rd851, {%r857, %r862};
	setp.lt.s32 	%p193, %r826, 8;
	selp.b64 	%rd852, 0, %rd851, %p193;
	add.s64 	%rd853, %rd852, %rd850;
	mov.b64 	{%r868, %r873}, %rd853;
	mov.b32 	%r874, 16;
	// begin inline asm
	shfl.sync.up.b32 %r867, %r868, %r874, %r875, %r876;
	// end inline asm
	// begin inline asm
	shfl.sync.up.b32 %r872, %r873, %r874, %r875, %r876;
	// end inline asm
	mov.b64 	%rd854, {%r867, %r872};
	setp.lt.s32 	%p194, %r826, 16;
	selp.b64 	%rd855, 0, %rd854, %p194;
	add.s64 	%rd191, %rd855, %rd853;
	setp.ne.s32 	%p195, %r826, 31;
	@%p195 bra 	$L__BB10_325;
	shr.u32 	%r878, %r217, 2;
	and.b32  	%r879, %r878, 248;
	mov.u32 	%r880, _ZZN3cub18CUB_300001_SM_10006detail19three_way_partition29DeviceThreeWayPartitionKernelINS2_10policy_hubIjiE10Policy1000EN6thrust24THRUST_300001_SM_1000_NS17counting_iteratorIjNS8_11use_defaultESA_SA_EEPjSC_NS8_16reverse_iteratorISC_EESC_NS0_13ScanTileStateImLb1EEENS0_21DispatchSegmentedSortILNS0_9SortOrderE0EjNS0_8NullTypeElPmSK_NS1_14segmented_sort10policy_hubIjSJ_EEE22LargeSegmentsSelectorTENSO_22SmallSegmentsSelectorTEiNS2_19streaming_context_tIlEEEEvT0_T1_T2_T3_T4_T5_T6_T7_T8_iT9_E12temp_storage;
	add.s32 	%r881, %r880, %r879;
	st.shared.u64 	[%r881], %rd191;
$L__BB10_325:
	ld.param.u32 	%r1432, [_ZN3cub18CUB_300001_SM_10006detail19three_way_partition29DeviceThreeWayPartitionKernelINS2_10policy_hubIjiE10Policy1000EN6thrust24THRUST_300001_SM_1000_NS17counting_iteratorIjNS8_11use_defaultESA_SA_EEPjSC_NS8_16reverse_iteratorISC_EESC_NS0_13ScanTileStateImLb1EEENS0_21DispatchSegmentedSortILNS0_9SortOrderE0EjNS0_8NullTypeElPmSK_NS1_14segmented_sort10policy_hubIjSJ_EEE22LargeSegmentsSelectorTENSO_22SmallSegmentsSelectorTEiNS2_19streaming_context_tIlEEEEvT0_T1_T2_T3_T4_T5_T6_T7_T8_iT9__param_8];
	mov.u32 	%r882, %tid.x;
	mul.lo.s32 	%r883, %r882, 11;
	mov.u32 	%r884, %ctaid.x;
	mul.lo.s32 	%r885, %r884, 5632;
	sub.s32 	%r886, %r1432, %r885;
	setp.ge.s32 	%p196, %r883, %r886;
	bar.sync 	0;
	ld.shared.v2.u64 	{%rd856, %rd857}, [_ZZN3cub18CUB_300001_SM_10006detail19three_way_partition29DeviceThreeWayPartitionKernelINS2_10policy_hubIjiE10Policy1000EN6thrust24THRUST_300001_SM_1000_NS17counting_iteratorIjNS8_11use_defaultESA_SA_EEPjSC_NS8_16reverse_iteratorISC_EESC_NS0_13ScanTileStateImLb1EEENS0_21DispatchSegmentedSortILNS0_9SortOrderE0EjNS0_8NullTypeElPmSK_NS1_14segmented_sort10policy_hubIjSJ_EEE22LargeSegmentsSelectorTENSO_22SmallSegmentsSelectorTEiNS2_19streaming_context_tIlEEEEvT0_T1_T2_T3_T4_T5_T6_T7_T8_iT9_E12temp_storage];
	shr.u32 	%r887, %r882, 5;
	add.s64 	%rd858, %rd857, %rd856;
	setp.eq.s32 	%p197, %r887, 2;
	selp.b64 	%rd859, %rd858, %rd856, %p197;
	ld.shared.v2.u64 	{%rd860, %rd861}, [_ZZN3cub18CUB_300001_SM_10006detail19three_way_partition29DeviceThreeWayPartitionKernelINS2_10policy_hubIjiE10Policy1000EN6thrust24THRUST_300001_SM_1000_NS17counting_iteratorIjNS8_11use_defaultESA_SA_EEPjSC_NS8_16reverse_iteratorISC_EESC_NS0_13ScanTileStateImLb1EEENS0_21DispatchSegmentedSortILNS0_9SortOrderE0EjNS0_8NullTypeElPmSK_NS1_14segmented_sort10policy_hubIjSJ_EEE22LargeSegmentsSelectorTENSO_22SmallSegmentsSelectorTEiNS2_19streaming_context_tIlEEEEvT0_T1_T2_T3_T4_T5_T6_T7_T8_iT9_E12temp_storage+16];
	add.s64 	%rd862, %rd858, %rd860;
	setp.eq.s32 	%p198, %r887, 3;
	selp.b64 	%rd863, %rd862, %rd859, %p198;
	add.s64 	%rd864, %rd862, %rd861;
	setp.eq.s32 	%p199, %r887, 4;
	selp.b64 	%rd865, %rd864, %rd863, %p199;
	ld.shared.v2.u64 	{%rd866, %rd867}, [_ZZN3cub18CUB_300001_SM_10006detail19three_way_partition29DeviceThreeWayPartitionKernelINS2_10policy_hubIjiE10Policy1000EN6thrust24THRUST_300001_SM_1000_NS17counting_iteratorIjNS8_11use_defaultESA_SA_EEPjSC_NS8_16reverse_iteratorISC_EESC_NS0_13ScanTileStateImLb1EEENS0_21DispatchSegmentedSortILNS0_9SortOrderE0EjNS0_8NullTypeElPmSK_NS1_14segmented_sort10policy_hubIjSJ_EEE22LargeSegmentsSelectorTENSO_22SmallSegmentsSelectorTEiNS2_19streaming_context_tIlEEEEvT0_T1_T2_T3_T4_T5_T6_T7_T8_iT9_E12temp_storage+32];
	add.s64 	%rd868, %rd864, %rd866;
	setp.eq.s32 	%p200, %r887, 5;
	selp.b64 	%rd869, %rd868, %rd865, %p200;
	add.s64 	%rd870, %rd868, %rd867;
	setp.eq.s32 	%p201, %r887, 6;
	selp.b64 	%rd871, %rd870, %rd869, %p201;
	ld.shared.v2.u64 	{%rd872, %rd873}, [_ZZN3cub18CUB_300001_SM_10006detail19three_way_partition29DeviceThreeWayPartitionKernelINS2_10policy_hubIjiE10Policy1000EN6thrust24THRUST_300001_SM_1000_NS17counting_iteratorIjNS8_11use_defaultESA_SA_EEPjSC_NS8_16reverse_iteratorISC_EESC_NS0_13ScanTileStateImLb1EEENS0_21DispatchSegmentedSortILNS0_9SortOrderE0EjNS0_8NullTypeElPmSK_NS1_14segmented_sort10policy_hubIjSJ_EEE22LargeSegmentsSelectorTENSO_22SmallSegmentsSelectorTEiNS2_19streaming_context_tIlEEEEvT0_T1_T2_T3_T4_T5_T6_T7_T8_iT9_E12temp_storage+48];
	add.s64 	%rd874, %rd870, %rd872;
	setp.eq.s32 	%p202, %r887, 7;
	selp.b64 	%rd875, %rd874, %rd871, %p202;
	add.s64 	%rd876, %rd874, %rd873;
	setp.eq.s32 	%p203, %r887, 8;
	selp.b64 	%rd877, %rd876, %rd875, %p203;
	ld.shared.v2.u64 	{%rd878, %rd879}, [_ZZN3cub18CUB_300001_SM_10006detail19three_way_partition29DeviceThreeWayPartitionKernelINS2_10policy_hubIjiE10Policy1000EN6thrust24THRUST_300001_SM_1000_NS17counting_iteratorIjNS8_11use_defaultESA_SA_EEPjSC_NS8_16reverse_iteratorISC_EESC_NS0_13ScanTileStateImLb1EEENS0_21DispatchSegmentedSortILNS0_9SortOrderE0EjNS0_8NullTypeElPmSK_NS1_14segmented_sort10policy_hubIjSJ_EEE22LargeSegmentsSelectorTENSO_22SmallSegmentsSelectorTEiNS2_19streaming_context_tIlEEEEvT0_T1_T2_T3_T4_T5_T6_T7_T8_iT9_E12temp_storage+64];
	add.s64 	%rd880, %rd876, %rd878;
	setp.eq.s32 	%p204, %r887, 9;
	selp.b64 	%rd881, %rd880, %rd877, %p204;
	add.s64 	%rd882, %rd880, %rd879;
	setp.eq.s32 	%p205, %r887, 10;
	selp.b64 	%rd883, %rd882, %rd881, %p205;
	ld.shared.v2.u64 	{%rd884, %rd885}, [_ZZN3cub18CUB_300001_SM_10006detail19three_way_partition29DeviceThreeWayPartitionKernelINS2_10policy_hubIjiE10Policy1000EN6thrust24THRUST_300001_SM_1000_NS17counting_iteratorIjNS8_11use_defaultESA_SA_EEPjSC_NS8_16reverse_iteratorISC_EESC_NS0_13ScanTileStateImLb1EEENS0_21DispatchSegmentedSortILNS0_9SortOrderE0EjNS0_8NullTypeElPmSK_NS1_14segmented_sort10policy_hubIjSJ_EEE22LargeSegmentsSelectorTENSO_22SmallSegmentsSelectorTEiNS2_19streaming_context_tIlEEEEvT0_T1_T2_T3_T4_T5_T6_T7_T8_iT9_E12temp_storage+80];
	add.s64 	%rd886, %rd882, %rd884;
	setp.eq.s32 	%p206, %r887, 11;
	selp.b64 	%rd887, %rd886, %rd883, %p206;
	add.s64 	%rd888, %rd886, %rd885;
	setp.eq.s32 	%p207, %r887, 12;
	selp.b64 	%rd889, %rd888, %rd887, %p207;
	ld.shared.v2.u64 	{%rd890, %rd891}, [_ZZN3cub18CUB_300001_SM_10006detail19three_way_partition29DeviceThreeWayPartitionKernelINS2_10policy_hubIjiE10Policy1000EN6thrust24THRUST_300001_SM_1000_NS17counting_iteratorIjNS8_11use_defaultESA_SA_EEPjSC_NS8_16reverse_iteratorISC_EESC_NS0_13ScanTileStateImLb1EEENS0_21DispatchSegmentedSortILNS0_9SortOrderE0EjNS0_8NullTypeElPmSK_NS1_14segmented_sort10policy_hubIjSJ_EEE22LargeSegmentsSelectorTENSO_22SmallSegmentsSelectorTEiNS2_19streaming_context_tIlEEEEvT0_T1_T2_T3_T4_T5_T6_T7_T8_iT9_E12temp_storage+96];
	add.s64 	%rd892, %rd888, %rd890;
	setp.eq.s32 	%p208, %r887, 13;
	selp.b64 	%rd893, %rd892, %rd889, %p208;
	add.s64 	%rd894, %rd892, %rd891;
	setp.eq.s32 	%p209, %r887, 14;
	selp.b64 	%rd895, %rd894, %rd893, %p209;
	ld.shared.v2.u64 	{%rd896, %rd897}, [_ZZN3cub18CUB_300001_SM_10006detail19three_way_partition29DeviceThreeWayPartitionKernelINS2_10policy_hubIjiE10Policy1000EN6thrust24THRUST_300001_SM_1000_NS17counting_iteratorIjNS8_11use_defaultESA_SA_EEPjSC_NS8_16reverse_iteratorISC_EESC_NS0_13ScanTileStateImLb1EEENS0_21DispatchSegmentedSortILNS0_9SortOrderE0EjNS0_8NullTypeElPmSK_NS1_14segmented_sort10policy_hubIjSJ_EEE22LargeSegmentsSelectorTENSO_22SmallSegmentsSelectorTEiNS2_19streaming_context_tIlEEEEvT0_T1_T2_T3_T4_T5_T6_T7_T8_iT9_E12temp_storage+112];
	add.s64 	%rd898, %rd894, %rd896;
	setp.eq.s32 	%p210, %r887, 15;
	selp.b64 	%rd899, %rd898, %rd895, %p210;
	add.s64 	%rd192, %rd898, %rd897;
	setp.lt.u32 	%p211, %r882, 32;
	selp.b64 	%rd900, 0, %rd899, %p211;
	setp.eq.s32 	%p212, %r826, 0;
	add.s64 	%rd901, %rd1627, %rd190;
	sub.s64 	%rd902, %rd191, %rd901;
	selp.b64 	%rd903, 0, %rd902, %p212;
	add.s64 	%rd193, %rd900, %rd903;
	bar.sync 	0;
	@%p196 bra 	$L__BB10_331;
	{ .reg .b32 tmp; mov.b64 {tmp, %r1466}, %rd193; }
	setp.gt.u64 	%p213, %rd1617, 4294967295;
	@%p213 bra 	$L__BB10_330;
	setp.eq.s64 	%p214, %rd1617, 0;
	@%p214 bra 	$L__BB10_329;
	ld.param.u32 	%r1433, [_ZN3cub18CUB_300001_SM_10006detail19three_way_partition29DeviceThreeWayPartitionKernelINS2_10policy_hubIjiE10Policy1000EN6thrust24THRUST_300001_SM_1000_NS17counting_iteratorIjNS8_11use_defaultESA_SA_EEPjSC_NS8_16reverse_iteratorISC_EESC_NS0_13ScanTileStateImLb1EEENS0_21DispatchSegmentedSortILNS0_9SortOrderE0EjNS0_8NullTypeElPmSK_NS1_14segmented_sort10policy_hubIjSJ_EEE22LargeSegmentsSelectorTENSO_22SmallSegmentsSelectorTEiNS2_19streaming_context_tIlEEEEvT0_T1_T2_T3_T4_T5_T6_T7_T8_iT9__param_8];
	cvt.u32.u64 	%r888, %rd193;
	{ .reg .b32 tmp; mov.b64 {tmp, %r889}, %rd192; }
	mov.u32 	%r890, %ctaid.x;
	mul.lo.s32 	%r891, %r890, 5632;
	sub.s32 	%r892, %r891, %r1433;
	add.s32 	%r893, %r892, 5632;
	sub.s32 	%r894, %r889, %r893;
	cvt.u64.u32 	%rd904, %r894;
	shl.b64 	%rd905, %rd904, 32;
	cvt.u32.u64 	%r895, %rd192;
	sub.s32 	%r896, %r895, %r893;
	cvt.s64.s32 	%rd906, %r896;
	or.b64  	%rd907, %rd905, %rd906;
	{ .reg .b32 tmp; mov.b64 {tmp, %r897}, %rd907; }
	add.s32 	%r1466, %r888, %r897;
	bra.uni 	$L__BB10_330;
$L__BB10_329:
	ld.param.u32 	%r1434, [_ZN3cub18CUB_300001_SM_10006detail19three_way_partition29DeviceThreeWayPartitionKernelINS2_10policy_hubIjiE10Policy1000EN6thrust24THRUST_300001_SM_1000_NS17counting_iteratorIjNS8_11use_defaultESA_SA_EEPjSC_NS8_16reverse_iteratorISC_EESC_NS0_13ScanTileStateImLb1EEENS0_21DispatchSegmentedSortILNS0_9SortOrderE0EjNS0_8NullTypeElPmSK_NS1_14segmented_sort10policy_hubIjSJ_EEE22LargeSegmentsSelectorTENSO_22SmallSegmentsSelectorTEiNS2_19streaming_context_tIlEEEEvT0_T1_T2_T3_T4_T5_T6_T7_T8_iT9__param_8];
	mov.u32 	%r898, %tid.x;
	cvt.u32.u64 	%r899, %rd192;
	mov.u32 	%r900, %ctaid.x;
	mul.lo.s32 	%r901, %r900, 5632;
	sub.s32 	%r902, %r901, %r1434;
	add.s32 	%r903, %r902, 5632;
	sub.s32 	%r904, %r899, %r903;
	{ .reg .b32 tmp; mov.b64 {tmp, %r905}, %rd192; }
	sub.s32 	%r906, %r905, %r903;
	cvt.u64.u32 	%rd908, %r906;
	shl.b64 	%rd909, %rd908, 32;
	cvt.s64.s32 	%rd910, %r904;
	or.b64  	%rd911, %rd909, %rd910;
	{ .reg .b32 tmp; mov.b64 {tmp, %r907}, %rd911; }
	add.s32 	%r908, %r904, %r907;
	mad.lo.s32 	%r909, %r898, 11, %r908;
	cvt.u32.u64 	%r910, %rd193;
	{ .reg .b32 tmp; mov.b64 {tmp, %r911}, %rd193; }
	add.s32 	%r912, %r910, %r911;
	sub.s32 	%r1466, %r909, %r912;
$L__BB10_330:
	shl.b32 	%r913, %r1466, 2;
	mov.u32 	%r914, _ZZN3cub18CUB_300001_SM_10006detail19three_way_partition29DeviceThreeWayPartitionKernelINS2_10policy_hubIjiE10Policy1000EN6thrust24THRUST_300001_SM_1000_NS17counting_iteratorIjNS8_11use_defaultESA_SA_EEPjSC_NS8_16reverse_iteratorISC_EESC_NS0_13ScanTileStateImLb1EEENS0_21DispatchSegmentedSortILNS0_9SortOrderE0EjNS0_8NullTypeElPmSK_NS1_14segmented_sort10policy_hubIjSJ_EEE22LargeSegmentsSelectorTENSO_22SmallSegmentsSelectorTEiNS2_19streaming_context_tIlEEEEvT0_T1_T2_T3_T4_T5_T6_T7_T8_iT9_E12temp_storage;
	add.s32 	%r915, %r914, %r913;
	st.shared.u32 	[%r915], %r218;
$L__BB10_331:
	ld.param.u32 	%r1435, [_ZN3cub18CUB_300001_SM_10006detail19three_way_partition29DeviceThreeWayPartitionKernelINS2_10policy_hubIjiE10Policy1000EN6thrust24THRUST_300001_SM_1000_NS17counting_iteratorIjNS8_11use_defaultESA_SA_EEPjSC_NS8_16reverse_iteratorISC_EESC_NS0_13ScanTileStateImLb1EEENS0_21DispatchSegmentedSortILNS0_9SortOrderE0EjNS0_8NullTypeElPmSK_NS1_14segmented_sort10policy_hubIjSJ_EEE22LargeSegmentsSelectorTENSO_22SmallSegmentsSelectorTEiNS2_19streaming_context_tIlEEEEvT0_T1_T2_T3_T4_T5_T6_T7_T8_iT9__param_8];
	add.s64 	%rd912, %rd193, %rd1617;
	mov.u32 	%r916, %tid.x;
	mad.lo.s32 	%r917, %r916, 11, 1;
	mov.u32 	%r918, %ctaid.x;
	mul.lo.s32 	%r919, %r918, 5632;
	sub.s32 	%r240, %r1435, %r919;
	setp.ge.s32 	%p215, %r917, %r240;
	{ .reg .b32 tmp; mov.b64 {tmp, %r1467}, %rd912; }
	cvt.u32.u64 	%r242, %rd912;
	@%p215 bra 	$L__BB10_337;
	setp.gt.u64 	%p216, %rd1618, 4294967295;
	@%p216 bra 	$L__BB10_336;
	setp.eq.s64 	%p217, %rd1618, 0;
	@%p217 bra 	$L__BB10_335;
	{ .reg .b32 tmp; mov.b64 {tmp, %r920}, %rd192; }
	sub.s32 	%r921, 5632, %r240;
	sub.s32 	%r922, %r920, %r921;
	cvt.u64.u32 	%rd913, %r922;
	shl.b64 	%rd914, %rd913, 32;
	cvt.u32.u64 	%r923, %rd192;
	sub.s32 	%r924, %r923, %r921;
	cvt.s64.s32 	%rd915, %r924;
	or.b64  	%rd916, %rd914, %rd915;
	{ .reg .b32 tmp; mov.b64 {tmp, %r925}, %rd916; }
	add.s32 	%r1467, %r242, %r925;
	bra.uni 	$L__BB10_336;
$L__BB10_335:
	mov.u32 	%r926, %tid.x;
	cvt.u32.u64 	%r927, %rd192;
	sub.s32 	%r928, 5632, %r240;
	sub.s32 	%r929, %r927, %r928;
	{ .reg .b32 tmp; mov.b64 {tmp, %r930}, %rd192; }
	sub.s32 	%r931, %r930, %r928;
	cvt.u64.u32 	%rd917, %r931;
	shl.b64 	%rd918, %rd917, 32;
	cvt.s64.s32 	%rd919, %r929;
	or.b64  	%rd920, %rd918, %rd919;
	{ .reg .b32 tmp; mov.b64 {tmp, %r932}, %rd920; }
	add.s32 	%r933, %r929, %r932;
	mad.lo.s32 	%r934, %r926, 11, %r933;
	add.s32 	%r935, %r242, %r1467;
	sub.s32 	%r936, %r934, %r935;
	add.s32 	%r1467, %r936, 1;
$L__BB10_336:
	shl.b32 	%r937, %r1467, 2;
	mov.u32 	%r938, _ZZN3cub18CUB_300001_SM_10006detail19three_way_partition29DeviceThreeWayPartitionKernelINS2_10policy_hubIjiE10Policy1000EN6thrust24THRUST_300001_SM_1000_NS17counting_iteratorIjNS8_11use_defaultESA_SA_EEPjSC_NS8_16reverse_iteratorISC_EESC_NS0_13ScanTileStateImLb1EEENS0_21DispatchSegmentedSortILNS0_9SortOrderE0EjNS0_8NullTypeElPmSK_NS1_14segmented_sort10policy_hubIjSJ_EEE22LargeSegmentsSelectorTENSO_22SmallSegmentsSelectorTEiNS2_19streaming_context_tIlEEEEvT0_T1_T2_T3_T4_T5_T6_T7_T8_iT9_E12temp_storage;
	add.s32 	%r939, %r938, %r937;
	st.shared.u32 	[%r939], %r220;
$L__BB10_337:
	cvt.u32.u64 	%r940, %rd192;
	sub.s32 	%r941, 5632, %r240;
	sub.s32 	%r942, %r940, %r941;
	{ .reg .b32 tmp; mov.b64 {tmp, %r943}, %rd192; }
	sub.s32 	%r944, %r943, %r941;
	cvt.u64.u32 	%rd921, %r944;
	shl.b64 	%rd922, %rd921, 32;
	cvt.s64.s32 	%rd923, %r942;
	or.b64  	%rd1652, %rd922, %rd923;
	{ .reg .b32 tmp; mov.b64 {tmp, %r247}, %rd1652; }
	add.s32 	%r246, %r942, %r247;
	add.s64 	%rd924, %rd182, %rd193;
	mov.u32 	%r248, %tid.x;
	mad.lo.s32 	%r945, %r248, 11, 2;
	setp.ge.s32 	%p218, %r945, %r240;
	{ .reg .b32 tmp; mov.b64 {tmp, %r1468}, %rd924; }
	cvt.u32.u64 	%r250, %rd924;
	@%p218 bra 	$L__BB10_343;
	setp.gt.u64 	%p219, %rd1619, 4294967295;
	@%p219 bra 	$L__BB10_342;
	setp.eq.s64 	%p220, %rd1619, 0;
	@%p220 bra 	$L__BB10_341;
	add.s32 	%r1468, %r250, %r247;
	bra.uni 	$L__BB10_342;
$L__BB10_341:
	mad.lo.s32 	%r946, %r248, 11, %r246;
	add.s32 	%r947, %r250, %r1468;
	sub.s32 	%r948, %r946, %r947;
	add.s32 	%r1468, %r948, 2;
$L__BB10_342:
	shl.b32 	%r949, %r1468, 2;
	mov.u32 	%r950, _ZZN3cub18CUB_300001_SM_10006detail19three_way_partition29DeviceThreeWayPartitionKernelINS2_10policy_hubIjiE10Policy1000EN6thrust24THRUST_300001_SM_1000_NS17counting_iteratorIjNS8_11use_defaultESA_SA_EEPjSC_NS8_16reverse_iteratorISC_EESC_NS0_13ScanTileStateImLb1EEENS0_21DispatchSegmentedSortILNS0_9SortOrderE0EjNS0_8NullTypeElPmSK_NS1_14segmented_sort10policy_hubIjSJ_EEE22LargeSegmentsSelectorTENSO_22SmallSegmentsSelectorTEiNS2_19streaming_context_tIlEEEEvT0_T1_T2_T3_T4_T5_T6_T7_T8_iT9_E12temp_storage;
	add.s32 	%r951, %r950, %r949;
	st.shared.u32 	[%r951], %r222;
$L__BB10_343:
	add.s64 	%rd925, %rd183, %rd193;
	mad.lo.s32 	%r254, %r248, 11, 3;
	setp.ge.s32 	%p221, %r254, %r240;
	{ .reg .b32 tmp; mov.b64 {tmp, %r1469}, %rd925; }
	cvt.u32.u64 	%r256, %rd925;
	@%p221 bra 	$L__BB10_349;
	setp.gt.u64 	%p222, %rd1620, 4294967295;
	@%p222 bra 	$L__BB10_348;
	setp.eq.s64 	%p223, %rd1620, 0;
	@%p223 bra 	$L__BB10_347;
	add.s32 	%r1469, %r256, %r247;
	bra.uni 	$L__BB10_348;
$L__BB10_347:
	add.s32 	%r952, %r254, %r246;
	add.s32 	%r953, %r256, %r1469;
	sub.s32 	%r1469, %r952, %r953;
$L__BB10_348:
	shl.b32 	%r954, %r1469, 2;
	mov.u32 	%r955, _ZZN3cub18CUB_300001_SM_10006detail19three_way_partition29DeviceThreeWayPartitionKernelINS2_10policy_hubIjiE10Policy1000EN6thrust24THRUST_300001_SM_1000_NS17counting_iteratorIjNS8_11use_defaultESA_SA_EEPjSC_NS8_16reverse_iteratorISC_EESC_NS0_13ScanTileStateImLb1EEENS0_21DispatchSegmentedSortILNS0_9SortOrderE0EjNS0_8NullTypeElPmSK_NS1_14segmented_sort10policy_hubIjSJ_EEE22LargeSegmentsSelectorTENSO_22SmallSegmentsSelectorTEiNS2_19streaming_context_tIlEEEEvT0_T1_T2_T3_T4_T5_T6_T7_T8_iT9_E12temp_storage;
	add.s32 	%r956, %r955, %r954;
	st.shared.u32 	[%r956], %r224;
$L__BB10_349:
	add.s64 	%rd926, %rd184, %rd193;
	mad.lo.s32 	%r260, %r248, 11, 4;
	setp.ge.s32 	%p224, %r260, %r240;
	{ .reg .b32 tmp; mov.b64 {tmp, %r1470}, %rd926; }
	cvt.u32.u64 	%r262, %rd926;
	@%p224 bra 	$L__BB10_355;
	setp.gt.u64 	%p225, %rd1621, 4294967295;
	@%p225 bra 	$L__BB10_354;
	setp.eq.s64 	%p226, %rd1621, 0;
	@%p226 bra 	$L__BB10_353;
	add.s32 	%r1470, %r262, %r247;
	bra.uni 	$L__BB10_354;
$L__BB10_353:
	add.s32 	%r957, %r260, %r246;
	add.s32 	%r958, %r262, %r1470;
	sub.s32 	%r1470, %r957, %r958;
$L__BB10_354:
	shl.b32 	%r959, %r1470, 2;
	mov.u32 	%r960, _ZZN3cub18CUB_300001_SM_10006detail19three_way_partition29DeviceThreeWayPartitionKernelINS2_10policy_hubIjiE10Policy1000EN6thrust24THRUST_300001_SM_1000_NS17counting_iteratorIjNS8_11use_defaultESA_SA_EEPjSC_NS8_16reverse_iteratorISC_EESC_NS0_13ScanTileStateImLb1EEENS0_21DispatchSegmentedSortILNS0_9SortOrderE0EjNS0_8NullTypeElPmSK_NS1_14segmented_sort10policy_hubIjSJ_EEE22LargeSegmentsSelectorTENSO_22SmallSegmentsSelectorTEiNS2_19streaming_context_tIlEEEEvT0_T1_T2_T3_T4_T5_T6_T7_T8_iT9_E12temp_storage;
	add.s32 	%r961, %r960, %r959;
	st.shared.u32 	[%r961], %r226;
$L__BB10_355:
	add.s64 	%rd927, %rd185, %rd193;
	mad.lo.s32 	%r266, %r248, 11, 5;
	setp.ge.s32 	%p227, %r266, %r240;
	{ .reg .b32 tmp; mov.b64 {tmp, %r1471}, %rd927; }
	cvt.u32.u64 	%r268, %rd927;
	@%p227 bra 	$L__BB10_361;
	setp.gt.u64 	%p228, %rd1622, 4294967295;
	@%p228 bra 	$L__BB10_360;
	setp.eq.s64 	%p229, %rd1622, 0;
	@%p229 bra 	$L__BB10_359;
	add.s32 	%r1471, %r268, %r247;
	bra.uni 	$L__BB10_360;
$L__BB10_359:
	add.s32 	%r962, %r266, %r246;
	add.s32 	%r963, %r268, %r1471;
	sub.s32 	%r1471, %r962, %r963;
$L__BB10_360:
	shl.b32 	%r964, %r1471, 2;
	mov.u32 	%r965, _ZZN3cub18CUB_300001_SM_10006detail19three_way_partition29DeviceThreeWayPartitionKernelINS2_10policy_hubIjiE10Policy1000EN6thrust24THRUST_300001_SM_1000_NS17counting_iteratorIjNS8_11use_defaultESA_SA_EEPjSC_NS8_16reverse_iteratorISC_EESC_NS0_13ScanTileStateImLb1EEENS0_21DispatchSegmentedSortILNS0_9SortOrderE0EjNS0_8NullTypeElPmSK_NS1_14segmented_sort10policy_hubIjSJ_EEE22LargeSegmentsSelectorTENSO_22SmallSegmentsSelectorTEiNS2_19streaming_context_tIlEEEEvT0_T1_T2_T3_T4_T5_T6_T7_T8_iT9_E12temp_storage;
	add.s32 	%r966, %r965, %r964;
	st.shared.u32 	[%r966], %r228;
$L__BB10_361:
	add.s64 	%rd928, %rd186, %rd193;
	mad.lo.s32 	%r272, %r248, 11, 6;
	setp.ge.s32 	%p230, %r272, %r240;
	{ .reg .b32 tmp; mov.b64 {tmp, %r1472}, %rd928; }
	cvt.u32.u64 	%r274, %rd928;
	@%p230 bra 	$L__BB10_367;
	setp.gt.u64 	%p231, %rd1623, 4294967295;
	@%p231 bra 	$L__BB10_366;
	setp.eq.s64 	%p232, %rd1623, 0;
	@%p232 bra 	$L__BB10_365;
	add.s32 	%r1472, %r274, %r247;
	bra.uni 	$L__BB10_366;
$L__BB10_365:
	add.s32 	%r967, %r272, %r246;
	add.s32 	%r968, %r274, %r1472;
	sub.s32 	%r1472, %r967, %r968;
$L__BB10_366:
	shl.b32 	%r969, %r1472, 2;
	mov.u32 	%r970, _ZZN3cub18CUB_300001_SM_10006detail19three_way_partition29DeviceThreeWayPartitionKernelINS2_10policy_hubIjiE10Policy1000EN6thrust24THRUST_300001_SM_1000_NS17counting_iteratorIjNS8_11use_defaultESA_SA_EEPjSC_NS8_16reverse_iteratorISC_EESC_NS0_13ScanTileStateImLb1EEENS0_21DispatchSegmentedSortILNS0_9SortOrderE0EjNS0_8NullTypeElPmSK_NS1_14segmented_sort10policy_hubIjSJ_EEE22LargeSegmentsSelectorTENSO_22SmallSegmentsSelectorTEiNS2_19streaming_context_tIlEEEEvT0_T1_T2_T3_T4_T5_T6_T7_T8_iT9_E12temp_storage;
	add.s32 	%r971, %r970, %r969;
	st.shared.u32 	[%r971], %r230;
$L__BB10_367:
	add.s64 	%rd929, %rd187, %rd193;
	mad.lo.s32 	%r278, %r248, 11, 7;
	setp.ge.s32 	%p233, %r278, %r240;
	{ .reg .b32 tmp; mov.b64 {tmp, %r1473}, %rd929; }
	cvt.u32.u64 	%r280, %rd929;
	@%p233 bra 	$L__BB10_373;
	setp.gt.u64 	%p234, %rd1624, 4294967295;
	@%p234 bra 	$L__BB10_372;
	setp.eq.s64 	%p235, %rd1624, 0;
	@%p235 bra 	$L__BB10_371;
	add.s32 	%r1473, %r280, %r247;
	bra.uni 	$L__BB10_372;
$L__BB10_371:
	add.s32 	%r972, %r278, %r246;
	add.s32 	%r973, %r280, %r1473;
	sub.s32 	%r1473, %r972, %r973;
$L__BB10_372:
	shl.b32 	%r974, %r1473, 2;
	mov.u32 	%r975, _ZZN3cub18CUB_300001_SM_10006detail19three_way_partition29DeviceThreeWayPartitionKernelINS2_10policy_hubIjiE10Policy1000EN6thrust24THRUST_300001_SM_1000_NS17counting_iteratorIjNS8_11use_defaultESA_SA_EEPjSC_NS8_16reverse_iteratorISC_EESC_NS0_13ScanTileStateImLb1EEENS0_21DispatchSegmentedSortILNS0_9SortOrderE0EjNS0_8NullTypeElPmSK_NS1_14segmented_sort10policy_hubIjSJ_EEE22LargeSegmentsSelectorTENSO_22SmallSegmentsSelectorTEiNS2_19streaming_context_tIlEEEEvT0_T1_T2_T3_T4_T5_T6_T7_T8_iT9_E12temp_storage;
	add.s32 	%r976, %r975, %r974;
	st.shared.u32 	[%r976], %r231;
$L__BB10_373:
	add.s64 	%rd930, %rd188, %rd193;
	mad.lo.s32 	%r284, %r248, 11, 8;
	setp.ge.s32 	%p236, %r284, %r240;
	{ .reg .b32 tmp; mov.b64 {tmp, %r1474}, %rd930; }
	cvt.u32.u64 	%r286, %rd930;
	@%p236 bra 	$L__BB10_379;
	setp.gt.u64 	%p237, %rd1625, 4294967295;
	@%p237 bra 	$L__BB10_378;
	setp.eq.s64 	%p238, %rd1625, 0;
	@%p238 bra 	$L__BB10_377;
	add.s32 	%r1474, %r286, %r247;
	bra.uni 	$L__BB10_378;
$L__BB10_377:
	add.s32 	%r977, %r284, %r246;
	add.s32 	%r978, %r286, %r1474;
	sub.s32 	%r1474, %r977, %r978;
$L__BB10_378:
	shl.b32 	%r979, %r1474, 2;
	mov.u32 	%r980, _ZZN3cub18CUB_300001_SM_10006detail19three_way_partition29DeviceThreeWayPartitionKernelINS2_10policy_hubIjiE10Policy1000EN6thrust24THRUST_300001_SM_1000_NS17counting_iteratorIjNS8_11use_defaultESA_SA_EEPjSC_NS8_16reverse_iteratorISC_EESC_NS0_13ScanTileStateImLb1EEENS0_21DispatchSegmentedSortILNS0_9SortOrderE0EjNS0_8NullTypeElPmSK_NS1_14segmented_sort10policy_hubIjSJ_EEE22LargeSegmentsSelectorTENSO_22SmallSegmentsSelectorTEiNS2_19streaming_context_tIlEEEEvT0_T1_T2_T3_T4_T5_T6_T7_T8_iT9_E12temp_storage;
	add.s32 	%r981, %r980, %r979;
	st.shared.u32 	[%r981], %r232;
$L__BB10_379:
	add.s64 	%rd931, %rd189, %rd193;
	mad.lo.s32 	%r290, %r248, 11, 9;
	setp.ge.s32 	%p239, %r290, %r240;
	{ .reg .b32 tmp; mov.b64 {tmp, %r1475}, %rd931; }
	cvt.u32.u64 	%r292, %rd931;
	@%p239 bra 	$L__BB10_385;
	setp.gt.u64 	%p240, %rd1626, 4294967295;
	@%p240 bra 	$L__BB10_384;
	setp.eq.s64 	%p241, %rd1626, 0;
	@%p241 bra 	$L__BB10_383;
	add.s32 	%r1475, %r292, %r247;
	bra.uni 	$L__BB10_384;
$L__BB10_383:
	add.s32 	%r982, %r290, %r246;
	add.s32 	%r983, %r292, %r1475;
	sub.s32 	%r1475, %r982, %r983;
$L__BB10_384:
	shl.b32 	%r984, %r1475, 2;
	mov.u32 	%r985, _ZZN3cub18CUB_300001_SM_10006detail19three_way_partition29DeviceThreeWayPartitionKernelINS2_10policy_hubIjiE10Policy1000EN6thrust24THRUST_300001_SM_1000_NS17counting_iteratorIjNS8_11use_defaultESA_SA_EEPjSC_NS8_16reverse_iteratorISC_EESC_NS0_13ScanTileStateImLb1EEENS0_21DispatchSegmentedSortILNS0_9SortOrderE0EjNS0_8NullTypeElPmSK_NS1_14segmented_sort10policy_hubIjSJ_EEE22LargeSegmentsSelectorTENSO_22SmallSegmentsSelectorTEiNS2_19streaming_context_tIlEEEEvT0_T1_T2_T3_T4_T5_T6_T7_T8_iT9_E12temp_storage;
	add.s32 	%r986, %r985, %r984;
	st.shared.u32 	[%r986], %r233;
$L__BB10_385:
	add.s64 	%rd932, %rd190, %rd193;
	mad.lo.s32 	%r296, %r248, 11, 10;
	setp.ge.s32 	%p242, %r296, %r240;
	{ .reg .b32 tmp; mov.b64 {tmp, %r1476}, %rd932; }
	cvt.u32.u64 	%r298, %rd932;
	@%p242 bra 	$L__BB10_391;
	setp.gt.u64 	%p243, %rd1627, 4294967295;
	@%p243 bra 	$L__BB10_390;
	setp.eq.s64 	%p244, %rd1627, 0;
	@%p244 bra 	$L__BB10_389;
	add.s32 	%r1476, %r298, %r247;
	bra.uni 	$L__BB10_390;
$L__BB10_389:
	add.s32 	%r987, %r296, %r246;
	add.s32 	%r988, %r298, %r1476;
	sub.s32 	%r1476, %r987, %r988;
$L__BB10_390:
	shl.b32 	%r989, %r1476, 2;
	mov.u32 	%r990, _ZZN3cub18CUB_300001_SM_10006detail19three_way_partition29DeviceThreeWayPartitionKernelINS2_10policy_hubIjiE10Policy1000EN6thrust24THRUST_300001_SM_1000_NS17counting_iteratorIjNS8_11use_defaultESA_SA_EEPjSC_NS8_16reverse_iteratorISC_EESC_NS0_13ScanTileStateImLb1EEENS0_21DispatchSegmentedSortILNS0_9SortOrderE0EjNS0_8NullTypeElPmSK_NS1_14segmented_sort10policy_hubIjSJ_EEE22LargeSegmentsSelectorTENSO_22SmallSegmentsSelectorTEiNS2_19streaming_context_tIlEEEEvT0_T1_T2_T3_T4_T5_T6_T7_T8_iT9_E12temp_storage;
	add.s32 	%r991, %r990, %r989;
	st.shared.u32 	[%r991], %r234;
$L__BB10_391:
	bar.sync 	0;
	mov.u64 	%rd195, %rd313;
	ld.param.u8 	%rs6, [%rd195];
	setp.ne.s16 	%p245, %rs6, 0;
	mov.b64 	%rd1628, 0;
	@%p245 bra 	$L__BB10_393;
	ld.param.u64 	%rd934, [%rd195+16];
	cvta.to.global.u64 	%rd935, %rd934;
	ld.global.u64 	%rd1628, [%rd935];
$L__BB10_393:
	setp.ne.s16 	%p246, %rs6, 0;
	mov.b64 	%rd1629, 0;
	@%p246 bra 	$L__BB10_395;
	ld.param.u64 	%rd937, [%rd195+16];
	cvta.to.global.u64 	%rd938, %rd937;
	ld.global.u64 	%rd1629, [%rd938+8];
$L__BB10_395:
	setp.ne.s16 	%p247, %rs6, 0;
	mov.b64 	%rd1630, 0;
	@%p247 bra 	$L__BB10_397;
	ld.param.u64 	%rd940, [%rd195+16];
	cvta.to.global.u64 	%rd941, %rd940;
	ld.global.u64 	%rd1630, [%rd941+16];
$L__BB10_397:
	ld.param.u64 	%rd1578, [_ZN3cub18CUB_300001_SM_10006detail19three_way_partition29DeviceThreeWayPartitionKernelINS2_10policy_hubIjiE10Policy1000EN6thrust24THRUST_300001_SM_1000_NS17counting_iteratorIjNS8_11use_defaultESA_SA_EEPjSC_NS8_16reverse_iteratorISC_EESC_NS0_13ScanTileStateImLb1EEENS0_21DispatchSegmentedSortILNS0_9SortOrderE0EjNS0_8NullTypeElPmSK_NS1_14segmented_sort10policy_hubIjSJ_EEE22LargeSegmentsSelectorTENSO_22SmallSegmentsSelectorTEiNS2_19streaming_context_tIlEEEEvT0_T1_T2_T3_T4_T5_T6_T7_T8_iT9__param_2];
	ld.param.u64 	%rd1574, [_ZN3cub18CUB_300001_SM_10006detail19three_way_partition29DeviceThreeWayPartitionKernelINS2_10policy_hubIjiE10Policy1000EN6thrust24THRUST_300001_SM_1000_NS17counting_iteratorIjNS8_11use_defaultESA_SA_EEPjSC_NS8_16reverse_iteratorISC_EESC_NS0_13ScanTileStateImLb1EEENS0_21DispatchSegmentedSortILNS0_9SortOrderE0EjNS0_8NullTypeElPmSK_NS1_14segmented_sort10policy_hubIjSJ_EEE22LargeSegmentsSelectorTENSO_22SmallSegmentsSelectorTEiNS2_19streaming_context_tIlEEEEvT0_T1_T2_T3_T4_T5_T6_T7_T8_iT9__param_1];
	add.s64 	%rd202, %rd3, -4;
	setp.ge.s32 	%p248, %r248, %r240;
	shl.b32 	%r992, %r248, 2;
	mov.u32 	%r993, _ZZN3cub18CUB_300001_SM_10006detail19three_way_partition29DeviceThreeWayPartitionKernelINS2_10policy_hubIjiE10Policy1000EN6thrust24THRUST_300001_SM_1000_NS17counting_iteratorIjNS8_11use_defaultESA_SA_EEPjSC_NS8_16reverse_iteratorISC_EESC_NS0_13ScanTileStateImLb1EEENS0_21DispatchSegmentedSortILNS0_9SortOrderE0EjNS0_8NullTypeElPmSK_NS1_14segmented_sort10policy_hubIjSJ_EEE22LargeSegmentsSelectorTENSO_22SmallSegmentsSelectorTEiNS2_19streaming_context_tIlEEEEvT0_T1_T2_T3_T4_T5_T6_T7_T8_iT9_E12temp_storage;
	add.s32 	%r302, %r993, %r992;
	cvt.u64.u32 	%rd203, %r248;
	add.s64 	%rd942, %rd1628, %rd203;
	cvta.to.global.u64 	%rd943, %rd1574;
	shl.b64 	%rd944, %rd942, 2;
	add.s64 	%rd204, %rd943, %rd944;
	sub.s32 	%r994, %r248, %r247;
	cvt.s64.s32 	%rd945, %r994;
	add.s64 	%rd946, %rd1629, %rd945;
	cvta.to.global.u64 	%rd947, %rd1578;
	shl.b64 	%rd948, %rd946, 2;
	add.s64 	%rd205, %rd947, %rd948;
	@%p248 bra 	$L__BB10_403;
	ld.shared.u32 	%r303, [%r302];
	setp.ge.s32 	%p249, %r248, %r247;
	@%p249 bra 	$L__BB10_400;
	st.global.u32 	[%rd204], %r303;
	bra.uni 	$L__BB10_403;
$L__BB10_400:
	setp.ge.s32 	%p250, %r248, %r246;
	@%p250 bra 	$L__BB10_402;
	st.global.u32 	[%rd205], %r303;
	bra.uni 	$L__BB10_403;
$L__BB10_402:
	shr.s64 	%rd949, %rd1652, 32;
	cvt.s64.s32 	%rd950, %rd192;
	cvt.s64.s32 	%rd951, %r240;
	add.s64 	%rd952, %rd950, %rd951;
	add.s64 	%rd953, %rd952, %rd949;
	add.s64 	%rd954, %rd1630, %rd203;
	sub.s64 	%rd955, %rd953, %rd954;
	shl.b64 	%rd956, %rd955, 2;
	add.s64 	%rd957, %rd202, %rd956;
	st.global.u32 	[%rd957+-22528], %r303;
$L__BB10_403:
	add.s32 	%r304, %r248, 512;
	setp.ge.s32 	%p251, %r304, %r240;
	cvt.s64.s32 	%rd958, %r246;
	add.s64 	%rd959, %rd1630, %rd203;
	sub.s64 	%rd960, %rd958, %rd959;
	shl.b64 	%rd961, %rd960, 2;
	add.s64 	%rd206, %rd202, %rd961;
	@%p251 bra 	$L__BB10_409;
	ld.shared.u32 	%r305, [%r302+2048];
	setp.lt.s32 	%p252, %r304, %r247;
	@%p252 bra 	$L__BB10_408;
	setp.lt.s32 	%p253, %r304, %r246;
	@%p253 bra 	$L__BB10_407;
	st.global.u32 	[%rd206+-2048], %r305;
	bra.uni 	$L__BB10_409;
$L__BB10_407:
	st.global.u32 	[%rd205+2048], %r305;
	bra.uni 	$L__BB10_409;
$L__BB10_408:
	st.global.u32 	[%rd204+2048], %r305;
$L__BB10_409:
	or.b32  	%r306, %r248, 1024;
	setp.ge.s32 	%p254, %r306, %r240;
	@%p254 bra 	$L__BB10_415;
	ld.shared.u32 	%r307, [%r302+4096];
	setp.lt.s32 	%p255, %r306, %r247;
	@%p255 bra 	$L__BB10_414;
	setp.lt.s32 	%p256, %r306, %r246;
	@%p256 bra 	$L__BB10_413;
	st.global.u32 	[%rd206+-4096], %r307;
	bra.uni 	$L__BB10_415;
$L__BB10_413:
	st.global.u32 	[%rd205+4096], %r307;
	bra.uni 	$L__BB10_415;
$L__BB10_414:
	st.global.u32 	[%rd204+4096], %r307;
$L__BB10_415:
	add.s32 	%r308, %r248, 1536;
	setp.ge.s32 	%p257, %r308, %r240;
	@%p257 bra 	$L__BB10_421;
	ld.shared.u32 	%r309, [%r302+6144];
	setp.lt.s32 	%p258, %r308, %r247;
	@%p258 bra 	$L__BB10_420;
	setp.lt.s32 	%p259, %r308, %r246;
	@%p259 bra 	$L__BB10_419;
	st.global.u32 	[%rd206+-6144], %r309;
	bra.uni 	$L__BB10_421;
$L__BB10_419:
	st.global.u32 	[%rd205+6144], %r309;
	bra.uni 	$L__BB10_421;
$L__BB10_420:
	st.global.u32 	[%rd204+6144], %r309;
$L__BB10_421:
	or.b32  	%r310, %r248, 2048;
	setp.ge.s32 	%p260, %r310, %r240;
	@%p260 bra 	$L__BB10_427;
	ld.shared.u32 	%r311, [%r302+8192];
	setp.lt.s32 	%p261, %r310, %r247;
	@%p261 bra 	$L__BB10_426;
	setp.lt.s32 	%p262, %r310, %r246;
	@%p262 bra 	$L__BB10_425;
	st.global.u32 	[%rd206+-8192], %r311;
	bra.uni 	$L__BB10_427;
$L__BB10_425:
	st.global.u32 	[%rd205+8192], %r311;
	bra.uni 	$L__BB10_427;
$L__BB10_426:
	st.global.u32 	[%rd204+8192], %r311;
$L__BB10_427:
	add.s32 	%r312, %r248, 2560;
	setp.ge.s32 	%p263, %r312, %r240;
	@%p263 bra 	$L__BB10_433;
	ld.shared.u32 	%r313, [%r302+10240];
	setp.lt.s32 	%p264, %r312, %r247;
	@%p264 bra 	$L__BB10_432;
	setp.lt.s32 	%p265, %r312, %r246;
	@%p265 bra 	$L__BB10_431;
	st.global.u32 	[%rd206+-10240], %r313;
	bra.uni 	$L__BB10_433;
$L__BB10_431:
	st.global.u32 	[%rd205+10240], %r313;
	bra.uni 	$L__BB10_433;
$L__BB10_432:
	st.global.u32 	[%rd204+10240], %r313;
$L__BB10_433:
	or.b32  	%r314, %r248, 3072;
	setp.ge.s32 	%p266, %r314, %r240;
	@%p266 bra 	$L__BB10_439;
	ld.shared.u32 	%r315, [%r302+12288];
	setp.lt.s32 	%p267, %r314, %r247;
	@%p267 bra 	$L__BB10_438;
	setp.lt.s32 	%p268, %r314, %r246;
	@%p268 bra 	$L__BB10_437;
	st.global.u32 	[%rd206+-12288], %r315;
	bra.uni 	$L__BB10_439;
$L__BB10_437:
	st.global.u32 	[%rd205+12288], %r315;
	bra.uni 	$L__BB10_439;
$L__BB10_438:
	st.global.u32 	[%rd204+12288], %r315;
$L__BB10_439:
	add.s32 	%r316, %r248, 3584;
	setp.ge.s32 	%p269, %r316, %r240;
	@%p269 bra 	$L__BB10_445;
	ld.shared.u32 	%r317, [%r302+14336];
	setp.lt.s32 	%p270, %r316, %r247;
	@%p270 bra 	$L__BB10_444;
	setp.lt.s32 	%p271, %r316, %r246;
	@%p271 bra 	$L__BB10_443;
	st.global.u32 	[%rd206+-14336], %r317;
	bra.uni 	$L__BB10_445;
$L__BB10_443:
	st.global.u32 	[%rd205+14336], %r317;
	bra.uni 	$L__BB10_445;
$L__BB10_444:
	st.global.u32 	[%rd204+14336], %r317;
$L__BB10_445:
	or.b32  	%r318, %r248, 4096;
	setp.ge.s32 	%p272, %r318, %r240;
	@%p272 bra 	$L__BB10_451;
	ld.shared.u32 	%r319, [%r302+16384];
	setp.lt.s32 	%p273, %r318, %r247;
	@%p273 bra 	$L__BB10_450;
	setp.lt.s32 	%p274, %r318, %r246;
	@%p274 bra 	$L__BB10_449;
	st.global.u32 	[%rd206+-16384], %r319;
	bra.uni 	$L__BB10_451;
$L__BB10_449:
	st.global.u32 	[%rd205+16384], %r319;
	bra.uni 	$L__BB10_451;
$L__BB10_450:
	st.global.u32 	[%rd204+16384], %r319;
$L__BB10_451:
	add.s32 	%r320, %r248, 4608;
	setp.ge.s32 	%p275, %r320, %r240;
	@%p275 bra 	$L__BB10_457;
	ld.shared.u32 	%r321, [%r302+18432];
	setp.lt.s32 	%p276, %r320, %r247;
	@%p276 bra 	$L__BB10_456;
	setp.lt.s32 	%p277, %r320, %r246;
	@%p277 bra 	$L__BB10_455;
	st.global.u32 	[%rd206+-18432], %r321;
	bra.uni 	$L__BB10_457;
$L__BB10_455:
	st.global.u32 	[%rd205+18432], %r321;
	bra.uni 	$L__BB10_457;
$L__BB10_456:
	st.global.u32 	[%rd204+18432], %r321;
$L__BB10_457:
	or.b32  	%r322, %r248, 5120;
	setp.ge.s32 	%p278, %r322, %r240;
	@%p278 bra 	$L__BB10_663;
	ld.shared.u32 	%r323, [%r302+20480];
	setp.lt.s32 	%p279, %r322, %r247;
	@%p279 bra 	$L__BB10_462;
	setp.lt.s32 	%p280, %r322, %r246;
	@%p280 bra 	$L__BB10_461;
	st.global.u32 	[%rd206+-20480], %r323;
	bra.uni 	$L__BB10_663;
$L__BB10_461:
	st.global.u32 	[%rd205+20480], %r323;
	bra.uni 	$L__BB10_663;
$L__BB10_462:
	st.global.u32 	[%rd204+20480], %r323;
	bra.uni 	$L__BB10_663;
$L__BB10_463:
	ld.param.u8 	%rs1, [%rd1];
	setp.eq.s16 	%p3, %rs1, 0;
	ld.param.u32 	%r469, [%rd1+8];
	selp.b32 	%r470, %r469, 0, %p3;
	mov.u32 	%r324, %tid.x;
	mul.lo.s32 	%r471, %r324, 11;
	add.s32 	%r472, %r1, %r3;
	add.s32 	%r473, %r472, %r470;
	setp.ge.s32 	%p4, %r471, %r216;
	add.s32 	%r325, %r473, %r471;
	add.s32 	%r326, %r471, 1;
	add.s32 	%r327, %r325, 1;
	add.s32 	%r328, %r471, 2;
	add.s32 	%r329, %r325, 2;
	add.s32 	%r330, %r471, 3;
	add.s32 	%r331, %r325, 3;
	add.s32 	%r332, %r471, 4;
	add.s32 	%r333, %r325, 4;
	add.s32 	%r334, %r325, 5;
	add.s32 	%r335, %r325, 6;
	add.s32 	%r336, %r325, 7;
	add.s32 	%r337, %r325, 8;
	add.s32 	%r338, %r325, 9;
	add.s32 	%r339, %r325, 10;
	mov.b64 	%rd1631, 4294967297;
	@%p4 bra 	$L__BB10_466;
	cvt.u64.u32 	%rd207, %r325;
	add.s64 	%rd317, %rd308, %rd207;
	shl.b64 	%rd318, %rd317, 3;
	add.s64 	%rd319, %rd6, %rd318;
	ld.global.u64 	%rd320, [%rd319];
	add.s64 	%rd321, %rd5, %rd318;
	ld.global.u64 	%rd322, [%rd321];
	sub.s64 	%rd323, %rd320, %rd322;
	setp.gt.s64 	%p5, %rd323, %rd305;
	mov.b64 	%rd1631, 4294967296;
	@%p5 bra 	$L__BB10_466;
	add.s64 	%rd324, %rd312, %rd207;
	shl.b64 	%rd325, %rd324, 3;
	add.s64 	%rd326, %rd10, %rd325;
	ld.global.u64 	%rd327, [%rd326];
	add.s64 	%rd328, %rd9, %rd325;
	ld.global.u64 	%rd329, [%rd328];
	sub.s64 	%rd330, %rd327, %rd329;
	setp.lt.s64 	%p6, %rd330, %rd309;
	selp.u64 	%rd1631, 1, 0, %p6;
$L__BB10_466:
	setp.ge.s32 	%p7, %r326, %r216;
	mov.b64 	%rd1632, 4294967297;
	@%p7 bra 	$L__BB10_469;
	cvt.u64.u32 	%rd210, %r327;
	add.s64 	%rd333, %rd308, %rd210;
	shl.b64 	%rd334, %rd333, 3;
	add.s64 	%rd335, %rd6, %rd334;
	ld.global.u64 	%rd336, [%rd335];
	add.s64 	%rd337, %rd5, %rd334;
	ld.global.u64 	%rd338, [%rd337];
	sub.s64 	%rd339, %rd336, %rd338;
	setp.gt.s64 	%p8, %rd339, %rd305;
	mov.b64 	%rd1632, 4294967296;
	@%p8 bra 	$L__BB10_469;
	add.s64 	%rd340, %rd312, %rd210;
	shl.b64 	%rd341, %rd340, 3;
	add.s64 	%rd342, %rd10, %rd341;
	ld.global.u64 	%rd343, [%rd342];
	add.s64 	%rd344, %rd9, %rd341;
	ld.global.u64 	%rd345, [%rd344];
	sub.s64 	%rd346, %rd343, %rd345;
	setp.lt.s64 	%p9, %rd346, %rd309;
	selp.u64 	%rd1632, 1, 0, %p9;
$L__BB10_469:
	setp.ge.s32 	%p10, %r328, %r216;
	mov.b64 	%rd1633, 4294967297;
	@%p10 bra 	$L__BB10_472;
	cvt.u64.u32 	%rd213, %r329;
	add.s64 	%rd349, %rd308, %rd213;
	shl.b64 	%rd350, %rd349, 3;
	add.s64 	%rd351, %rd6, %rd350;
	ld.global.u64 	%rd352, [%rd351];
	add.s64 	%rd353, %rd5, %rd350;
	ld.global.u64 	%rd354, [%rd353];
	sub.s64 	%rd355, %rd352, %rd354;
	setp.gt.s64 	%p11, %rd355, %rd305;
	mov.b64 	%rd1633, 4294967296;
	@%p11 bra 	$L__BB10_472;
	add.s64 	%rd356, %rd312, %rd213;
	shl.b64 	%rd357, %rd356, 3;
	add.s64 	%rd358, %rd10, %rd357;
	ld.global.u64 	%rd359, [%rd358];
	add.s64 	%rd360, %rd9, %rd357;
	ld.global.u64 	%rd361, [%rd360];
	sub.s64 	%rd362, %rd359, %rd361;
	setp.lt.s64 	%p12, %rd362, %rd309;
	selp.u64 	%rd1633, 1, 0, %p12;
$L__BB10_472:
	setp.ge.s32 	%p13, %r330, %r216;
	mov.b64 	%rd1634, 4294967297;
	@%p13 bra 	$L__BB10_475;
	cvt.u64.u32 	%rd216, %r331;
	add.s64 	%rd365, %rd308, %rd216;
	shl.b64 	%rd366, %rd365, 3;
	add.s64 	%rd367, %rd6, %rd366;
	ld.global.u64 	%rd368, [%rd367];
	add.s64 	%rd369, %rd5, %rd366;
	ld.global.u64 	%rd370, [%rd369];
	sub.s64 	%rd371, %rd368, %rd370;
	setp.gt.s64 	%p14, %rd371, %rd305;
	mov.b64 	%rd1634, 4294967296;
	@%p14 bra 	$L__BB10_475;
	add.s64 	%rd372, %rd312, %rd216;
	shl.b64 	%rd373, %rd372, 3;
	add.s64 	%rd374, %rd10, %rd373;
	ld.global.u64 	%rd375, [%rd374];
	add.s64 	%rd376, %rd9, %rd373;
	ld.global.u64 	%rd377, [%rd376];
	sub.s64 	%rd378, %rd375, %rd377;
	setp.lt.s64 	%p15, %rd378, %rd309;
	selp.u64 	%rd1634, 1, 0, %p15;
$L__BB10_475:
	setp.ge.s32 	%p16, %r332, %r216;
	mov.b64 	%rd1635, 4294967297;
	@%p16 bra 	$L__BB10_478;
	cvt.u64.u32 	%rd219, %r333;
	add.s64 	%rd381, %rd308, %rd219;
	shl.b64 	%rd382, %rd381, 3;
	add.s64 	%rd383, %rd6, %rd382;
	ld.global.u64 	%rd384, [%rd383];
	add.s64 	%rd385, %rd5, %rd382;
	ld.global.u64 	%rd386, [%rd385];
	sub.s64 	%rd387, %rd384, %rd386;
	setp.gt.s64 	%p17, %rd387, %rd305;
	mov.b64 	%rd1635, 4294967296;
	@%p17 bra 	$L__BB10_478;
	add.s64 	%rd388, %rd312, %rd219;
	shl.b64 	%rd389, %rd388, 3;
	add.s64 	%rd390, %rd10, %rd389;
	ld.global.u64 	%rd391, [%rd390];
	add.s64 	%rd392, %rd9, %rd389;
	ld.global.u64 	%rd393, [%rd392];
	sub.s64 	%rd394, %rd391, %rd393;
	setp.lt.s64 	%p18, %rd394, %rd309;
	selp.u64 	%rd1635, 1, 0, %p18;
$L__BB10_478:
	mad.lo.s32 	%r474, %r324, 11, 5;
	setp.ge.s32 	%p19, %r474, %r216;
	mov.b64 	%rd1636, 4294967297;
	@%p19 bra 	$L__BB10_481;
	cvt.u64.u32 	%rd222, %r334;
	add.s64 	%rd397, %rd308, %rd222;
	shl.b64 	%rd398, %rd397, 3;
	add.s64 	%rd399, %rd6, %rd398;
	ld.global.u64 	%rd400, [%rd399];
	add.s64 	%rd401, %rd5, %rd398;
	ld.global.u64 	%rd402, [%rd401];
	sub.s64 	%rd403, %rd400, %rd402;
	setp.gt.s64 	%p20, %rd403, %rd305;
	mov.b64 	%rd1636, 4294967296;
	@%p20 bra 	$L__BB10_481;
	add.s64 	%rd404, %rd312, %rd222;
	shl.b64 	%rd405, %rd404, 3;
	add.s64 	%rd406, %rd10, %rd405;
	ld.global.u64 	%rd407, [%rd406];
	add.s64 	%rd408, %rd9, %rd405;
	ld.global.u64 	%rd409, [%rd408];
	sub.s64 	%rd410, %rd407, %rd409;
	setp.lt.s64 	%p21, %rd410, %rd309;
	selp.u64 	%rd1636, 1, 0, %p21;
$L__BB10_481:
	mad.lo.s32 	%r475, %r324, 11, 6;
	setp.ge.s32 	%p22, %r475, %r216;
	mov.b64 	%rd1637, 4294967297;
	@%p22 bra 	$L__BB10_484;
	cvt.u64.u32 	%rd225, %r335;
	add.s64 	%rd413, %rd308, %rd225;
	shl.b64 	%rd414, %rd413, 3;
	add.s64 	%rd415, %rd6, %rd414;
	ld.global.u64 	%rd416, [%rd415];
	add.s64 	%rd417, %rd5, %rd414;
	ld.global.u64 	%rd418, [%rd417];
	sub.s64 	%rd419, %rd416, %rd418;
	setp.gt.s64 	%p23, %rd419, %rd305;
	mov.b64 	%rd1637, 4294967296;
	@%p23 bra 	$L__BB10_484;
	add.s64 	%rd420, %rd312, %rd225;
	shl.b64 	%rd421, %rd420, 3;
	add.s64 	%rd422, %rd10, %rd421;
	ld.global.u64 	%rd423, [%rd422];
	add.s64 	%rd424, %rd9, %rd421;
	ld.global.u64 	%rd425, [%rd424];
	sub.s64 	%rd426, %rd423, %rd425;
	setp.lt.s64 	%p24, %rd426, %rd309;
	selp.u64 	%rd1637, 1, 0, %p24;
$L__BB10_484:
	mad.lo.s32 	%r476, %r324, 11, 7;
	setp.ge.s32 	%p25, %r476, %r216;
	mov.b64 	%rd1638, 4294967297;
	@%p25 bra 	$L__BB10_487;
	cvt.u64.u32 	%rd228, %r336;
	add.s64 	%rd429, %rd308, %rd228;
	shl.b64 	%rd430, %rd429, 3;
	add.s64 	%rd431, %rd6, %rd430;
	ld.global.u64 	%rd432, [%rd431];
	add.s64 	%rd433, %rd5, %rd430;
	ld.global.u64 	%rd434, [%rd433];
	sub.s64 	%rd435, %rd432, %rd434;
	setp.gt.s64 	%p26, %rd435, %rd305;
	mov.b64 	%rd1638, 4294967296;
	@%p26 bra 	$L__BB10_487;
	add.s64 	%rd436, %rd312, %rd228;
	shl.b64 	%rd437, %rd436, 3;
	add.s64 	%rd438, %rd10, %rd437;
	ld.global.u64 	%rd439, [%rd438];
	add.s64 	%rd440, %rd9, %rd437;
	ld.global.u64 	%rd441, [%rd440];
	sub.s64 	%rd442, %rd439, %rd441;
	setp.lt.s64 	%p27, %rd442, %rd309;
	selp.u64 	%rd1638, 1, 0, %p27;
$L__BB10_487:
	mad.lo.s32 	%r477, %r324, 11, 8;
	setp.ge.s32 	%p28, %r477, %r216;
	mov.b64 	%rd1639, 4294967297;
	@%p28 bra 	$L__BB10_490;
	cvt.u64.u32 	%rd445, %r337;
	add.s64 	%rd446, %rd308, %rd445;
	shl.b64 	%rd447, %rd446, 3;
	add.s64 	%rd448, %rd6, %rd447;
	ld.global.u64 	%rd449, [%rd448];
	add.s64 	%rd450, %rd5, %rd447;
	ld.global.u64 	%rd451, [%rd450];
	sub.s64 	%rd452, %rd449, %rd451;
	setp.gt.s64 	%p29, %rd452, %rd305;
	mov.b64 	%rd1639, 4294967296;
	@%p29 bra 	$L__BB10_490;
	add.s64 	%rd454, %rd312, %rd445;
	shl.b64 	%rd455, %rd454, 3;
	add.s64 	%rd456, %rd10, %rd455;
	ld.global.u64 	%rd457, [%rd456];
	add.s64 	%rd458, %rd9, %rd455;
	ld.global.u64 	%rd459, [%rd458];
	sub.s64 	%rd460, %rd457, %rd459;
	setp.lt.s64 	%p30, %rd460, %rd309;
	selp.u64 	%rd1639, 1, 0, %p30;
$L__BB10_490:
	mad.lo.s32 	%r478, %r324, 11, 9;
	setp.ge.s32 	%p31, %r478, %r216;
	mov.b64 	%rd1640, 4294967297;
	@%p31 bra 	$L__BB10_493;
	cvt.u64.u32 	%rd463, %r338;
	add.s64 	%rd464, %rd308, %rd463;
	shl.b64 	%rd465, %rd464, 3;
	add.s64 	%rd466, %rd6, %rd465;
	ld.global.u64 	%rd467, [%rd466];
	add.s64 	%rd468, %rd5, %rd465;
	ld.global.u64 	%rd469, [%rd468];
	sub.s64 	%rd470, %rd467, %rd469;
	setp.gt.s64 	%p32, %rd470, %rd305;
	mov.b64 	%rd1640, 4294967296;
	@%p32 bra 	$L__BB10_493;
	add.s64 	%rd472, %rd312, %rd463;
	shl.b64 	%rd473, %rd472, 3;
	add.s64 	%rd474, %rd10, %rd473;
	ld.global.u64 	%rd475, [%rd474];
	add.s64 	%rd476, %rd9, %rd473;
	ld.global.u64 	%rd477, [%rd476];
	sub.s64 	%rd478, %rd475, %rd477;
	setp.lt.s64 	%p33, %rd478, %rd309;
	selp.u64 	%rd1640, 1, 0, %p33;
$L__BB10_493:
	mad.lo.s32 	%r479, %r324, 11, 10;
	setp.ge.s32 	%p34, %r479, %r216;
	mov.b64 	%rd1641, 4294967297;
	@%p34 bra 	$L__BB10_496;
	cvt.u64.u32 	%rd235, %r339;
	add.s64 	%rd481, %rd308, %rd235;
	shl.b64 	%rd482, %rd481, 3;
	add.s64 	%rd483, %rd6, %rd482;
	ld.global.u64 	%rd484, [%rd483];
	add.s64 	%rd485, %rd5, %rd482;
	ld.global.u64 	%rd486, [%rd485];
	sub.s64 	%rd487, %rd484, %rd486;
	setp.gt.s64 	%p35, %rd487, %rd305;
	mov.b64 	%rd1641, 4294967296;
	@%p35 bra 	$L__BB10_496;
	add.s64 	%rd488, %rd312, %rd235;
	shl.b64 	%rd489, %rd488, 3;
	add.s64 	%rd490, %rd10, %rd489;
	ld.global.u64 	%rd491, [%rd490];
	add.s64 	%rd492, %rd9, %rd489;
	ld.global.u64 	%rd493, [%rd492];
	sub.s64 	%rd494, %rd491, %rd493;
	setp.lt.s64 	%p36, %rd494, %rd309;
	selp.u64 	%rd1641, 1, 0, %p36;
$L__BB10_496:
	bar.sync 	0;
	add.s64 	%rd238, %rd1632, %rd1631;
	add.s64 	%rd239, %rd1633, %rd238;
	add.s64 	%rd240, %rd1634, %rd239;
	add.s64 	%rd241, %rd1635, %rd240;
	add.s64 	%rd242, %rd1636, %rd241;
	add.s64 	%rd243, %rd1637, %rd242;
	add.s64 	%rd244, %rd1638, %rd243;
	add.s64 	%rd245, %rd1639, %rd244;
	add.s64 	%rd246, %rd1640, %rd245;
	add.s64 	%rd495, %rd1641, %rd246;
	mov.b64 	{%r482, %r487}, %rd495;
	// begin inline asm
	mov.u32 %r480, %laneid;
	// end inline asm
	mov.b32 	%r488, 1;
	mov.b32 	%r529, 0;
	mov.b32 	%r530, -1;
	// begin inline asm
	shfl.sync.up.b32 %r481, %r482, %r488, %r529, %r530;
	// end inline asm
	// begin inline asm
	shfl.sync.up.b32 %r486, %r487, %r488, %r529, %r530;
	// end inline asm
	mov.b64 	%rd496, {%r481, %r486};
	setp.lt.s32 	%p37, %r480, 1;
	selp.b64 	%rd497, 0, %rd496, %p37;
	add.s64 	%rd498, %rd497, %rd495;
	mov.b64 	{%r492, %r497}, %rd498;
	mov.b32 	%r498, 2;
	// begin inline asm
	shfl.sync.up.b32 %r491, %r492, %r498, %r529, %r530;
	// end inline asm
	// begin inline asm
	shfl.sync.up.b32 %r496, %r497, %r498, %r529, %r530;
	// end inline asm
	mov.b64 	%rd499, {%r491, %r496};
	setp.lt.s32 	%p38, %r480, 2;
	selp.b64 	%rd500, 0, %rd499, %p38;
	add.s64 	%rd501, %rd500, %rd498;
	mov.b64 	{%r502, %r507}, %rd501;
	mov.b32 	%r508, 4;
	// begin inline asm
	shfl.sync.up.b32 %r501, %r502, %r508, %r529, %r530;
	// end inline asm
	// begin inline asm
	shfl.sync.up.b32 %r506, %r507, %r508, %r529, %r530;
	// end inline asm
	mov.b64 	%rd502, {%r501, %r506};
	setp.lt.s32 	%p39, %r480, 4;
	selp.b64 	%rd503, 0, %rd502, %p39;
	add.s64 	%rd504, %rd503, %rd501;
	mov.b64 	{%r512, %r517}, %rd504;
	mov.b32 	%r518, 8;
	// begin inline asm
	shfl.sync.up.b32 %r511, %r512, %r518, %r529, %r530;
	// end inline asm
	// begin inline asm
	shfl.sync.up.b32 %r516, %r517, %r518, %r529, %r530;
	// end inline asm
	mov.b64 	%rd505, {%r511, %r516};
	setp.lt.s32 	%p40, %r480, 8;
	selp.b64 	%rd506, 0, %rd505, %p40;
	add.s64 	%rd507, %rd506, %rd504;
	mov.b64 	{%r522, %r527}, %rd507;
	mov.b32 	%r528, 16;
	// begin inline asm
	shfl.sync.up.b32 %r521, %r522, %r528, %r529, %r530;
	// end inline asm
	// begin inline asm
	shfl.sync.up.b32 %r526, %r527, %r528, %r529, %r530;
	// end inline asm
	mov.b64 	%rd508, {%r521, %r526};
	setp.lt.s32 	%p41, %r480, 16;
	selp.b64 	%rd509, 0, %rd508, %p41;
	add.s64 	%rd247, %rd509, %rd507;
	setp.ne.s32 	%p42, %r480, 31;
	@%p42 bra 	$L__BB10_498;
	mov.u32 	%r531, %tid.x;
	shr.u32 	%r532, %r531, 2;
	and.b32  	%r533, %r532, 248;
	mov.u32 	%r534, _ZZN3cub18CUB_300001_SM_10006detail19three_way_partition29DeviceThreeWayPartitionKernelINS2_10policy_hubIjiE10Policy1000EN6thrust24THRUST_300001_SM_1000_NS17counting_iteratorIjNS8_11use_defaultESA_SA_EEPjSC_NS8_16reverse_iteratorISC_EESC_NS0_13ScanTileStateImLb1EEENS0_21DispatchSegmentedSortILNS0_9SortOrderE0EjNS0_8NullTypeElPmSK_NS1_14segmented_sort10policy_hubIjSJ_EEE22LargeSegmentsSelectorTENSO_22SmallSegmentsSelectorTEiNS2_19streaming_context_tIlEEEEvT0_T1_T2_T3_T4_T5_T6_T7_T8_iT9_E12temp_storage;
	add.s32 	%r535, %r534, %r533;
	st.shared.u64 	[%r535], %rd247;
$L__BB10_498:
	add.s64 	%rd510, %rd1641, %rd246;
	sub.s64 	%rd511, %rd247, %rd510;
	bar.sync 	0;
	ld.shared.v2.u64 	{%rd512, %rd513}, [_ZZN3cub18CUB_300001_SM_10006detail19three_way_partition29DeviceThreeWayPartitionKernelINS2_10policy_hubIjiE10Policy1000EN6thrust24THRUST_300001_SM_1000_NS17counting_iteratorIjNS8_11use_defaultESA_SA_EEPjSC_NS8_16reverse_iteratorISC_EESC_NS0_13ScanTileStateImLb1EEENS0_21DispatchSegmentedSortILNS0_9SortOrderE0EjNS0_8NullTypeElPmSK_NS1_14segmented_sort10policy_hubIjSJ_EEE22LargeSegmentsSelectorTENSO_22SmallSegmentsSelectorTEiNS2_19streaming_context_tIlEEEEvT0_T1_T2_T3_T4_T5_T6_T7_T8_iT9_E12temp_storage];
	mov.u32 	%r536, %tid.x;
	shr.u32 	%r537, %r536, 5;
	add.s64 	%rd514, %rd513, %rd512;
	setp.eq.s32 	%p43, %r537, 2;
	selp.b64 	%rd515, %rd514, %rd512, %p43;
	ld.shared.v2.u64 	{%rd516, %rd517}, [_ZZN3cub18CUB_300001_SM_10006detail19three_way_partition29DeviceThreeWayPartitionKernelINS2_10policy_hubIjiE10Policy1000EN6thrust24THRUST_300001_SM_1000_NS17counting_iteratorIjNS8_11use_defaultESA_SA_EEPjSC_NS8_16reverse_iteratorISC_EESC_NS0_13ScanTileStateImLb1EEENS0_21DispatchSegmentedSortILNS0_9SortOrderE0EjNS0_8NullTypeElPmSK_NS1_14segmented_sort10policy_hubIjSJ_EEE22LargeSegmentsSelectorTENSO_22SmallSegmentsSelectorTEiNS2_19streaming_context_tIlEEEEvT0_T1_T2_T3_T4_T5_T6_T7_T8_iT9_E12temp_storage+16];
	add.s64 	%rd518, %rd514, %rd516;
	setp.eq.s32 	%p44, %r537, 3;
	selp.b64 	%rd519, %rd518, %rd515, %p44;
	add.s64 	%rd520, %rd518, %rd517;
	setp.eq.s32 	%p45, %r537, 4;
	selp.b64 	%rd521, %rd520, %rd519, %p45;
	ld.shared.v2.u64 	{%rd522, %rd523}, [_ZZN3cub18CUB_300001_SM_10006detail19three_way_partition29DeviceThreeWayPartitionKernelINS2_10policy_hubIjiE10Policy1000EN6thrust24THRUST_300001_SM_1000_NS17counting_iteratorIjNS8_11use_defaultESA_SA_EEPjSC_NS8_16reverse_iteratorISC_EESC_NS0_13ScanTileStateImLb1EEENS0_21DispatchSegmentedSortILNS0_9SortOrderE0EjNS0_8NullTypeElPmSK_NS1_14segmented_sort10policy_hubIjSJ_EEE22LargeSegmentsSelectorTENSO_22SmallSegmentsSelectorTEiNS2_19streaming_context_tIlEEEEvT0_T1_T2_T3_T4_T5_T6_T7_T8_iT9_E12temp_storage+32];
	add.s64 	%rd524, %rd520, %rd522;
	setp.eq.s32 	%p46, %r537, 5;
	selp.b64 	%rd525, %rd524, %rd521, %p46;
	add.s64 	%rd526, %rd524, %rd523;
	setp.eq.s32 	%p47, %r537, 6;
	selp.b64 	%rd527, %rd526, %rd525, %p47;
	ld.shared.v2.u64 	{%rd528, %rd529}, [_ZZN3cub18CUB_300001_SM_10006detail19three_way_partition29DeviceThreeWayPartitionKernelINS2_10policy_hubIjiE10Policy1000EN6thrust24THRUST_300001_SM_1000_NS17counting_iteratorIjNS8_11use_defaultESA_SA_EEPjSC_NS8_16reverse_iteratorISC_EESC_NS0_13ScanTileStateImLb1EEENS0_21DispatchSegmentedSortILNS0_9SortOrderE0EjNS0_8NullTypeElPmSK_NS1_14segmented_sort10policy_hubIjSJ_EEE22LargeSegmentsSelectorTENSO_22SmallSegmentsSelectorTEiNS2_19streaming_context_tIlEEEEvT0_T1_T2_T3_T4_T5_T6_T7_T8_iT9_E12temp_storage+48];
	add.s64 	%rd530, %rd526, %rd528;
	setp.eq.s32 	%p48, %r537, 7;
	selp.b64 	%rd531, %rd530, %rd527, %p48;
	add.s64 	%rd532, %rd530, %rd529;
	setp.eq.s32 	%p49, %r537, 8;
	selp.b64 	%rd533, %rd532, %rd531, %p49;
	ld.shared.v2.u64 	{%rd534, %rd535}, [_ZZN3cub18CUB_300001_SM_10006detail19three_way_partition29DeviceThreeWayPartitionKernelINS2_10policy_hubIjiE10Policy1000EN6thrust24THRUST_300001_SM_1000_NS17counting_iteratorIjNS8_11use_defaultESA_SA_EEPjSC_NS8_16reverse_iteratorISC_EESC_NS0_13ScanTileStateImLb1EEENS0_21DispatchSegmentedSortILNS0_9SortOrderE0EjNS0_8NullTypeElPmSK_NS1_14segmented_sort10policy_hubIjSJ_EEE22LargeSegmentsSelectorTENSO_22SmallSegmentsSelectorTEiNS2_19streaming_context_tIlEEEEvT0_T1_T2_T3_T4_T5_T6_T7_T8_iT9_E12temp_storage+64];
	add.s64 	%rd536, %rd532, %rd534;
	setp.eq.s32 	%p50, %r537, 9;
	selp.b64 	%rd537, %rd536, %rd533, %p50;
	add.s64 	%rd538, %rd536, %rd535;
	setp.eq.s32 	%p51, %r537, 10;
	selp.b64 	%rd539, %rd538, %rd537, %p51;
	ld.shared.v2.u64 	{%rd540, %rd541}, [_ZZN3cub18CUB_300001_SM_10006detail19three_way_partition29DeviceThreeWayPartitionKernelINS2_10policy_hubIjiE10Policy1000EN6thrust24THRUST_300001_SM_1000_NS17counting_iteratorIjNS8_11use_defaultESA_SA_EEPjSC_NS8_16reverse_iteratorISC_EESC_NS0_13ScanTileStateImLb1EEENS0_21DispatchSegmentedSortILNS0_9SortOrderE0EjNS0_8NullTypeElPmSK_NS1_14segmented_sort10policy_hubIjSJ_EEE22LargeSegmentsSelectorTENSO_22SmallSegmentsSelectorTEiNS2_19streaming_context_tIlEEEEvT0_T1_T2_T3_T4_T5_T6_T7_T8_iT9_E12temp_storage+80];
	add.s64 	%rd542, %rd538, %rd540;
	setp.eq.s32 	%p52, %r537, 11;
	selp.b64 	%rd543, %rd542, %rd539, %p52;
	add.s64 	%rd544, %rd542, %rd541;
	setp.eq.s32 	%p53, %r537, 12;
	selp.b64 	%rd545, %rd544, %rd543, %p53;
	ld.shared.v2.u64 	{%rd546, %rd547}, [_ZZN3cub18CUB_300001_SM_10006detail19three_way_partition29DeviceThreeWayPartitionKernelINS2_10policy_hubIjiE10Policy1000EN6thrust24THRUST_300001_SM_1000_NS17counting_iteratorIjNS8_11use_defaultESA_SA_EEPjSC_NS8_16reverse_iteratorISC_EESC_NS0_13ScanTileStateImLb1EEENS0_21DispatchSegmentedSortILNS0_9SortOrderE0EjNS0_8NullTypeElPmSK_NS1_14segmented_sort10policy_hubIjSJ_EEE22LargeSegmentsSelectorTENSO_22SmallSegmentsSelectorTEiNS2_19streaming_context_tIlEEEEvT0_T1_T2_T3_T4_T5_T6_T7_T8_iT9_E12temp_storage+96];
	add.s64 	%rd548, %rd544, %rd546;
	setp.eq.s32 	%p54, %r537, 13;
	selp.b64 	%rd549, %rd548, %rd545, %p54;
	add.s64 	%rd550, %rd548, %rd547;
	setp.eq.s32 	%p55, %r537, 14;
	selp.b64 	%rd551, %rd550, %rd549, %p55;
	ld.shared.v2.u64 	{%rd552, %rd553}, [_ZZN3cub18CUB_300001_SM_10006detail19three_way_partition29DeviceThreeWayPartitionKernelINS2_10policy_hubIjiE10Policy1000EN6thrust24THRUST_300001_SM_1000_NS17counting_iteratorIjNS8_11use_defaultESA_SA_EEPjSC_NS8_16reverse_iteratorISC_EESC_NS0_13ScanTileStateImLb1EEENS0_21DispatchSegmentedSortILNS0_9SortOrderE0EjNS0_8NullTypeElPmSK_NS1_14segmented_sort10policy_hubIjSJ_EEE22LargeSegmentsSelectorTENSO_22SmallSegmentsSelectorTEiNS2_19streaming_context_tIlEEEEvT0_T1_T2_T3_T4_T5_T6_T7_T8_iT9_E12temp_storage+112];
	add.s64 	%rd554, %rd550, %rd552;
	setp.eq.s32 	%p56, %r537, 15;
	selp.b64 	%rd555, %rd554, %rd551, %p56;
	add.s64 	%rd248, %rd554, %rd553;
	setp.gt.u32 	%p57, %r536, 31;
	setp.lt.u32 	%p58, %r536, 32;
	setp.eq.s32 	%p59, %r480, 0;
	selp.b64 	%rd556, 0, %rd511, %p59;
	add.s64 	%rd1648, %rd555, %rd556;
	selp.b64 	%rd250, %rd511, %rd1648, %p58;
	@%p57 bra 	$L__BB10_514;
	mov.u32 	%r538, %tid.x;
	setp.ne.s32 	%p60, %r538, 0;
	mov.u32 	%r539, %ctaid.x;
	mul.wide.u32 	%rd557, %r539, 16;
	add.s64 	%rd251, %rd2, %rd557;
	@%p60 bra 	$L__BB10_501;
	st.shared.u64 	[_ZZN3cub18CUB_300001_SM_10006detail19three_way_partition29DeviceThreeWayPartitionKernelINS2_10policy_hubIjiE10Policy1000EN6thrust24THRUST_300001_SM_1000_NS17counting_iteratorIjNS8_11use_defaultESA_SA_EEPjSC_NS8_16reverse_iteratorISC_EESC_NS0_13ScanTileStateImLb1EEENS0_21DispatchSegmentedSortILNS0_9SortOrderE0EjNS0_8NullTypeElPmSK_NS1_14segmented_sort10policy_hubIjSJ_EEE22LargeSegmentsSelectorTENSO_22SmallSegmentsSelectorTEiNS2_19streaming_context_tIlEEEEvT0_T1_T2_T3_T4_T5_T6_T7_T8_iT9_E12temp_storage+184], %rd248;
	add.s64 	%rd558, %rd251, 512;
	mov.b64 	%rd559, 100;
	// begin inline asm
	st.relaxed.gpu.v2.u64 [%rd558], {%rd559, %rd248};
	// end inline asm
$L__BB10_501:
	mov.u32 	%r1482, %ctaid.x;
	mov.u32 	%r542, %tid.x;
	mov.b32 	%r540, 840;
	// begin inline asm
	nanosleep.u32 %r540;
	// end inline asm
	mul.wide.u32 	%rd564, %r542, 16;
	xor.b64  	%rd565, %rd564, -16;
	add.s64 	%rd566, %rd251, %rd565;
	add.s64 	%rd563, %rd566, 512;
	// begin inline asm
	ld.relaxed.gpu.v2.u64 {%rd1646, %rd1643}, [%rd563];
	// end inline asm
	mov.b32 	%r1478, 36;
$L__BB10_502:
	setp.eq.s64 	%p61, %rd1646, 99;
	mov.b32 	%r543, -1;
	vote.sync.any.pred 	%p62, %p61, %r543;
	not.pred 	%p63, %p62;
	@%p63 bra 	$L__BB10_504;
	mul.lo.s32 	%r814, %r1482, 16807;
	and.b32  	%r1482, %r814, 2147483647;
	add.s32 	%r815, %r1478, 1;
	rem.u32 	%r813, %r1482, %r815;
	// begin inline asm
	nanosleep.u32 %r813;
	// end inline asm
	shr.u32 	%r1478, %r1478, 1;
	mov.u32 	%r816, %tid.x;
	mul.wide.u32 	%rd660, %r816, 16;
	xor.b64  	%rd661, %rd660, -16;
	add.s64 	%rd662, %rd251, %rd661;
	add.s64 	%rd659, %rd662, 512;
	// begin inline asm
	ld.relaxed.gpu.v2.u64 {%rd1646, %rd1643}, [%rd659];
	// end inline asm
	bra.uni 	$L__BB10_502;
$L__BB10_504:
	setp.eq.s64 	%p64, %rd1646, 101;
	mov.b32 	%r595, -1;
	vote.sync.ballot.b32 	%r597, %p64, %r595;
	// begin inline asm
	mov.u32 %r545, %lanemask_ge;
	// end inline asm
	and.b32  	%r598, %r597, %r545;
	or.b32  	%r599, %r598, -2147483648;
	add.s32 	%r600, %r599, -1;
	not.b32 	%r601, %r599;
	and.b32  	%r602, %r601, %r600;
	popc.b32 	%r549, %r602;
	mov.b64 	{%r547, %r552}, %rd1643;
	mov.b32 	%r553, 1;
	// begin inline asm
	shfl.sync.down.b32 %r546, %r547, %r553, %r549, %r595;
	// end inline asm
	// begin inline asm
	shfl.sync.down.b32 %r551, %r552, %r553, %r549, %r595;
	// end inline asm
	mov.b64 	%rd567, {%r546, %r551};
	setp.lt.s32 	%p66, %r480, %r549;
	selp.b64 	%rd568, %rd567, 0, %p66;
	add.s64 	%rd569, %rd568, %rd1643;
	mov.b64 	{%r557, %r562}, %rd569;
	mov.b32 	%r563, 2;
	// begin inline asm
	shfl.sync.down.b32 %r556, %r557, %r563, %r549, %r595;
	// end inline asm
	// begin inline asm
	shfl.sync.down.b32 %r561, %r562, %r563, %r549, %r595;
	// end inline asm
	mov.b64 	%rd570, {%r556, %r561};
	add.s32 	%r603, %r480, 2;
	setp.gt.s32 	%p67, %r603, %r549;
	selp.b64 	%rd571, 0, %rd570, %p67;
	add.s64 	%rd572, %rd571, %rd569;
	mov.b64 	{%r567, %r572}, %rd572;
	mov.b32 	%r573, 4;
	// begin inline asm
	shfl.sync.down.b32 %r566, %r567, %r573, %r549, %r595;
	// end inline asm
	// begin inline asm
	shfl.sync.down.b32 %r571, %r572, %r573, %r549, %r595;
	// end inline asm
	mov.b64 	%rd573, {%r566, %r571};
	add.s32 	%r604, %r480, 4;
	setp.gt.s32 	%p68, %r604, %r549;
	selp.b64 	%rd574, 0, %rd573, %p68;
	add.s64 	%rd575, %rd574, %rd572;
	mov.b64 	{%r577, %r582}, %rd575;
	mov.b32 	%r583, 8;
	// begin inline asm
	shfl.sync.down.b32 %r576, %r577, %r583, %r549, %r595;
	// end inline asm
	// begin inline asm
	shfl.sync.down.b32 %r581, %r582, %r583, %r549, %r595;
	// end inline asm
	mov.b64 	%rd576, {%r576, %r581};
	add.s32 	%r605, %r480, 8;
	setp.gt.s32 	%p69, %r605, %r549;
	selp.b64 	%rd577, 0, %rd576, %p69;
	add.s64 	%rd578, %rd577, %rd575;
	mov.b64 	{%r587, %r592}, %rd578;
	mov.b32 	%r593, 16;
	// begin inline asm
	shfl.sync.down.b32 %r586, %r587, %r593, %r549, %r595;
	// end inline asm
	// begin inline asm
	shfl.sync.down.b32 %r591, %r592, %r593, %r549, %r595;
	// end inline asm
	mov.b64 	%rd579, {%r586, %r591};
	add.s32 	%r606, %r480, 16;
	setp.gt.s32 	%p70, %r606, %r549;
	selp.b64 	%rd580, 0, %rd579, %p70;
	add.s64 	%rd1644, %rd580, %rd578;
	add.s64 	%rd261, %rd2, 512;
	mov.u32 	%r607, %tid.x;
	not.b32 	%r608, %r607;
	mov.u32 	%r609, %ctaid.x;
	add.s32 	%r1481, %r609, %r608;
	mov.b32 	%r1480, 36;
$L__BB10_505:
	setp.ne.s64 	%p71, %rd1646, 101;
	mov.b32 	%r610, -1;
	vote.sync.all.pred 	%p72, %p71, %r610;
	not.pred 	%p73, %p72;
	@%p73 bra 	$L__BB10_510;
	shr.u32 	%r1480, %r1480, 1;
	mul.wide.s32 	%rd635, %r1481, 16;
	add.s64 	%rd636, %rd261, %rd635;
	add.s64 	%rd634, %rd636, -512;
	// begin inline asm
	ld.relaxed.gpu.v2.u64 {%rd1646, %rd1647}, [%rd634];
	// end inline asm
	mov.u32 	%r1483, %r1480;
$L__BB10_507:
	setp.eq.s64 	%p146, %rd1646, 99;
	mov.b32 	%r748, -1;
	vote.sync.any.pred 	%p147, %p146, %r748;
	not.pred 	%p148, %p147;
	@%p148 bra 	$L__BB10_509;
	mul.lo.s32 	%r811, %r1482, 16807;
	and.b32  	%r1482, %r811, 2147483647;
	add.s32 	%r812, %r1483, 1;
	rem.u32 	%r810, %r1482, %r812;
	// begin inline asm
	nanosleep.u32 %r810;
	// end inline asm
	shr.u32 	%r1483, %r1483, 1;
	mul.wide.s32 	%rd655, %r1481, 16;
	add.s64 	%rd656, %rd261, %rd655;
	add.s64 	%rd654, %rd656, -512;
	// begin inline asm
	ld.relaxed.gpu.v2.u64 {%rd1646, %rd1647}, [%rd654];
	// end inline asm
	bra.uni 	$L__BB10_507;
$L__BB10_509:
	setp.eq.s64 	%p149, %rd1646, 101;
	mov.b32 	%r799, -1;
	vote.sync.ballot.b32 	%r800, %p149, %r799;
	and.b32  	%r801, %r800, %r545;
	or.b32  	%r802, %r801, -2147483648;
	add.s32 	%r803, %r802, -1;
	not.b32 	%r804, %r802;
	and.b32  	%r805, %r804, %r803;
	popc.b32 	%r753, %r805;
	mov.b64 	{%r751, %r756}, %rd1647;
	mov.b32 	%r757, 1;
	// begin inline asm
	shfl.sync.down.b32 %r750, %r751, %r757, %r753, %r799;
	// end inline asm
	// begin inline asm
	shfl.sync.down.b32 %r755, %r756, %r757, %r753, %r799;
	// end inline asm
	mov.b64 	%rd637, {%r750, %r755};
	setp.lt.s32 	%p151, %r480, %r753;
	selp.b64 	%rd638, %rd637, 0, %p151;
	add.s64 	%rd639, %rd638, %rd1647;
	mov.b64 	{%r761, %r766}, %rd639;
	mov.b32 	%r767, 2;
	// begin inline asm
	shfl.sync.down.b32 %r760, %r761, %r767, %r753, %r799;
	// end inline asm
	// begin inline asm
	shfl.sync.down.b32 %r765, %r766, %r767, %r753, %r799;
	// end inline asm
	mov.b64 	%rd640, {%r760, %r765};
	add.s32 	%r806, %r480, 2;
	setp.gt.s32 	%p152, %r806, %r753;
	selp.b64 	%rd641, 0, %rd640, %p152;
	add.s64 	%rd642, %rd639, %rd641;
	mov.b64 	{%r771, %r776}, %rd642;
	mov.b32 	%r777, 4;
	// begin inline asm
	shfl.sync.down.b32 %r770, %r771, %r777, %r753, %r799;
	// end inline asm
	// begin inline asm
	shfl.sync.down.b32 %r775, %r776, %r777, %r753, %r799;
	// end inline asm
	mov.b64 	%rd643, {%r770, %r775};
	add.s32 	%r807, %r480, 4;
	setp.gt.s32 	%p153, %r807, %r753;
	selp.b64 	%rd644, 0, %rd643, %p153;
	add.s64 	%rd645, %rd644, %rd642;
	mov.b64 	{%r781, %r786}, %rd645;
	mov.b32 	%r787, 8;
	// begin inline asm
	shfl.sync.down.b32 %r780, %r781, %r787, %r753, %r799;
	// end inline asm
	// begin inline asm
	shfl.sync.down.b32 %r785, %r786, %r787, %r753, %r799;
	// end inline asm
	mov.b64 	%rd646, {%r780, %r785};
	add.s32 	%r808, %r480, 8;
	setp.gt.s32 	%p154, %r808, %r753;
	selp.b64 	%rd647, 0, %rd646, %p154;
	add.s64 	%rd648, %rd647, %rd645;
	mov.b64 	{%r791, %r796}, %rd648;
	mov.b32 	%r797, 16;
	// begin inline asm
	shfl.sync.down.b32 %r790, %r791, %r797, %r753, %r799;
	// end inline asm
	// begin inline asm
	shfl.sync.down.b32 %r795, %r796, %r797, %r753, %r799;
	// end inline asm
	mov.b64 	%rd649, {%r790, %r795};
	add.s32 	%r809, %r480, 16;
	setp.gt.s32 	%p155, %r809, %r753;
	selp.b64 	%rd650, 0, %rd649, %p155;
	add.s64 	%rd651, %rd648, %rd1644;
	add.s64 	%rd1644, %rd651, %rd650;
	add.s32 	%r1481, %r1481, -32;
	bra.uni 	$L__BB10_505;
$L__BB10_510:
	mov.u32 	%r612, %tid.x;
	setp.ne.s32 	%p74, %r612, 0;
	@%p74 bra 	$L__BB10_512;
	add.s64 	%rd583, %rd1644, %rd248;
	add.s64 	%rd581, %rd251, 512;
	mov.b64 	%rd582, 101;
	// begin inline asm
	st.relaxed.gpu.v2.u64 [%rd581], {%rd582, %rd583};
	// end inline asm
	st.shared.u64 	[_ZZN3cub18CUB_300001_SM_10006detail19three_way_partition29DeviceThreeWayPartitionKernelINS2_10policy_hubIjiE10Policy1000EN6thrust24THRUST_300001_SM_1000_NS17counting_iteratorIjNS8_11use_defaultESA_SA_EEPjSC_NS8_16reverse_iteratorISC_EESC_NS0_13ScanTileStateImLb1EEENS0_21DispatchSegmentedSortILNS0_9SortOrderE0EjNS0_8NullTypeElPmSK_NS1_14segmented_sort10policy_hubIjSJ_EEE22LargeSegmentsSelectorTENSO_22SmallSegmentsSelectorTEiNS2_19streaming_context_tIlEEEEvT0_T1_T2_T3_T4_T5_T6_T7_T8_iT9_E12temp_storage+168], %rd1644;
	st.shared.u64 	[_ZZN3cub18CUB_300001_SM_10006detail19three_way_partition29DeviceThreeWayPartitionKernelINS2_10policy_hubIjiE10Policy1000EN6thrust24THRUST_300001_SM_1000_NS17counting_iteratorIjNS8_11use_defaultESA_SA_EEPjSC_NS8_16reverse_iteratorISC_EESC_NS0_13ScanTileStateImLb1EEENS0_21DispatchSegmentedSortILNS0_9SortOrderE0EjNS0_8NullTypeElPmSK_NS1_14segmented_sort10policy_hubIjSJ_EEE22LargeSegmentsSelectorTENSO_22SmallSegmentsSelectorTEiNS2_19streaming_context_tIlEEEEvT0_T1_T2_T3_T4_T5_T6_T7_T8_iT9_E12temp_storage+176], %rd583;
$L__BB10_512:
	setp.ne.s32 	%p75, %r480, 0;
	mov.u64 	%rd1648, %rd250;
	@%p75 bra 	$L__BB10_514;
	st.shared.u64 	[_ZZN3cub18CUB_300001_SM_10006detail19three_way_partition29DeviceThreeWayPartitionKernelINS2_10policy_hubIjiE10Policy1000EN6thrust24THRUST_300001_SM_1000_NS17counting_iteratorIjNS8_11use_defaultESA_SA_EEPjSC_NS8_16reverse_iteratorISC_EESC_NS0_13ScanTileStateImLb1EEENS0_21DispatchSegmentedSortILNS0_9SortOrderE0EjNS0_8NullTypeElPmSK_NS1_14segmented_sort10policy_hubIjSJ_EEE22LargeSegmentsSelectorTENSO_22SmallSegmentsSelectorTEiNS2_19streaming_context_tIlEEEEvT0_T1_T2_T3_T4_T5_T6_T7_T8_iT9_E12temp_storage+144], %rd1644;
	mov.u64 	%rd1648, %rd1644;
$L__BB10_514:
	ld.param.u32 	%r1427, [_ZN3cub18CUB_300001_SM_10006detail19three_way_partition29DeviceThreeWayPartitionKernelINS2_10policy_hubIjiE10Policy1000EN6thrust24THRUST_300001_SM_1000_NS17counting_iteratorIjNS8_11use_defaultESA_SA_EEPjSC_NS8_16reverse_iteratorISC_EESC_NS0_13ScanTileStateImLb1EEENS0_21DispatchSegmentedSortILNS0_9SortOrderE0EjNS0_8NullTypeElPmSK_NS1_14segmented_sort10policy_hubIjSJ_EEE22LargeSegmentsSelectorTENSO_22SmallSegmentsSelectorTEiNS2_19streaming_context_tIlEEEEvT0_T1_T2_T3_T4_T5_T6_T7_T8_iT9__param_8];
	mov.u32 	%r613, %tid.x;
	mul.lo.s32 	%r614, %r613, 11;
	mov.u32 	%r615, %ctaid.x;
	mul.lo.s32 	%r616, %r615, 5632;
	sub.s32 	%r617, %r1427, %r616;
	setp.ge.s32 	%p76, %r614, %r617;
	bar.sync 	0;
	setp.eq.s32 	%p77, %r613, 0;
	ld.shared.u64 	%rd584, [_ZZN3cub18CUB_300001_SM_10006detail19three_way_partition29DeviceThreeWayPartitionKernelINS2_10policy_hubIjiE10Policy1000EN6thrust24THRUST_300001_SM_1000_NS17counting_iteratorIjNS8_11use_defaultESA_SA_EEPjSC_NS8_16reverse_iteratorISC_EESC_NS0_13ScanTileStateImLb1EEENS0_21DispatchSegmentedSortILNS0_9SortOrderE0EjNS0_8NullTypeElPmSK_NS1_14segmented_sort10policy_hubIjSJ_EEE22LargeSegmentsSelectorTENSO_22SmallSegmentsSelectorTEiNS2_19streaming_context_tIlEEEEvT0_T1_T2_T3_T4_T5_T6_T7_T8_iT9_E12temp_storage+144];
	selp.b64 	%rd585, 0, %rd584, %p77;
	add.s64 	%rd274, %rd585, %rd1648;
	ld.shared.u64 	%rd275, [_ZZN3cub18CUB_300001_SM_10006detail19three_way_partition29DeviceThreeWayPartitionKernelINS2_10policy_hubIjiE10Policy1000EN6thrust24THRUST_300001_SM_1000_NS17counting_iteratorIjNS8_11use_defaultESA_SA_EEPjSC_NS8_16reverse_iteratorISC_EESC_NS0_13ScanTileStateImLb1EEENS0_21DispatchSegmentedSortILNS0_9SortOrderE0EjNS0_8NullTypeElPmSK_NS1_14segmented_sort10policy_hubIjSJ_EEE22LargeSegmentsSelectorTENSO_22SmallSegmentsSelectorTEiNS2_19streaming_context_tIlEEEEvT0_T1_T2_T3_T4_T5_T6_T7_T8_iT9_E12temp_storage+168];
	ld.shared.v4.u32 	{%r618, %r619, %r359, %r620}, [_ZZN3cub18CUB_300001_SM_10006detail19three_way_partition29DeviceThreeWayPartitionKernelINS2_10policy_hubIjiE10Policy1000EN6thrust24THRUST_300001_SM_1000_NS17counting_iteratorIjNS8_11use_defaultESA_SA_EEPjSC_NS8_16reverse_iteratorISC_EESC_NS0_13ScanTileStateImLb1EEENS0_21DispatchSegmentedSortILNS0_9SortOrderE0EjNS0_8NullTypeElPmSK_NS1_14segmented_sort10policy_hubIjSJ_EEE22LargeSegmentsSelectorTENSO_22SmallSegmentsSelectorTEiNS2_19streaming_context_tIlEEEEvT0_T1_T2_T3_T4_T5_T6_T7_T8_iT9_E12temp_storage+176];
	bar.sync 	0;
	sub.s32 	%r621, 5632, %r617;
	sub.s32 	%r357, %r619, %r621;
	sub.s32 	%r358, %r618, %r621;
	sub.s32 	%r622, %r620, %r621;
	sub.s32 	%r623, %r359, %r621;
	bar.sync 	0;
	shr.s32 	%r624, %r623, 31;
	or.b32  	%r360, %r624, %r622;
	@%p76 bra 	$L__BB10_521;
	setp.lt.u64 	%p78, %rd1631, 4294967296;
	@%p78 bra 	$L__BB10_517;
	{ .reg .b32 tmp; mov.b64 {tmp, %r625}, %rd274; }
	{ .reg .b32 tmp; mov.b64 {tmp, %r626}, %rd275; }
	sub.s32 	%r1484, %r625, %r626;
	bra.uni 	$L__BB10_520;
$L__BB10_517:
	setp.eq.s64 	%p79, %rd1631, 0;
	@%p79 bra 	$L__BB10_519;
	cvt.u32.u64 	%r627, %rd274;
	cvt.u32.u64 	%r628, %rd275;
	sub.s32 	%r629, %r360, %r628;
	add.s32 	%r1484, %r629, %r627;
	bra.uni 	$L__BB10_520;
$L__BB10_519:
	ld.param.u32 	%r1428, [_ZN3cub18CUB_300001_SM_10006detail19three_way_partition29DeviceThreeWayPartitionKernelINS2_10policy_hubIjiE10Policy1000EN6thrust24THRUST_300001_SM_1000_NS17counting_iteratorIjNS8_11use_defaultESA_SA_EEPjSC_NS8_16reverse_iteratorISC_EESC_NS0_13ScanTileStateImLb1EEENS0_21DispatchSegmentedSortILNS0_9SortOrderE0EjNS0_8NullTypeElPmSK_NS1_14segmented_sort10policy_hubIjSJ_EEE22LargeSegmentsSelectorTENSO_22SmallSegmentsSelectorTEiNS2_19streaming_context_tIlEEEEvT0_T1_T2_T3_T4_T5_T6_T7_T8_iT9__param_8];
	mov.u32 	%r630, %tid.x;
	cvt.u32.u64 	%r631, %rd275;
	{ .reg .b32 tmp; mov.b64 {tmp, %r632}, %rd275; }
	add.s32 	%r633, %r631, %r632;
	mov.u32 	%r634, %ctaid.x;
	mul.lo.s32 	%r635, %r634, 5632;
	sub.s32 	%r636, %r1428, %r635;
	add.s32 	%r637, %r636, %r359;
	add.s32 	%r638, %r637, %r360;
	add.s32 	%r639, %r638, %r633;
	mad.lo.s32 	%r640, %r630, 11, %r639;
	cvt.u32.u64 	%r641, %rd274;
	{ .reg .b32 tmp; mov.b64 {tmp, %r642}, %rd274; }
	add.s32 	%r643, %r641, %r642;
	sub.s32 	%r644, %r640, %r643;
	add.s32 	%r1484, %r644, -5632;
$L__BB10_520:
	shl.b32 	%r645, %r1484, 2;
	mov.u32 	%r646, _ZZN3cub18CUB_300001_SM_10006detail19three_way_partition29DeviceThreeWayPartitionKernelINS2_10policy_hubIjiE10Policy1000EN6thrust24THRUST_300001_SM_1000_NS17counting_iteratorIjNS8_11use_defaultESA_SA_EEPjSC_NS8_16reverse_iteratorISC_EESC_NS0_13ScanTileStateImLb1EEENS0_21DispatchSegmentedSortILNS0_9SortOrderE0EjNS0_8NullTypeElPmSK_NS1_14segmented_sort10policy_hubIjSJ_EEE22LargeSegmentsSelectorTENSO_22SmallSegmentsSelectorTEiNS2_19streaming_context_tIlEEEEvT0_T1_T2_T3_T4_T5_T6_T7_T8_iT9_E12temp_storage;
	add.s32 	%r647, %r646, %r645;
	st.shared.u32 	[%r647], %r325;
$L__BB10_521:
	ld.param.u32 	%r1429, [_ZN3cub18CUB_300001_SM_10006detail19three_way_partition29DeviceThreeWayPartitionKernelINS2_10policy_hubIjiE10Policy1000EN6thrust24THRUST_300001_SM_1000_NS17counting_iteratorIjNS8_11use_defaultESA_SA_EEPjSC_NS8_16reverse_iteratorISC_EESC_NS0_13ScanTileStateImLb1EEENS0_21DispatchSegmentedSortILNS0_9SortOrderE0EjNS0_8NullTypeElPmSK_NS1_14segmented_sort10policy_hubIjSJ_EEE22LargeSegmentsSelectorTENSO_22SmallSegmentsSelectorTEiNS2_19streaming_context_tIlEEEEvT0_T1_T2_T3_T4_T5_T6_T7_T8_iT9__param_8];
	add.s64 	%rd586, %rd274, %rd1631;
	mov.u32 	%r648, %tid.x;
	mad.lo.s32 	%r649, %r648, 11, 1;
	mov.u32 	%r650, %ctaid.x;
	mul.lo.s32 	%r651, %r650, 5632;
	sub.s32 	%r652, %r1429, %r651;
	setp.ge.s32 	%p80, %r649, %r652;
	{ .reg .b32 tmp; mov.b64 {tmp, %r365}, %rd586; }
	cvt.u32.u64 	%r366, %rd586;
	@%p80 bra 	$L__BB10_528;
	setp.lt.u64 	%p81, %rd1632, 4294967296;
	@%p81 bra 	$L__BB10_524;
	{ .reg .b32 tmp; mov.b64 {tmp, %r653}, %rd275; }
	sub.s32 	%r1485, %r365, %r653;
	bra.uni 	$L__BB10_527;
$L__BB10_524:
	setp.eq.s64 	%p82, %rd1632, 0;
	@%p82 bra 	$L__BB10_526;
	cvt.u32.u64 	%r654, %rd275;
	sub.s32 	%r655, %r360, %r654;
	add.s32 	%r1485, %r655, %r366;
	bra.uni 	$L__BB10_527;
$L__BB10_526:
	ld.param.u32 	%r1430, [_ZN3cub18CUB_300001_SM_10006detail19three_way_partition29DeviceThreeWayPartitionKernelINS2_10policy_hubIjiE10Policy1000EN6thrust24THRUST_300001_SM_1000_NS17counting_iteratorIjNS8_11use_defaultESA_SA_EEPjSC_NS8_16reverse_iteratorISC_EESC_NS0_13ScanTileStateImLb1EEENS0_21DispatchSegmentedSortILNS0_9SortOrderE0EjNS0_8NullTypeElPmSK_NS1_14segmented_sort10policy_hubIjSJ_EEE22LargeSegmentsSelectorTENSO_22SmallSegmentsSelectorTEiNS2_19streaming_context_tIlEEEEvT0_T1_T2_T3_T4_T5_T6_T7_T8_iT9__param_8];
	mov.u32 	%r656, %tid.x;
	cvt.u32.u64 	%r657, %rd275;
	{ .reg .b32 tmp; mov.b64 {tmp, %r658}, %rd275; }
	add.s32 	%r659, %r657, %r658;
	mov.u32 	%r660, %ctaid.x;
	mul.lo.s32 	%r661, %r660, 5632;
	sub.s32 	%r662, %r1430, %r661;
	add.s32 	%r663, %r662, %r359;
	add.s32 	%r664, %r663, %r360;
	add.s32 	%r665, %r664, %r659;
	mad.lo.s32 	%r666, %r656, 11, %r665;
	add.s32 	%r667, %r366, %r365;
	sub.s32 	%r668, %r666, %r667;
	add.s32 	%r1485, %r668, -5631;
$L__BB10_527:
	shl.b32 	%r669, %r1485, 2;
	mov.u32 	%r670, _ZZN3cub18CUB_300001_SM_10006detail19three_way_partition29DeviceThreeWayPartitionKernelINS2_10policy_hubIjiE10Policy1000EN6thrust24THRUST_300001_SM_1000_NS17counting_iteratorIjNS8_11use_defaultESA_SA_EEPjSC_NS8_16reverse_iteratorISC_EESC_NS0_13ScanTileStateImLb1EEENS0_21DispatchSegmentedSortILNS0_9SortOrderE0EjNS0_8NullTypeElPmSK_NS1_14segmented_sort10policy_hubIjSJ_EEE22LargeSegmentsSelectorTENSO_22SmallSegmentsSelectorTEiNS2_19streaming_context_tIlEEEEvT0_T1_T2_T3_T4_T5_T6_T7_T8_iT9_E12temp_storage;
	add.s32 	%r671, %r670, %r669;
	st.shared.u32 	[%r671], %r327;
$L__BB10_528:
	ld.param.u32 	%r1431, [_ZN3cub18CUB_300001_SM_10006detail19three_way_partition29DeviceThreeWayPartitionKernelINS2_10policy_hubIjiE10Policy1000EN6thrust24THRUST_300001_SM_1000_NS17counting_iteratorIjNS8_11use_defaultESA_SA_EEPjSC_NS8_16reverse_iteratorISC_EESC_NS0_13ScanTileStateImLb1EEENS0_21DispatchSegmentedSortILNS0_9SortOrderE0EjNS0_8NullTypeElPmSK_NS1_14segmented_sort10policy_hubIjSJ_EEE22LargeSegmentsSelectorTENSO_22SmallSegmentsSelectorTEiNS2_19streaming_context_tIlEEEEvT0_T1_T2_T3_T4_T5_T6_T7_T8_iT9__param_8];
	mov.u32 	%r672, %ctaid.x;
	mul.lo.s32 	%r673, %r672, 5632;
	sub.s32 	%r371, %r1431, %r673;
	add.s32 	%r674, %r371, %r359;
	add.s32 	%r675, %r674, %r360;
	add.s32 	%r372, %r675, -5632;
	add.s64 	%rd587, %rd238, %rd274;
	mov.u32 	%r676, %tid.x;
	mad.lo.s32 	%r677, %r676, 11, 2;
	setp.ge.s32 	%p83, %r677, %r371;
	{ .reg .b32 tmp; mov.b64 {tmp, %r373}, %rd587; }
	cvt.u32.u64 	%r374, %rd587;
	@%p83 bra 	$L__BB10_535;
	setp.lt.u64 	%p84, %rd1633, 4294967296;
	@%p84 bra 	$L__BB10_531;
	{ .reg .b32 tmp; mov.b64 {tmp, %r678}, %rd275; }
	sub.s32 	%r1486, %r373, %r678;
	bra.uni 	$L__BB10_534;
$L__BB10_531:
	setp.eq.s64 	%p85, %rd1633, 0;
	@%p85 bra 	$L__BB10_533;
	cvt.u32.u64 	%r679, %rd275;
	sub.s32 	%r680, %r360, %r679;
	add.s32 	%r1486, %r680, %r374;
	bra.uni 	$L__BB10_534;
$L__BB10_533:
	cvt.u32.u64 	%r682, %rd275;
	{ .reg .b32 tmp; mov.b64 {tmp, %r683}, %rd275; }
	add.s32 	%r684, %r682, %r683;
	add.s32 	%r685, %r684, %r372;
	mad.lo.s32 	%r686, %r676, 11, %r685;
	add.s32 	%r687, %r374, %r373;
	sub.s32 	%r688, %r686, %r687;
	add.s32 	%r1486, %r688, 2;
$L__BB10_534:
	shl.b32 	%r689, %r1486, 2;
	mov.u32 	%r690, _ZZN3cub18CUB_300001_SM_10006detail19three_way_partition29DeviceThreeWayPartitionKernelINS2_10policy_hubIjiE10Policy1000EN6thrust24THRUST_300001_SM_1000_NS17counting_iteratorIjNS8_11use_defaultESA_SA_EEPjSC_NS8_16reverse_iteratorISC_EESC_NS0_13ScanTileStateImLb1EEENS0_21DispatchSegmentedSortILNS0_9SortOrderE0EjNS0_8NullTypeElPmSK_NS1_14segmented_sort10policy_hubIjSJ_EEE22LargeSegmentsSelectorTENSO_22SmallSegmentsSelectorTEiNS2_19streaming_context_tIlEEEEvT0_T1_T2_T3_T4_T5_T6_T7_T8_iT9_E12temp_storage;
	add.s32 	%r691, %r690, %r689;
	st.shared.u32 	[%r691], %r329;
$L__BB10_535:
	cvt.u32.u64 	%r692, %rd275;
	{ .reg .b32 tmp; mov.b64 {tmp, %r379}, %rd275; }
	add.s32 	%r693, %r692, %r379;
	add.s32 	%r380, %r693, %r372;
	add.s64 	%rd588, %rd239, %rd274;
	mad.lo.s32 	%r694, %r676, 11, 3;
	setp.ge.s32 	%p86, %r694, %r371;
	{ .reg .b32 tmp; mov.b64 {tmp, %r382}, %rd588; }
	cvt.u32.u64 	%r383, %rd588;
	@%p86 bra 	$L__BB10_542;
	setp.lt.u64 	%p87, %rd1634, 4294967296;
	@%p87 bra 	$L__BB10_538;
	sub.s32 	%r1487, %r382, %r379;
	bra.uni 	$L__BB10_541;
$L__BB10_538:
	setp.eq.s64 	%p88, %rd1634, 0;
	@%p88 bra 	$L__BB10_540;
	sub.s32 	%r696, %r360, %r692;
	add.s32 	%r1487, %r696, %r383;
	bra.uni 	$L__BB10_541;
$L__BB10_540:
	mad.lo.s32 	%r697, %r676, 11, %r380;
	add.s32 	%r698, %r383, %r382;
	sub.s32 	%r699, %r697, %r698;
	add.s32 	%r1487, %r699, 3;
$L__BB10_541:
	shl.b32 	%r700, %r1487, 2;
	mov.u32 	%r701, _ZZN3cub18CUB_300001_SM_10006detail19three_way_partition29DeviceThreeWayPartitionKernelINS2_10policy_hubIjiE10Policy1000EN6thrust24THRUST_300001_SM_1000_NS17counting_iteratorIjNS8_11use_defaultESA_SA_EEPjSC_NS8_16reverse_iteratorISC_EESC_NS0_13ScanTileStateImLb1EEENS0_21DispatchSegmentedSortILNS0_9SortOrderE0EjNS0_8NullTypeElPmSK_NS1_14segmented_sort10policy_hubIjSJ_EEE22LargeSegmentsSelectorTENSO_22SmallSegmentsSelectorTEiNS2_19streaming_context_tIlEEEEvT0_T1_T2_T3_T4_T5_T6_T7_T8_iT9_E12temp_storage;
	add.s32 	%r702, %r701, %r700;
	st.shared.u32 	[%r702], %r331;
$L__BB10_542:
	sub.s32 	%r388, %r360, %r692;
	add.s64 	%rd589, %rd240, %rd274;
	mad.lo.s32 	%r389, %r676, 11, 4;
	setp.ge.s32 	%p89, %r389, %r371;
	{ .reg .b32 tmp; mov.b64 {tmp, %r390}, %rd589; }
	cvt.u32.u64 	%r391, %rd589;
	@%p89 bra 	$L__BB10_549;
	setp.lt.u64 	%p90, %rd1635, 4294967296;
	@%p90 bra 	$L__BB10_545;
	sub.s32 	%r1488, %r390, %r379;
	bra.uni 	$L__BB10_548;
$L__BB10_545:
	setp.eq.s64 	%p91, %rd1635, 0;
	@%p91 bra 	$L__BB10_547;
	add.s32 	%r1488, %r388, %r391;
	bra.uni 	$L__BB10_548;
$L__BB10_547:
	add.s32 	%r704, %r380, %r389;
	add.s32 	%r705, %r391, %r390;
	sub.s32 	%r1488, %r704, %r705;
$L__BB10_548:
	shl.b32 	%r706, %r1488, 2;
	mov.u32 	%r707, _ZZN3cub18CUB_300001_SM_10006detail19three_way_partition29DeviceThreeWayPartitionKernelINS2_10policy_hubIjiE10Policy1000EN6thrust24THRUST_300001_SM_1000_NS17counting_iteratorIjNS8_11use_defaultESA_SA_EEPjSC_NS8_16reverse_iteratorISC_EESC_NS0_13ScanTileStateImLb1EEENS0_21DispatchSegmentedSortILNS0_9SortOrderE0EjNS0_8NullTypeElPmSK_NS1_14segmented_sort10policy_hubIjSJ_EEE22LargeSegmentsSelectorTENSO_22SmallSegmentsSelectorTEiNS2_19streaming_context_tIlEEEEvT0_T1_T2_T3_T4_T5_T6_T7_T8_iT9_E12temp_storage;
	add.s32 	%r708, %r707, %r706;
	st.shared.u32 	[%r708], %r333;
$L__BB10_549:
	add.s64 	%rd590, %rd241, %rd274;
	mad.lo.s32 	%r396, %r676, 11, 5;
	setp.ge.s32 	%p92, %r396, %r371;
	{ .reg .b32 tmp; mov.b64 {tmp, %r397}, %rd590; }
	cvt.u32.u64 	%r398, %rd590;
	@%p92 bra 	$L__BB10_556;
	setp.lt.u64 	%p93, %rd1636, 4294967296;
	@%p93 bra 	$L__BB10_552;
	sub.s32 	%r1489, %r397, %r379;
	bra.uni 	$L__BB10_555;
$L__BB10_552:
	setp.eq.s64 	%p94, %rd1636, 0;
	@%p94 bra 	$L__BB10_554;
	add.s32 	%r1489, %r388, %r398;
	bra.uni 	$L__BB10_555;
$L__BB10_554:
	add.s32 	%r709, %r380, %r396;
	add.s32 	%r710, %r398, %r397;
	sub.s32 	%r1489, %r709, %r710;
$L__BB10_555:
	shl.b32 	%r711, %r1489, 2;
	mov.u32 	%r712, _ZZN3cub18CUB_300001_SM_10006detail19three_way_partition29DeviceThreeWayPartitionKernelINS2_10policy_hubIjiE10Policy1000EN6thrust24THRUST_300001_SM_1000_NS17counting_iteratorIjNS8_11use_defaultESA_SA_EEPjSC_NS8_16reverse_iteratorISC_EESC_NS0_13ScanTileStateImLb1EEENS0_21DispatchSegmentedSortILNS0_9SortOrderE0EjNS0_8NullTypeElPmSK_NS1_14segmented_sort10policy_hubIjSJ_EEE22LargeSegmentsSelectorTENSO_22SmallSegmentsSelectorTEiNS2_19streaming_context_tIlEEEEvT0_T1_T2_T3_T4_T5_T6_T7_T8_iT9_E12temp_storage;
	add.s32 	%r713, %r712, %r711;
	st.shared.u32 	[%r713], %r334;
$L__BB10_556:
	add.s64 	%rd591, %rd242, %rd274;
	mad.lo.s32 	%r403, %r676, 11, 6;
	setp.ge.s32 	%p95, %r403, %r371;
	{ .reg .b32 tmp; mov.b64 {tmp, %r404}, %rd591; }
	cvt.u32.u64 	%r405, %rd591;
	@%p95 bra 	$L__BB10_563;
	setp.lt.u64 	%p96, %rd1637, 4294967296;
	@%p96 bra 	$L__BB10_559;
	sub.s32 	%r1490, %r404, %r379;
	bra.uni 	$L__BB10_562;
$L__BB10_559:
	setp.eq.s64 	%p97, %rd1637, 0;
	@%p97 bra 	$L__BB10_561;
	add.s32 	%r1490, %r388, %r405;
	bra.uni 	$L__BB10_562;
$L__BB10_561:
	add.s32 	%r714, %r380, %r403;
	add.s32 	%r715, %r405, %r404;
	sub.s32 	%r1490, %r714, %r715;
$L__BB10_562:
	shl.b32 	%r716, %r1490, 2;
	mov.u32 	%r717, _ZZN3cub18CUB_300001_SM_10006detail19three_way_partition29DeviceThreeWayPartitionKernelINS2_10policy_hubIjiE10Policy1000EN6thrust24THRUST_300001_SM_1000_NS17counting_iteratorIjNS8_11use_defaultESA_SA_EEPjSC_NS8_16reverse_iteratorISC_EESC_NS0_13ScanTileStateImLb1EEENS0_21DispatchSegmentedSortILNS0_9SortOrderE0EjNS0_8NullTypeElPmSK_NS1_14segmented_sort10policy_hubIjSJ_EEE22LargeSegmentsSelectorTENSO_22SmallSegmentsSelectorTEiNS2_19streaming_context_tIlEEEEvT0_T1_T2_T3_T4_T5_T6_T7_T8_iT9_E12temp_storage;
	add.s32 	%r718, %r717, %r716;
	st.shared.u32 	[%r718], %r335;
$L__BB10_563:
	add.s64 	%rd592, %rd243, %rd274;
	mad.lo.s32 	%r410, %r676, 11, 7;
	setp.ge.s32 	%p98, %r410, %r371;
	{ .reg .b32 tmp; mov.b64 {tmp, %r411}, %rd592; }
	cvt.u32.u64 	%r412, %rd592;
	@%p98 bra 	$L__BB10_570;
	setp.lt.u64 	%p99, %rd1638, 4294967296;
	@%p99 bra 	$L__BB10_566;
	sub.s32 	%r1491, %r411, %r379;
	bra.uni 	$L__BB10_569;
$L__BB10_566:
	setp.eq.s64 	%p100, %rd1638, 0;
	@%p100 bra 	$L__BB10_568;
	add.s32 	%r1491, %r388, %r412;
	bra.uni 	$L__BB10_569;
$L__BB10_568:
	add.s32 	%r719, %r380, %r410;
	add.s32 	%r720, %r412, %r411;
	sub.s32 	%r1491, %r719, %r720;
$L__BB10_569:
	shl.b32 	%r721, %r1491, 2;
	mov.u32 	%r722, _ZZN3cub18CUB_300001_SM_10006detail19three_way_partition29DeviceThreeWayPartitionKernelINS2_10policy_hubIjiE10Policy1000EN6thrust24THRUST_300001_SM_1000_NS17counting_iteratorIjNS8_11use_defaultESA_SA_EEPjSC_NS8_16reverse_iteratorISC_EESC_NS0_13ScanTileStateImLb1EEENS0_21DispatchSegmentedSortILNS0_9SortOrderE0EjNS0_8NullTypeElPmSK_NS1_14segmented_sort10policy_hubIjSJ_EEE22LargeSegmentsSelectorTENSO_22SmallSegmentsSelectorTEiNS2_19streaming_context_tIlEEEEvT0_T1_T2_T3_T4_T5_T6_T7_T8_iT9_E12temp_storage;
	add.s32 	%r723, %r722, %r721;
	st.shared.u32 	[%r723], %r336;
$L__BB10_570:
	add.s64 	%rd593, %rd244, %rd274;
	mad.lo.s32 	%r417, %r676, 11, 8;
	setp.ge.s32 	%p101, %r417, %r371;
	{ .reg .b32 tmp; mov.b64 {tmp, %r418}, %rd593; }
	cvt.u32.u64 	%r419, %rd593;
	@%p101 bra 	$L__BB10_577;
	setp.lt.u64 	%p102, %rd1639, 4294967296;
	@%p102 bra 	$L__BB10_573;
	sub.s32 	%r1492, %r418, %r379;
	bra.uni 	$L__BB10_576;
$L__BB10_573:
	setp.eq.s64 	%p103, %rd1639, 0;
	@%p103 bra 	$L__BB10_575;
	add.s32 	%r1492, %r388, %r419;
	bra.uni 	$L__BB10_576;
$L__BB10_575:
	add.s32 	%r724, %r380, %r417;
	add.s32 	%r725, %r419, %r418;
	sub.s32 	%r1492, %r724, %r725;
$L__BB10_576:
	shl.b32 	%r726, %r1492, 2;
	mov.u32 	%r727, _ZZN3cub18CUB_300001_SM_10006detail19three_way_partition29DeviceThreeWayPartitionKernelINS2_10policy_hubIjiE10Policy1000EN6thrust24THRUST_300001_SM_1000_NS17counting_iteratorIjNS8_11use_defaultESA_SA_EEPjSC_NS8_16reverse_iteratorISC_EESC_NS0_13ScanTileStateImLb1EEENS0_21DispatchSegmentedSortILNS0_9SortOrderE0EjNS0_8NullTypeElPmSK_NS1_14segmented_sort10policy_hubIjSJ_EEE22LargeSegmentsSelectorTENSO_22SmallSegmentsSelectorTEiNS2_19streaming_context_tIlEEEEvT0_T1_T2_T3_T4_T5_T6_T7_T8_iT9_E12temp_storage;
	add.s32 	%r728, %r727, %r726;
	st.shared.u32 	[%r728], %r337;
$L__BB10_577:
	add.s64 	%rd594, %rd245, %rd274;
	mad.lo.s32 	%r424, %r676, 11, 9;
	setp.ge.s32 	%p104, %r424, %r371;
	{ .reg .b32 tmp; mov.b64 {tmp, %r425}, %rd594; }
	cvt.u32.u64 	%r426, %rd594;
	@%p104 bra 	$L__BB10_584;
	setp.lt.u64 	%p105, %rd1640, 4294967296;
	@%p105 bra 	$L__BB10_580;
	sub.s32 	%r1493, %r425, %r379;
	bra.uni 	$L__BB10_583;
$L__BB10_580:
	setp.eq.s64 	%p106, %rd1640, 0;
	@%p106 bra 	$L__BB10_582;
	add.s32 	%r1493, %r388, %r426;
	bra.uni 	$L__BB10_583;
$L__BB10_582:
	add.s32 	%r729, %r380, %r424;
	add.s32 	%r730, %r426, %r425;
	sub.s32 	%r1493, %r729, %r730;
$L__BB10_583:
	shl.b32 	%r731, %r1493, 2;
	mov.u32 	%r732, _ZZN3cub18CUB_300001_SM_10006detail19three_way_partition29DeviceThreeWayPartitionKernelINS2_10policy_hubIjiE10Policy1000EN6thrust24THRUST_300001_SM_1000_NS17counting_iteratorIjNS8_11use_defaultESA_SA_EEPjSC_NS8_16reverse_iteratorISC_EESC_NS0_13ScanTileStateImLb1EEENS0_21DispatchSegmentedSortILNS0_9SortOrderE0EjNS0_8NullTypeElPmSK_NS1_14segmented_sort10policy_hubIjSJ_EEE22LargeSegmentsSelectorTENSO_22SmallSegmentsSelectorTEiNS2_19streaming_context_tIlEEEEvT0_T1_T2_T3_T4_T5_T6_T7_T8_iT9_E12temp_storage;
	add.s32 	%r733, %r732, %r731;
	st.shared.u32 	[%r733], %r338;
$L__BB10_584:
	add.s64 	%rd595, %rd246, %rd274;
	mad.lo.s32 	%r431, %r676, 11, 10;
	setp.ge.s32 	%p107, %r431, %r371;
	{ .reg .b32 tmp; mov.b64 {tmp, %r432}, %rd595; }
	cvt.u32.u64 	%r433, %rd595;
	@%p107 bra 	$L__BB10_591;
	setp.lt.u64 	%p108, %rd1641, 4294967296;
	@%p108 bra 	$L__BB10_587;
	sub.s32 	%r1494, %r432, %r379;
	bra.uni 	$L__BB10_590;
$L__BB10_587:
	setp.eq.s64 	%p109, %rd1641, 0;
	@%p109 bra 	$L__BB10_589;
	add.s32 	%r1494, %r388, %r433;
	bra.uni 	$L__BB10_590;
$L__BB10_589:
	add.s32 	%r734, %r380, %r431;
	add.s32 	%r735, %r433, %r432;
	sub.s32 	%r1494, %r734, %r735;
$L__BB10_590:
	shl.b32 	%r736, %r1494, 2;
	mov.u32 	%r737, _ZZN3cub18CUB_300001_SM_10006detail19three_way_partition29DeviceThreeWayPartitionKernelINS2_10policy_hubIjiE10Policy1000EN6thrust24THRUST_300001_SM_1000_NS17counting_iteratorIjNS8_11use_defaultESA_SA_EEPjSC_NS8_16reverse_iteratorISC_EESC_NS0_13ScanTileStateImLb1EEENS0_21DispatchSegmentedSortILNS0_9SortOrderE0EjNS0_8NullTypeElPmSK_NS1_14segmented_sort10policy_hubIjSJ_EEE22LargeSegmentsSelectorTENSO_22SmallSegmentsSelectorTEiNS2_19streaming_context_tIlEEEEvT0_T1_T2_T3_T4_T5_T6_T7_T8_iT9_E12temp_storage;
	add.s32 	%r738, %r737, %r736;
	st.shared.u32 	[%r738], %r339;
$L__BB10_591:
	bar.sync 	0;
	mov.u64 	%rd276, %rd313;
	ld.param.u8 	%rs2, [%rd276];
	setp.ne.s16 	%p110, %rs2, 0;
	mov.b64 	%rd1649, 0;
	@%p110 bra 	$L__BB10_593;
	ld.param.u64 	%rd597, [%rd276+16];
	cvta.to.global.u64 	%rd598, %rd597;
	ld.global.u64 	%rd1649, [%rd598];
$L__BB10_593:
	setp.ne.s16 	%p111, %rs2, 0;
	mov.b64 	%rd1650, 0;
	@%p111 bra 	$L__BB10_595;
	ld.param.u64 	%rd600, [%rd276+16];
	cvta.to.global.u64 	%rd601, %rd600;
	ld.global.u64 	%rd1650, [%rd601+8];
$L__BB10_595:
	cvt.s64.s32 	%rd603, %rd275;
	add.s64 	%rd281, %rd1650, %rd603;
	setp.ne.s16 	%p112, %rs2, 0;
	mov.b64 	%rd1651, 0;
	@%p112 bra 	$L__BB10_597;
	ld.param.u64 	%rd604, [%rd276+16];
	cvta.to.global.u64 	%rd605, %rd604;
	ld.global.u64 	%rd1651, [%rd605+16];
$L__BB10_597:
	ld.param.u64 	%rd1577, [_ZN3cub18CUB_300001_SM_10006detail19three_way_partition29DeviceThreeWayPartitionKernelINS2_10policy_hubIjiE10Policy1000EN6thrust24THRUST_300001_SM_1000_NS17counting_iteratorIjNS8_11use_defaultESA_SA_EEPjSC_NS8_16reverse_iteratorISC_EESC_NS0_13ScanTileStateImLb1EEENS0_21DispatchSegmentedSortILNS0_9SortOrderE0EjNS0_8NullTypeElPmSK_NS1_14segmented_sort10policy_hubIjSJ_EEE22LargeSegmentsSelectorTENSO_22SmallSegmentsSelectorTEiNS2_19streaming_context_tIlEEEEvT0_T1_T2_T3_T4_T5_T6_T7_T8_iT9__param_2];
	ld.param.u64 	%rd1573, [_ZN3cub18CUB_300001_SM_10006detail19three_way_partition29DeviceThreeWayPartitionKernelINS2_10policy_hubIjiE10Policy1000EN6thrust24THRUST_300001_SM_1000_NS17counting_iteratorIjNS8_11use_defaultESA_SA_EEPjSC_NS8_16reverse_iteratorISC_EESC_NS0_13ScanTileStateImLb1EEENS0_21DispatchSegmentedSortILNS0_9SortOrderE0EjNS0_8NullTypeElPmSK_NS1_14segmented_sort10policy_hubIjSJ_EEE22LargeSegmentsSelectorTENSO_22SmallSegmentsSelectorTEiNS2_19streaming_context_tIlEEEEvT0_T1_T2_T3_T4_T5_T6_T7_T8_iT9__param_1];
	sub.s32 	%r744, %r673, %r693;
	cvt.s64.s32 	%rd606, %r744;
	add.s64 	%rd284, %rd1651, %rd606;
	add.s64 	%rd285, %rd3, -4;
	setp.ge.s32 	%p113, %r676, %r371;
	shl.b32 	%r745, %r676, 2;
	mov.u32 	%r746, _ZZN3cub18CUB_300001_SM_10006detail19three_way_partition29DeviceThreeWayPartitionKernelINS2_10policy_hubIjiE10Policy1000EN6thrust24THRUST_300001_SM_1000_NS17counting_iteratorIjNS8_11use_defaultESA_SA_EEPjSC_NS8_16reverse_iteratorISC_EESC_NS0_13ScanTileStateImLb1EEENS0_21DispatchSegmentedSortILNS0_9SortOrderE0EjNS0_8NullTypeElPmSK_NS1_14segmented_sort10policy_hubIjSJ_EEE22LargeSegmentsSelectorTENSO_22SmallSegmentsSelectorTEiNS2_19streaming_context_tIlEEEEvT0_T1_T2_T3_T4_T5_T6_T7_T8_iT9_E12temp_storage;
	add.s32 	%r438, %r746, %r745;
	cvt.u64.u32 	%rd286, %r676;
	shr.s64 	%rd607, %rd275, 32;
	add.s64 	%rd608, %rd1649, %rd607;
	add.s64 	%rd609, %rd608, %rd286;
	cvta.to.global.u64 	%rd610, %rd1573;
	shl.b64 	%rd611, %rd609, 2;
	add.s64 	%rd287, %rd610, %rd611;
	sub.s32 	%r747, %r676, %r360;
	cvt.s64.s32 	%rd612, %r747;
	add.s64 	%rd613, %rd281, %rd612;
	cvta.to.global.u64 	%rd614, %rd1577;
	shl.b64 	%rd615, %rd613, 2;
	add.s64 	%rd288, %rd614, %rd615;
	@%p113 bra 	$L__BB10_603;
	ld.shared.u32 	%r439, [%r438];
	setp.ge.s32 	%p114, %r676, %r360;
	@%p114 bra 	$L__BB10_600;
	st.global.u32 	[%rd287], %r439;
	bra.uni 	$L__BB10_603;
$L__BB10_600:
	setp.ge.s32 	%p115, %r676, %r372;
	@%p115 bra 	$L__BB10_602;
	st.global.u32 	[%rd288], %r439;
	bra.uni 	$L__BB10_603;
$L__BB10_602:
	cvt.s64.s32 	%rd616, %r360;
	cvt.s64.s32 	%rd617, %r359;
	cvt.s64.s32 	%rd618, %r371;
	add.s64 	%rd619, %rd617, %rd618;
	add.s64 	%rd620, %rd619, %rd616;
	add.s64 	%rd621, %rd284, %rd286;
	sub.s64 	%rd622, %rd620, %rd621;
	shl.b64 	%rd623, %rd622, 2;
	add.s64 	%rd624, %rd285, %rd623;
	st.global.u32 	[%rd624+-22528], %r439;
$L__BB10_603:
	add.s32 	%r440, %r676, 512;
	setp.ge.s32 	%p116, %r440, %r371;
	cvt.s64.s32 	%rd625, %r372;
	add.s64 	%rd626, %rd284, %rd286;
	sub.s64 	%rd627, %rd625, %rd626;
	shl.b64 	%rd628, %rd627, 2;
	add.s64 	%rd289, %rd285, %rd628;
	@%p116 bra 	$L__BB10_609;
	ld.shared.u32 	%r441, [%r438+2048];
	setp.lt.s32 	%p117, %r440, %r360;
	@%p117 bra 	$L__BB10_608;
	setp.lt.s32 	%p118, %r440, %r372;
	@%p118 bra 	$L__BB10_607;
	st.global.u32 	[%rd289+-2048], %r441;
	bra.uni 	$L__BB10_609;
$L__BB10_607:
	st.global.u32 	[%rd288+2048], %r441;
	bra.uni 	$L__BB10_609;
$L__BB10_608:
	st.global.u32 	[%rd287+2048], %r441;
$L__BB10_609:
	or.b32  	%r442, %r676, 1024;
	setp.ge.s32 	%p119, %r442, %r371;
	@%p119 bra 	$L__BB10_615;
	ld.shared.u32 	%r443, [%r438+4096];
	setp.lt.s32 	%p120, %r442, %r360;
	@%p120 bra 	$L__BB10_614;
	setp.lt.s32 	%p121, %r442, %r372;
	@%p121 bra 	$L__BB10_613;
	st.global.u32 	[%rd289+-4096], %r443;
	bra.uni 	$L__BB10_615;
$L__BB10_613:
	st.global.u32 	[%rd288+4096], %r443;
	bra.uni 	$L__BB10_615;
$L__BB10_614:
	st.global.u32 	[%rd287+4096], %r443;
$L__BB10_615:
	add.s32 	%r444, %r676, 1536;
	setp.ge.s32 	%p122, %r444, %r371;
	@%p122 bra 	$L__BB10_621;
	ld.shared.u32 	%r445, [%r438+6144];
	setp.lt.s32 	%p123, %r444, %r360;
	@%p123 bra 	$L__BB10_620;
	setp.lt.s32 	%p124, %r444, %r372;
	@%p124 bra 	$L__BB10_619;
	st.global.u32 	[%rd289+-6144], %r445;
	bra.uni 	$L__BB10_621;
$L__BB10_619:
	st.global.u32 	[%rd288+6144], %r445;
	bra.uni 	$L__BB10_621;
$L__BB10_620:
	st.global.u32 	[%rd287+6144], %r445;
$L__BB10_621:
	or.b32  	%r446, %r676, 2048;
	setp.ge.s32 	%p125, %r446, %r371;
	@%p125 bra 	$L__BB10_627;
	ld.shared.u32 	%r447, [%r438+8192];
	setp.lt.s32 	%p126, %r446, %r360;
	@%p126 bra 	$L__BB10_626;
	setp.lt.s32 	%p127, %r446, %r372;
	@%p127 bra 	$L__BB10_625;
	st.global.u32 	[%rd289+-8192], %r447;
	bra.uni 	$L__BB10_627;
$L__BB10_625:
	st.global.u32 	[%rd288+8192], %r447;
	bra.uni 	$L__BB10_627;
$L__BB10_626:
	st.global.u32 	[%rd287+8192], %r447;
$L__BB10_627:
	add.s32 	%r448, %r676, 2560;
	setp.ge.s32 	%p128, %r448, %r371;
	@%p128 bra 	$L__BB10_633;
	ld.shared.u32 	%r449, [%r438+10240];
	setp.lt.s32 	%p129, %r448, %r360;
	@%p129 bra 	$L__BB10_632;
	setp.lt.s32 	%p130, %r448, %r372;
	@%p130 bra 	$L__BB10_631;
	st.global.u32 	[%rd289+-10240], %r449;
	bra.uni 	$L__BB10_633;
$L__BB10_631:
	st.global.u32 	[%rd288+10240], %r449;
	bra.uni 	$L__BB10_633;
$L__BB10_632:
	st.global.u32 	[%rd287+10240], %r449;
$L__BB10_633:
	or.b32  	%r450, %r676, 3072;
	setp.ge.s32 	%p131, %r450, %r371;
	@%p131 bra 	$L__BB10_639;
	ld.shared.u32 	%r451, [%r438+12288];
	setp.lt.s32 	%p132, %r450, %r360;
	@%p132 bra 	$L__BB10_638;
	setp.lt.s32 	%p133, %r450, %r372;
	@%p133 bra 	$L__BB10_637;
	st.global.u32 	[%rd289+-12288], %r451;
	bra.uni 	$L__BB10_639;
$L__BB10_637:
	st.global.u32 	[%rd288+12288], %r451;
	bra.uni 	$L__BB10_639;
$L__BB10_638:
	st.global.u32 	[%rd287+12288], %r451;
$L__BB10_639:
	add.s32 	%r452, %r676, 3584;
	setp.ge.s32 	%p134, %r452, %r371;
	@%p134 bra 	$L__BB10_645;
	ld.shared.u32 	%r453, [%r438+14336];
	setp.lt.s32 	%p135, %r452, %r360;
	@%p135 bra 	$L__BB10_644;
	setp.lt.s32 	%p136, %r452, %r372;
	@%p136 bra 	$L__BB10_643;
	st.global.u32 	[%rd289+-14336], %r453;
	bra.uni 	$L__BB10_645;
$L__BB10_643:
	st.global.u32 	[%rd288+14336], %r453;
	bra.uni 	$L__BB10_645;
$L__BB10_644:
	st.global.u32 	[%rd287+14336], %r453;
$L__BB10_645:
	or.b32  	%r454, %r676, 4096;
	setp.ge.s32 	%p137, %r454, %r371;
	@%p137 bra 	$L__BB10_651;
	ld.shared.u32 	%r455, [%r438+16384];
	setp.lt.s32 	%p138, %r454, %r360;
	@%p138 bra 	$L__BB10_650;
	setp.lt.s32 	%p139, %r454, %r372;
	@%p139 bra 	$L__BB10_649;
	st.global.u32 	[%rd289+-16384], %r455;
	bra.uni 	$L__BB10_651;
$L__BB10_649:
	st.global.u32 	[%rd288+16384], %r455;
	bra.uni 	$L__BB10_651;
$L__BB10_650:
	st.global.u32 	[%rd287+16384], %r455;
$L__BB10_651:
	add.s32 	%r456, %r676, 4608;
	setp.ge.s32 	%p140, %r456, %r371;
	@%p140 bra 	$L__BB10_657;
	ld.shared.u32 	%r457, [%r438+18432];
	setp.lt.s32 	%p141, %r456, %r360;
	@%p141 bra 	$L__BB10_656;
	setp.lt.s32 	%p142, %r456, %r372;
	@%p142 bra 	$L__BB10_655;
	st.global.u32 	[%rd289+-18432], %r457;
	bra.uni 	$L__BB10_657;
$L__BB10_655:
	st.global.u32 	[%rd288+18432], %r457;
	bra.uni 	$L__BB10_657;
$L__BB10_656:
	st.global.u32 	[%rd287+18432], %r457;
$L__BB10_657:
	cvt.s64.s32 	%rd629, %r358;
	cvt.u64.u32 	%rd630, %r357;
	shl.b64 	%rd631, %rd630, 32;
	or.b64  	%rd1652, %rd631, %rd629;
	or.b32  	%r458, %r676, 5120;
	setp.ge.s32 	%p143, %r458, %r371;
	@%p143 bra 	$L__BB10_663;
	ld.shared.u32 	%r459, [%r438+20480];
	setp.lt.s32 	%p144, %r458, %r360;
	@%p144 bra 	$L__BB10_662;
	setp.lt.s32 	%p145, %r458, %r372;
	@%p145 bra 	$L__BB10_661;
	st.global.u32 	[%rd289+-20480], %r459;
	bra.uni 	$L__BB10_663;
$L__BB10_661:
	st.global.u32 	[%rd288+20480], %r459;
	bra.uni 	$L__BB10_663;
$L__BB10_662:
	st.global.u32 	[%rd287+20480], %r459;
$L__BB10_663:
	mov.u32 	%r995, %tid.x;
	setp.ne.s32 	%p281, %r995, 0;
	@%p281 bra 	$L__BB10_677;
	{ .reg .b32 tmp; mov.b64 {tmp, %r460}, %rd1652; }
	shr.s64 	%rd292, %rd1652, 32;
	cvt.u32.u64 	%r461, %rd1652;
	cvt.s64.s32 	%rd293, %rd1652;
	mov.u64 	%rd294, %rd313;
	ld.param.u8 	%rs9, [%rd294+1];
	setp.eq.s16 	%p282, %rs9, 0;
	@%p282 bra 	$L__BB10_670;
	ld.param.u8 	%rs10, [%rd294];
	setp.ne.s16 	%p283, %rs10, 0;
	mov.b32 	%r1495, 0;
	@%p283 bra 	$L__BB10_667;
	ld.param.u64 	%rd962, [%rd294+16];
	cvta.to.global.u64 	%rd963, %rd962;
	ld.global.u32 	%r1495, [%rd963];
$L__BB10_667:
	ld.param.u64 	%rd1581, [_ZN3cub18CUB_300001_SM_10006detail19three_way_partition29DeviceThreeWayPartitionKernelINS2_10policy_hubIjiE10Policy1000EN6thrust24THRUST_300001_SM_1000_NS17counting_iteratorIjNS8_11use_defaultESA_SA_EEPjSC_NS8_16reverse_iteratorISC_EESC_NS0_13ScanTileStateImLb1EEENS0_21DispatchSegmentedSortILNS0_9SortOrderE0EjNS0_8NullTypeElPmSK_NS1_14segmented_sort10policy_hubIjSJ_EEE22LargeSegmentsSelectorTENSO_22SmallSegmentsSelectorTEiNS2_19streaming_context_tIlEEEEvT0_T1_T2_T3_T4_T5_T6_T7_T8_iT9__param_4];
	add.s32 	%r998, %r1495, %r460;
	cvta.to.global.u64 	%rd295, %rd1581;
	st.global.u32 	[%rd295], %r998;
	setp.ne.s16 	%p284, %rs10, 0;
	mov.b32 	%r1496, 0;
	@%p284 bra 	$L__BB10_669;
	ld.param.u64 	%rd964, [%rd294+16];
	cvta.to.global.u64 	%rd965, %rd964;
	ld.global.u32 	%r1496, [%rd965+8];
$L__BB10_669:
	add.s32 	%r999, %r1496, %r461;
	st.global.u32 	[%rd295+4], %r999;
	bra.uni 	$L__BB10_677;
$L__BB10_670:
	ld.param.u8 	%rs12, [%rd294];
	setp.ne.s16 	%p285, %rs12, 0;
	mov.b64 	%rd1653, 0;
	@%p285 bra 	$L__BB10_672;
	ld.param.u64 	%rd967, [%rd294+16];
	cvta.to.global.u64 	%rd968, %rd967;
	ld.global.u64 	%rd1653, [%rd968];
$L__BB10_672:
	add.s64 	%rd970, %rd1653, %rd292;
	ld.param.u64 	%rd971, [%rd294+24];
	cvta.to.global.u64 	%rd972, %rd971;
	st.global.u64 	[%rd972], %rd970;
	setp.ne.s16 	%p286, %rs12, 0;
	mov.b64 	%rd1654, 0;
	@%p286 bra 	$L__BB10_674;
	ld.param.u64 	%rd973, [%rd294+16];
	cvta.to.global.u64 	%rd974, %rd973;
	ld.global.u64 	%rd1654, [%rd974+8];
$L__BB10_674:
	add.s64 	%rd976, %rd1654, %rd293;
	cvta.to.global.u64 	%rd978, %rd971;
	st.global.u64 	[%rd978+8], %rd976;
	setp.ne.s16 	%p287, %rs12, 0;
	mov.b64 	%rd1655, 0;
	@%p287 bra 	$L__BB10_676;
	ld.param.u64 	%rd979, [%rd294+16];
	cvta.to.global.u64 	%rd980, %rd979;
	ld.global.u64 	%rd1655, [%rd980+16];
$L__BB10_676:
	ld.param.u32 	%r1436, [_ZN3cub18CUB_300001_SM_10006detail19three_way_partition29DeviceThreeWayPartitionKernelINS2_10policy_hubIjiE10Policy1000EN6thrust24THRUST_300001_SM_1000_NS17counting_iteratorIjNS8_11use_defaultESA_SA_EEPjSC_NS8_16reverse_iteratorISC_EESC_NS0_13ScanTileStateImLb1EEENS0_21DispatchSegmentedSortILNS0_9SortOrderE0EjNS0_8NullTypeElPmSK_NS1_14segmented_sort10policy_hubIjSJ_EEE22LargeSegmentsSelectorTENSO_22SmallSegmentsSelectorTEiNS2_19streaming_context_tIlEEEEvT0_T1_T2_T3_T4_T5_T6_T7_T8_iT9__param_8];
	add.s64 	%rd981, %rd292, %rd293;
	cvt.s64.s32 	%rd982, %r1436;
	sub.s64 	%rd983, %rd982, %rd981;
	add.s64 	%rd984, %rd983, %rd1655;
	cvta.to.global.u64 	%rd986, %rd971;
	st.global.u64 	[%rd986+16], %rd984;
$L__BB10_677:
	ret;

}
	// .globl	_ZN3cub18CUB_300001_SM_10006detail14segmented_sort30DeviceSegmentedSortKernelLargeILNS0_9SortOrderE0ENS2_10policy_hubIjNS0_8NullTypeEE9Policy860EjS6_PmS9_lEEvPKjPKT1_PSC_NS1_20device_double_bufferISC_EEPKT2_PSI_NSG_ISI_EET3_T4_
.visible .entry _ZN3cub18CUB_300001_SM_10006detail14segmented_sort30DeviceSegmentedSortKernelLargeILNS0_9SortOrderE0ENS2_10policy_hubIjNS0_8NullTypeEE9Policy860EjS6_PmS9_lEEvPKjPKT1_PSC_NS1_20device_double_bufferISC_EEPKT2_PSI_NSG_ISI_EET3_T4_(
	.param .u64 .ptr .align 1 _ZN3cub18CUB_300001_SM_10006detail14segmented_sort30DeviceSegmentedSortKernelLargeILNS0_9SortOrderE0ENS2_10policy_hubIjNS0_8NullTypeEE9Policy860EjS6_PmS9_lEEvPKjPKT1_PSC_NS1_20device_double_bufferISC_EEPKT2_PSI_NSG_ISI_EET3_T4__param_0,
	.param .u64 .ptr .align 1 _ZN3cub18CUB_300001_SM_10006detail14segmented_sort30DeviceSegmentedSortKernelLargeILNS0_9SortOrderE0ENS2_10policy_hubIjNS0_8NullTypeEE9Policy860EjS6_PmS9_lEEvPKjPKT1_PSC_NS1_20device_double_bufferISC_EEPKT2_PSI_NSG_ISI_EET3_T4__param_1,
	.param .u64 .ptr .align 1 _ZN3cub18CUB_300001_SM_10006detail14segmented_sort30DeviceSegmentedSortKernelLargeILNS0_9SortOrderE0ENS2_10policy_hubIjNS0_8NullTypeEE9Policy860EjS6_PmS9_lEEvPKjPKT1_PSC_NS1_20device_double_bufferISC_EEPKT2_PSI_NSG_ISI_EET3_T4__param_2,
	.param .align 8 .b8 _ZN3cub18CUB_300001_SM_10006detail14segmented_sort30DeviceSegmentedSortKernelLargeILNS0_9SortOrderE0ENS2_10policy_hubIjNS0_8NullTypeEE9Policy860EjS6_PmS9_lEEvPKjPKT1_PSC_NS1_20device_double_bufferISC_EEPKT2_PSI_NSG_ISI_EET3_T4__param_3[16],
	.param .u64 .ptr .align 1 _ZN3cub18CUB_300001_SM_10006detail14segmented_sort30DeviceSegmentedSortKernelLargeILNS0_9SortOrderE0ENS2_10policy_hubIjNS0_8NullTypeEE9Policy860EjS6_PmS9_lEEvPKjPKT1_PSC_NS1_20device_double_bufferISC_EEPKT2_PSI_NSG_ISI_EET3_T4__param_4,
	.param .u64 .ptr .align 1 _ZN3cub18CUB_300001_SM_10006detail14segmented_sort30DeviceSegmentedSortKernelLargeILNS0_9SortOrderE0ENS2_10policy_hubIjNS0_8NullTypeEE9Policy860EjS6_PmS9_lEEvPKjPKT1_PSC_NS1_20device_double_bufferISC_EEPKT2_PSI_NSG_ISI_EET3_T4__param_5,
	.param .align 8 .b8 _ZN3cub18CUB_300001_SM_10006detail14segmented_sort30DeviceSegmentedSortKernelLargeILNS0_9SortOrderE0ENS2_10policy_hubIjNS0_8NullTypeEE9Policy860EjS6_PmS9_lEEvPKjPKT1_PSC_NS1_20device_double_bufferISC_EEPKT2_PSI_NSG_ISI_EET3_T4__param_6[16],
	.param .u64 .ptr .align 1 _ZN3cub18CUB_300001_SM_10006detail14segmented_sort30DeviceSegmentedSortKernelLargeILNS0_9SortOrderE0ENS2_10policy_hubIjNS0_8NullTypeEE9Policy860EjS6_PmS9_lEEvPKjPKT1_PSC_NS1_20device_double_bufferISC_EEPKT2_PSI_NSG_ISI_EET3_T4__param_7,
	.param .u64 .ptr .align 1 _ZN3cub18CUB_300001_SM_10006detail14segmented_sort30DeviceSegmentedSortKernelLargeILNS0_9SortOrderE0ENS2_10policy_hubIjNS0_8NullTypeEE9Policy860EjS6_PmS9_lEEvPKjPKT1_PSC_NS1_20device_double_bufferISC_EEPKT2_PSI_NSG_ISI_EET3_T4__param_8
)
.maxntid 256
{
	.reg .pred 	%p<376>;
	.reg .b16 	%rs<427>;
	.reg .b32 	%r<6104>;
	.reg .b64 	%rd<1752>;
	// demoted variable
	.shared .align 16 .b8 _ZZN3cub18CUB_300001_SM_10006detail14segmented_sort30DeviceSegmentedSortKernelLargeILNS0_9SortOrderE0ENS2_10policy_hubIjNS0_8NullTypeEE9Policy860EjS6_PmS9_lEEvPKjPKT1_PSC_NS1_20device_double_bufferISC_EEPKT2_PSI_NSG_ISI_EET3_T4_E7storage[33856];
	ld.param.u64 	%rd208, [_ZN3cub18CUB_300001_SM_10006detail14segmented_sort30DeviceSegmentedSortKernelLargeILNS0_9SortOrderE0ENS2_10policy_hubIjNS0_8NullTypeEE9Policy860EjS6_PmS9_lEEvPKjPKT1_PSC_NS1_20device_double_bufferISC_EEPKT2_PSI_NSG_ISI_EET3_T4__param_3+8];
	ld.param.u64 	%rd207, [_ZN3cub18CUB_300001_SM_10006detail14segmented_sort30DeviceSegmentedSortKernelLargeILNS0_9SortOrderE0ENS2_10policy_hubIjNS0_8NullTypeEE9Policy860EjS6_PmS9_lEEvPKjPKT1_PSC_NS1_20device_double_bufferISC_EEPKT2_PSI_NSG_ISI_EET3_T4__param_3];
	ld.param.u64 	%rd209, [_ZN3cub18CUB_300001_SM_10006detail14segmented_sort30DeviceSegmentedSortKernelLargeILNS0_9SortOrderE0ENS2_10policy_hubIjNS0_8NullTypeEE9Policy860EjS6_PmS9_lEEvPKjPKT1_PSC_NS1_20device_double_bufferISC_EEPKT2_PSI_NSG_ISI_EET3_T4__param_0];
	ld.param.u64 	%rd210, [_ZN3cub18CUB_300001_SM_10006detail14segmented_sort30DeviceSegmentedSortKernelLargeILNS0_9SortOrderE0ENS2_10policy_hubIjNS0_8NullTypeEE9Policy860EjS6_PmS9_lEEvPKjPKT1_PSC_NS1_20device_double_bufferISC_EEPKT2_PSI_NSG_ISI_EET3_T4__param_1];
	ld.param.u64 	%rd211, [_ZN3cub18CUB_300001_SM_10006detail14segmented_sort30DeviceSegmentedSortKernelLargeILNS0_9SortOrderE0ENS2_10policy_hubIjNS0_8NullTypeEE9Policy860EjS6_PmS9_lEEvPKjPKT1_PSC_NS1_20device_double_bufferISC_EEPKT2_PSI_NSG_ISI_EET3_T4__param_7];
	ld.param.u64 	%rd212, [_ZN3cub18CUB_300001_SM_10006detail14segmented_sort30DeviceSegmentedSortKernelLargeILNS0_9SortOrderE0ENS2_10policy_hubIjNS0_8NullTypeEE9Policy860EjS6_PmS9_lEEvPKjPKT1_PSC_NS1_20device_double_bufferISC_EEPKT2_PSI_NSG_ISI_EET3_T4__param_8];
	cvta.to.global.u64 	%rd213, %rd210;
	cvta.to.global.u64 	%rd214, %rd212;
	cvta.to.global.u64 	%rd215, %rd211;
	cvta.to.global.u64 	%rd216, %rd209;
	mov.u32 	%r1074, %ctaid.x;
	mul.wide.u32 	%rd217, %r1074, 4;
	add.s64 	%rd218, %rd216, %rd217;
	ld.global.u32 	%r1075, [%rd218];
	mul.wide.u32 	%rd219, %r1075, 8;
	add.s64 	%rd220, %rd215, %rd219;
	ld.global.u64 	%rd1, [%rd220];
	add.s64 	%rd221, %rd214, %rd219;
	ld.global.u64 	%rd222, [%rd221];
	sub.s64 	%rd2, %rd222, %rd1;
	shl.b64 	%rd223, %rd1, 2;
	add.s64 	%rd3, %rd213, %rd223;
	setp.gt.s64 	%p1, %rd2, 5887;
	@%p1 bra 	$L__BB11_99;
	cvt.u32.u64 	%r1, %rd2;
	mov.u32 	%r2, %tid.x;
	setp.ge.s32 	%p317, %r2, %r1;
	shl.b32 	%r5301, %r2, 2;
	cvt.u64.u32 	%rd1649, %r5301;
	add.s64 	%rd4, %rd3, %rd1649;
	mov.b32 	%r5886, -1;
	@%p317 bra 	$L__BB11_3;
	ld.global.u32 	%r5886, [%rd4];
$L__BB11_3:
	add.s32 	%r5303, %r2, 256;
	setp.ge.s32 	%p318, %r5303, %r1;
	mov.b32 	%r5887, -1;
	@%p318 bra 	$L__BB11_5;
	ld.global.u32 	%r5887, [%rd4+1024];
$L__BB11_5:
	add.s32 	%r5305, %r2, 512;
	setp.ge.s32 	%p319, %r5305, %r1;
	mov.b32 	%r5888, -1;
	@%p319 bra 	$L__BB11_7;
	ld.global.u32 	%r5888, [%rd4+2048];
$L__BB11_7:
	add.s32 	%r5307, %r2, 768;
	setp.ge.s32 	%p320, %r5307, %r1;
	mov.b32 	%r5889, -1;
	@%p320 bra 	$L__BB11_9;
	ld.global.u32 	%r5889, [%rd4+3072];
$L__BB11_9:
	or.b32  	%r5309, %r2, 1024;
	setp.ge.s32 	%p321, %r5309, %r1;
	mov.b32 	%r5890, -1;
	@%p321 bra 	$L__BB11_11;
	ld.global.u32 	%r5890, [%rd4+4096];
$L__BB11_11:
	add.s32 	%r5311, %r2, 1280;
	setp.ge.s32 	%p322, %r5311, %r1;
	mov.b32 	%r5891, -1;
	@%p322 bra 	$L__BB11_13;
	ld.global.u32 	%r5891, [%rd4+5120];
$L__BB11_13:
	add.s32 	%r5313, %r2, 1536;
	setp.ge.s32 	%p323, %r5313, %r1;
	mov.b32 	%r5892, -1;
	@%p323 bra 	$L__BB11_15;
	ld.global.u32 	%r5892, [%rd4+6144];
$L__BB11_15:
	add.s32 	%r5315, %r2, 1792;
	setp.ge.s32 	%p324, %r5315, %r1;
	mov.b32 	%r5893, -1;
	@%p324 bra 	$L__BB11_17;
	ld.global.u32 	%r5893, [%rd4+7168];
$L__BB11_17:
	or.b32  	%r5317, %r2, 2048;
	setp.ge.s32 	%p325, %r5317, %r1;
	mov.b32 	%r5894, -1;
	@%p325 bra 	$L__BB11_19;
	ld.global.u32 	%r5894, [%rd4+8192];
$L__BB11_19:
	add.s32 	%r5319, %r2, 2304;
	setp.ge.s32 	%p326, %r5319, %r1;
	mov.b32 	%r5895, -1;
	@%p326 bra 	$L__BB11_21;
	ld.global.u32 	%r5895, [%rd4+9216];
$L__BB11_21:
	add.s32 	%r5321, %r2, 2560;
	setp.ge.s32 	%p327, %r5321, %r1;
	mov.b32 	%r5896, -1;
	@%p327 bra 	$L__BB11_23;
	ld.global.u32 	%r5896, [%rd4+10240];
$L__BB11_23:
	add.s32 	%r5323, %r2, 2816;
	setp.ge.s32 	%p328, %r5323, %r1;
	mov.b32 	%r5897, -1;
	@%p328 bra 	$L__BB11_25;
	ld.global.u32 	%r5897, [%rd4+11264];
$L__BB11_25:
	or.b32  	%r5325, %r2, 3072;
	setp.ge.s32 	%p329, %r5325, %r1;
	mov.b32 	%r5898, -1;
	@%p329 bra 	$L__BB11_27;
	ld.global.u32 	%r5898, [%rd4+12288];
$L__BB11_27:
	add.s32 	%r5327, %r2, 3328;
	setp.ge.s32 	%p330, %r5327, %r1;
	mov.b32 	%r5899, -1;
	@%p330 bra 	$L__BB11_29;
	ld.global.u32 	%r5899, [%rd4+13312];
$L__BB11_29:
	add.s32 	%r5329, %r2, 3584;
	setp.ge.s32 	%p331, %r5329, %r1;
	mov.b32 	%r5900, -1;
	@%p331 bra 	$L__BB11_31;
	ld.global.u32 	%r5900, [%rd4+14336];
$L__BB11_31:
	add.s32 	%r5331, %r2, 3840;
	setp.ge.s32 	%p332, %r5331, %r1;
	mov.b32 	%r5901, -1;
	@%p332 bra 	$L__BB11_33;
	ld.global.u32 	%r5901, [%rd4+15360];
$L__BB11_33:
	or.b32  	%r5333, %r2, 4096;
	setp.ge.s32 	%p333, %r5333, %r1;
	mov.b32 	%r5902, -1;
	@%p333 bra 	$L__BB11_35;
	ld.global.u32 	%r5902, [%rd4+16384];
$L__BB11_35:
	add.s32 	%r5335, %r2, 4352;
	setp.ge.s32 	%p334, %r5335, %r1;
	mov.b32 	%r5903, -1;
	@%p334 bra 	$L__BB11_37;
	ld.global.u32 	%r5903, [%rd4+17408];
$L__BB11_37:
	add.s32 	%r5337, %r2, 4608;
	setp.ge.s32 	%p335, %r5337, %r1;
	mov.b32 	%r5904, -1;
	@%p335 bra 	$L__BB11_39;
	ld.global.u32 	%r5904, [%rd4+18432];
$L__BB11_39:
	add.s32 	%r5339, %r2, 4864;
	setp.ge.s32 	%p336, %r5339, %r1;
	mov.b32 	%r5905, -1;
	@%p336 bra 	$L__BB11_41;
	ld.global.u32 	%r5905, [%rd4+19456];
$L__BB11_41:
	or.b32  	%r5341, %r2, 5120;
	setp.ge.s32 	%p337, %r5341, %r1;
	mov.b32 	%r5906, -1;
	@%p337 bra 	$L__BB11_43;
	ld.global.u32 	%r5906, [%rd4+20480];
$L__BB11_43:
	add.s32 	%r5343, %r2, 5376;
	setp.ge.s32 	%p338, %r5343, %r1;
	mov.b32 	%r5907, -1;
	@%p338 bra 	$L__BB11_45;
	ld.global.u32 	%r5907, [%rd4+21504];
$L__BB11_45:
	add.s32 	%r5345, %r2, 5632;
	setp.ge.s32 	%p339, %r5345, %r1;
	mov.b32 	%r5908, -1;
	@%p339 bra 	$L__BB11_47;
	ld.global.u32 	%r5908, [%rd4+22528];
$L__BB11_47:
	// begin inline asm
	mov.u32 %r5346, %laneid;
	// end inline asm
	mov.u32 	%r5350, _ZZN3cub18CUB_300001_SM_10006detail14segmented_sort30DeviceSegmentedSortKernelLargeILNS0_9SortOrderE0ENS2_10policy_hubIjNS0_8NullTypeEE9Policy860EjS6_PmS9_lEEvPKjPKT1_PSC_NS1_20device_double_bufferISC_EEPKT2_PSI_NSG_ISI_EET3_T4_E7storage;
	add.s32 	%r5351, %r5350, %r5301;
	st.shared.u32 	[%r5351], %r5886;
	st.shared.u32 	[%r5351+1024], %r5887;
	st.shared.u32 	[%r5351+2048], %r5888;
	st.shared.u32 	[%r5351+3072], %r5889;
	st.shared.u32 	[%r5351+4096], %r5890;
	st.shared.u32 	[%r5351+5120], %r5891;
	st.shared.u32 	[%r5351+6144], %r5892;
	st.shared.u32 	[%r5351+7168], %r5893;
	st.shared.u32 	[%r5351+8192], %r5894;
	st.shared.u32 	[%r5351+9216], %r5895;
	st.shared.u32 	[%r5351+10240], %r5896;
	st.shared.u32 	[%r5351+11264], %r5897;
	st.shared.u32 	[%r5351+12288], %r5898;
	st.shared.u32 	[%r5351+13312], %r5899;
	st.shared.u32 	[%r5351+14336], %r5900;
	st.shared.u32 	[%r5351+15360], %r5901;
	st.shared.u32 	[%r5351+16384], %r5902;
	st.shared.u32 	[%r5351+17408], %r5903;
	st.shared.u32 	[%r5351+18432], %r5904;
	st.shared.u32 	[%r5351+19456], %r5905;
	st.shared.u32 	[%r5351+20480], %r5906;
	st.shared.u32 	[%r5351+21504], %r5907;
	st.shared.u32 	[%r5351+22528], %r5908;
	bar.sync 	0;
	mad.lo.s32 	%r5352, %r2, 88, %r5351;
	ld.shared.u32 	%r5932, [%r5352];
	ld.shared.u32 	%r5931, [%r5352+4];
	ld.shared.u32 	%r5930, [%r5352+8];
	ld.shared.u32 	%r5929, [%r5352+12];
	ld.shared.u32 	%r5928, [%r5352+16];
	ld.shared.u32 	%r5927, [%r5352+20];
	ld.shared.u32 	%r5926, [%r5352+24];
	ld.shared.u32 	%r5925, [%r5352+28];
	ld.shared.u32 	%r5924, [%r5352+32];
	ld.shared.u32 	%r5923, [%r5352+36];
	ld.shared.u32 	%r5922, [%r5352+40];
	ld.shared.u32 	%r5921, [%r5352+44];
	ld.shared.u32 	%r5920, [%r5352+48];
	ld.shared.u32 	%r5919, [%r5352+52];
	ld.shared.u32 	%r5918, [%r5352+56];
	ld.shared.u32 	%r5917, [%r5352+60];
	ld.shared.u32 	%r5916, [%r5352+64];
	ld.shared.u32 	%r5915, [%r5352+68];
	ld.shared.u32 	%r5914, [%r5352+72];
	ld.shared.u32 	%r5913, [%r5352+76];
	ld.shared.u32 	%r5912, [%r5352+80];
	ld.shared.u32 	%r5911, [%r5352+84];
	ld.shared.u32 	%r5910, [%r5352+88];
	bar.sync 	0;
	mov.b32 	%r5909, 0;
	mov.u32 	%r5934, %r5909;
$L__BB11_48:
	setp.ne.s32 	%p340, %r5346, 31;
	add.s32 	%r5455, %r5909, 32;
	min.u32 	%r5355, %r5455, 6;
	mov.u32 	%r99, %tid.x;
	shl.b32 	%r5456, %r99, 2;
	mov.u32 	%r5457, _ZZN3cub18CUB_300001_SM_10006detail14segmented_sort30DeviceSegmentedSortKernelLargeILNS0_9SortOrderE0ENS2_10policy_hubIjNS0_8NullTypeEE9Policy860EjS6_PmS9_lEEvPKjPKT1_PSC_NS1_20device_double_bufferISC_EEPKT2_PSI_NSG_ISI_EET3_T4_E7storage;
	add.s32 	%r5458, %r5457, %r5456;
	mad.lo.s32 	%r5459, %r99, 88, %r5458;
	mad.lo.s32 	%r5460, %r99, -88, %r5459;
	mov.b32 	%r5452, 0;
	st.shared.u32 	[%r5460], %r5452;
	st.shared.u32 	[%r5460+1024], %r5452;
	st.shared.u32 	[%r5460+2048], %r5452;
	st.shared.u32 	[%r5460+3072], %r5452;
	st.shared.u32 	[%r5460+4096], %r5452;
	st.shared.u32 	[%r5460+5120], %r5452;
	st.shared.u32 	[%r5460+6144], %r5452;
	st.shared.u32 	[%r5460+7168], %r5452;
	st.shared.u32 	[%r5460+8192], %r5452;
	st.shared.u32 	[%r5460+9216], %r5452;
	st.shared.u32 	[%r5460+10240], %r5452;
	st.shared.u32 	[%r5460+11264], %r5452;
	st.shared.u32 	[%r5460+12288], %r5452;
	st.shared.u32 	[%r5460+13312], %r5452;
	st.shared.u32 	[%r5460+14336], %r5452;
	st.shared.u32 	[%r5460+15360], %r5452;
	st.shared.u32 	[%r5460+16384], %r5452;
	st.shared.u32 	[%r5460+17408], %r5452;
	st.shared.u32 	[%r5460+18432], %r5452;
	st.shared.u32 	[%r5460+19456], %r5452;
	st.shared.u32 	[%r5460+20480], %r5452;
	st.shared.u32 	[%r5460+21504], %r5452;
	st.shared.u32 	[%r5460+22528], %r5452;
	st.shared.u32 	[%r5460+23552], %r5452;
	st.shared.u32 	[%r5460+24576], %r5452;
	st.shared.u32 	[%r5460+25600], %r5452;
	st.shared.u32 	[%r5460+26624], %r5452;
	st.shared.u32 	[%r5460+27648], %r5452;
	st.shared.u32 	[%r5460+28672], %r5452;
	st.shared.u32 	[%r5460+29696], %r5452;
	st.shared.u32 	[%r5460+30720], %r5452;
	st.shared.u32 	[%r5460+31744], %r5452;
	st.shared.u32 	[%r5460+32768], %r5452;
	// begin inline asm
	bmsk.clamp.b32 %r5353, %r5452, %r5355;
	// end inline asm
	// begin inline asm
	shr.b32 %r5356, %r5932, %r5934;
	// end inline asm
	and.b32  	%r5461, %r5353, %r5356;
	shl.b32 	%r5462, %r5461, 10;
	and.b32  	%r5463, %r5462, 31744;
	add.s32 	%r5464, %r5460, %r5463;
	shr.u32 	%r5465, %r5461, 4;
	and.b32  	%r5466, %r5465, 268435454;
	add.s32 	%r100, %r5464, %r5466;
	ld.shared.u16 	%rs1, [%r100];
	add.s16 	%rs404, %rs1, 1;
	st.shared.u16 	[%r100], %rs404;
	// begin inline asm
	shr.b32 %r5359, %r5931, %r5934;
	// end inline asm
	and.b32  	%r5467, %r5353, %r5359;
	shl.b32 	%r5468, %r5467, 10;
	and.b32  	%r5469, %r5468, 31744;
	add.s32 	%r5470, %r5460, %r5469;
	shr.u32 	%r5471, %r5467, 4;
	and.b32  	%r5472, %r5471, 268435454;
	add.s32 	%r101, %r5470, %r5472;
	ld.shared.u16 	%rs2, [%r101];
	add.s16 	%rs405, %rs2, 1;
	st.shared.u16 	[%r101], %rs405;
	// begin inline asm
	shr.b32 %r5362, %r5930, %r5934;
	// end inline asm
	and.b32  	%r5473, %r5353, %r5362;
	shl.b32 	%r5474, %r5473, 10;
	and.b32  	%r5475, %r5474, 31744;
	add.s32 	%r5476, %r5460, %r5475;
	shr.u32 	%r5477, %r5473, 4;
	and.b32  	%r5478, %r5477, 268435454;
	add.s32 	%r102, %r5476, %r5478;
	ld.shared.u16 	%rs3, [%r102];
	add.s16 	%rs406, %rs3, 1;
	st.shared.u16 	[%r102], %rs406;
	// begin inline asm
	shr.b32 %r5365, %r5929, %r5934;
	// end inline asm
	and.b32  	%r5479, %r5353, %r5365;
	shl.b32 	%r5480, %r5479, 10;
	and.b32  	%r5481, %r5480, 31744;
	add.s32 	%r5482, %r5460, %r5481;
	shr.u32 	%r5483, %r5479, 4;
	and.b32  	%r5484, %r5483, 268435454;
	add.s32 	%r103, %r5482, %r5484;
	ld.shared.u16 	%rs4, [%r103];
	add.s16 	%rs407, %rs4, 1;
	st.shared.u16 	[%r103], %rs407;
	// begin inline asm
	shr.b32 %r5368, %r5928, %r5934;
	// end inline asm
	and.b32  	%r5485, %r5353, %r5368;
	shl.b32 	%r5486, %r5485, 10;
	and.b32  	%r5487, %r5486, 31744;
	add.s32 	%r5488, %r5460, %r5487;
	shr.u32 	%r5489, %r5485, 4;
	and.b32  	%r5490, %r5489, 268435454;
	add.s32 	%r104, %r5488, %r5490;
	ld.shared.u16 	%rs5, [%r104];
	add.s16 	%rs408, %rs5, 1;
	st.shared.u16 	[%r104], %rs408;
	// begin inline asm
	shr.b32 %r5371, %r5927, %r5934;
	// end inline asm
	and.b32  	%r5491, %r5353, %r5371;
	shl.b32 	%r5492, %r5491, 10;
	and.b32  	%r5493, %r5492, 31744;
	add.s32 	%r5494, %r5460, %r5493;
	shr.u32 	%r5495, %r5491, 4;
	and.b32  	%r5496, %r5495, 268435454;
	add.s32 	%r105, %r5494, %r5496;
	ld.shared.u16 	%rs6, [%r105];
	add.s16 	%rs409, %rs6, 1;
	st.shared.u16 	[%r105], %rs409;
	// begin inline asm
	shr.b32 %r5374, %r5926, %r5934;
	// end inline asm
	and.b32  	%r5497, %r5353, %r5374;
	shl.b32 	%r5498, %r5497, 10;
	and.b32  	%r5499, %r5498, 31744;
	add.s32 	%r5500, %r5460, %r5499;
	shr.u32 	%r5501, %r5497, 4;
	and.b32  	%r5502, %r5501, 268435454;
	add.s32 	%r106, %r5500, %r5502;
	ld.shared.u16 	%rs7, [%r106];
	add.s16 	%rs410, %rs7, 1;
	st.shared.u16 	[%r106], %rs410;
	// begin inline asm
	shr.b32 %r5377, %r5925, %r5934;
	// end inline asm
	and.b32  	%r5503, %r5353, %r5377;
	shl.b32 	%r5504, %r5503, 10;
	and.b32  	%r5505, %r5504, 31744;
	add.s32 	%r5506, %r5460, %r5505;
	shr.u32 	%r5507, %r5503, 4;
	and.b32  	%r5508, %r5507, 268435454;
	add.s32 	%r107, %r5506, %r5508;
	ld.shared.u16 	%rs8, [%r107];
	add.s16 	%rs411, %rs8, 1;
	st.shared.u16 	[%r107], %rs411;
	// begin inline asm
	shr.b32 %r5380, %r5924, %r5934;
	// end inline asm
	and.b32  	%r5509, %r5353, %r5380;
	shl.b32 	%r5510, %r5509, 10;
	and.b32  	%r5511, %r5510, 31744;
	add.s32 	%r5512, %r5460, %r5511;
	shr.u32 	%r5513, %r5509, 4;
	and.b32  	%r5514, %r5513, 268435454;
	add.s32 	%r108, %r5512, %r5514;
	ld.shared.u16 	%rs9, [%r108];
	add.s16 	%rs412, %rs9, 1;
	st.shared.u16 	[%r108], %rs412;
	// begin inline asm
	shr.b32 %r5383, %r5923, %r5934;
	// end inline asm
	and.b32  	%r5515, %r5353, %r5383;
	shl.b32 	%r5516, %r5515, 10;
	and.b32  	%r5517, %r5516, 31744;
	add.s32 	%r5518, %r5460, %r5517;
	shr.u32 	%r5519, %r5515, 4;
	and.b32  	%r5520, %r5519, 268435454;
	add.s32 	%r109, %r5518, %r5520;
	ld.shared.u16 	%rs10, [%r109];
	add.s16 	%rs413, %rs10, 1;
	st.shared.u16 	[%r109], %rs413;
	// begin inline asm
	shr.b32 %r5386, %r5922, %r5934;
	// end inline asm
	and.b32  	%r5521, %r5353, %r5386;
	shl.b32 	%r5522, %r5521, 10;
	and.b32  	%r5523, %r5522, 31744;
	add.s32 	%r5524, %r5460, %r5523;
	shr.u32 	%r5525, %r5521, 4;
	and.b32  	%r5526, %r5525, 268435454;
	add.s32 	%r110, %r5524, %r5526;
	ld.shared.u16 	%rs11, [%r110];
	add.s16 	%rs414, %rs11, 1;
	st.shared.u16 	[%r110], %rs414;
	// begin inline asm
	shr.b32 %r5389, %r5921, %r5934;
	// end inline asm
	and.b32  	%r5527, %r5353, %r5389;
	shl.b32 	%r5528, %r5527, 10;
	and.b32  	%r5529, %r5528, 31744;
	add.s32 	%r5530, %r5460, %r5529;
	shr.u32 	%r5531, %r5527, 4;
	and.b32  	%r5532, %r5531, 268435454;
	add.s32 	%r111, %r5530, %r5532;
	ld.shared.u16 	%rs12, [%r111];
	add.s16 	%rs415, %rs12, 1;
	st.shared.u16 	[%r111], %rs415;
	// begin inline asm
	shr.b32 %r5392, %r5920, %r5934;
	// end inline asm
	and.b32  	%r5533, %r5353, %r5392;
	shl.b32 	%r5534, %r5533, 10;
	and.b32  	%r5535, %r5534, 31744;
	add.s32 	%r5536, %r5460, %r5535;
	shr.u32 	%r5537, %r5533, 4;
	and.b32  	%r5538, %r5537, 268435454;
	add.s32 	%r112, %r5536, %r5538;
	ld.shared.u16 	%rs13, [%r112];
	add.s16 	%rs416, %rs13, 1;
	st.shared.u16 	[%r112], %rs416;
	// begin inline asm
	shr.b32 %r5395, %r5919, %r5934;
	// end inline asm
	and.b32  	%r5539, %r5353, %r5395;
	shl.b32 	%r5540, %r5539, 10;
	and.b32  	%r5541, %r5540, 31744;
	add.s32 	%r5542, %r5460, %r5541;
	shr.u32 	%r5543, %r5539, 4;
	and.b32  	%r5544, %r5543, 268435454;
	add.s32 	%r113, %r5542, %r5544;
	ld.shared.u16 	%rs14, [%r113];
	add.s16 	%rs417, %rs14, 1;
	st.shared.u16 	[%r113], %rs417;
	// begin inline asm
	shr.b32 %r5398, %r5918, %r5934;
	// end inline asm
	and.b32  	%r5545, %r5353, %r5398;
	shl.b32 	%r5546, %r5545, 10;
	and.b32  	%r5547, %r5546, 31744;
	add.s32 	%r5548, %r5460, %r5547;
	shr.u32 	%r5549, %r5545, 4;
	and.b32  	%r5550, %r5549, 268435454;
	add.s32 	%r114, %r5548, %r5550;
	ld.shared.u16 	%rs15, [%r114];
	add.s16 	%rs418, %rs15, 1;
	st.shared.u16 	[%r114], %rs418;
	// begin inline asm
	shr.b32 %r5401, %r5917, %r5934;
	// end inline asm
	and.b32  	%r5551, %r5353, %r5401;
	shl.b32 	%r5552, %r5551, 10;
	and.b32  	%r5553, %r5552, 31744;
	add.s32 	%r5554, %r5460, %r5553;
	shr.u32 	%r5555, %r5551, 4;
	and.b32  	%r5556, %r5555, 268435454;
	add.s32 	%r115, %r5554, %r5556;
	ld.shared.u16 	%rs16, [%r115];
	add.s16 	%rs419, %rs16, 1;
	st.shared.u16 	[%r115], %rs419;
	// begin inline asm
	shr.b32 %r5404, %r5916, %r5934;
	// end inline asm
	and.b32  	%r5557, %r5353, %r5404;
	shl.b32 	%r5558, %r5557, 10;
	and.b32  	%r5559, %r5558, 31744;
	add.s32 	%r5560, %r5460, %r5559;
	shr.u32 	%r5561, %r5557, 4;
	and.b32  	%r5562, %r5561, 268435454;
	add.s32 	%r116, %r5560, %r5562;
	ld.shared.u16 	%rs17, [%r116];
	add.s16 	%rs420, %rs17, 1;
	st.shared.u16 	[%r116], %rs420;
	// begin inline asm
	shr.b32 %r5407, %r5915, %r5934;
	// end inline asm
	and.b32  	%r5563, %r5353, %r5407;
	shl.b32 	%r5564, %r5563, 10;
	and.b32  	%r5565, %r5564, 31744;
	add.s32 	%r5566, %r5460, %r5565;
	shr.u32 	%r5567, %r5563, 4;
	and.b32  	%r5568, %r5567, 268435454;
	add.s32 	%r117, %r5566, %r5568;
	ld.shared.u16 	%rs18, [%r117];
	add.s16 	%rs421, %rs18, 1;
	st.shared.u16 	[%r117], %rs421;
	// begin inline asm
	shr.b32 %r5410, %r5914, %r5934;
	// end inline asm
	and.b32  	%r5569, %r5353, %r5410;
	shl.b32 	%r5570, %r5569, 10;
	and.b32  	%r5571, %r5570, 31744;
	add.s32 	%r5572, %r5460, %r5571;
	shr.u32 	%r5573, %r5569, 4;
	and.b32  	%r5574, %r5573, 268435454;
	add.s32 	%r118, %r5572, %r5574;
	ld.shared.u16 	%rs19, [%r118];
	add.s16 	%rs422, %rs19, 1;
	st.shared.u16 	[%r118], %rs422;
	// begin inline asm
	shr.b32 %r5413, %r5913, %r5934;
	// end inline asm
	and.b32  	%r5575, %r5353, %r5413;
	shl.b32 	%r5576, %r5575, 10;
	and.b32  	%r5577, %r5576, 31744;
	add.s32 	%r5578, %r5460, %r5577;
	shr.u32 	%r5579, %r5575, 4;
	and.b32  	%r5580, %r5579, 268435454;
	add.s32 	%r119, %r5578, %r5580;
	ld.shared.u16 	%rs20, [%r119];
	add.s16 	%rs423, %rs20, 1;
	st.shared.u16 	[%r119], %rs423;
	// begin inline asm
	shr.b32 %r5416, %r5912, %r5934;
	// end inline asm
	and.b32  	%r5581, %r5353, %r5416;
	shl.b32 	%r5582, %r5581, 10;
	and.b32  	%r5583, %r5582, 31744;
	add.s32 	%r5584, %r5460, %r5583;
	shr.u32 	%r5585, %r5581, 4;
	and.b32  	%r5586, %r5585, 268435454;
	add.s32 	%r120, %r5584, %r5586;
	ld.shared.u16 	%rs21, [%r120];
	add.s16 	%rs424, %rs21, 1;
	st.shared.u16 	[%r120], %rs424;
	// begin inline asm
	shr.b32 %r5419, %r5911, %r5934;
	// end inline asm
	and.b32  	%r5587, %r5353, %r5419;
	shl.b32 	%r5588, %r5587, 10;
	and.b32  	%r5589, %r5588, 31744;
	add.s32 	%r5590, %r5460, %r5589;
	shr.u32 	%r5591, %r5587, 4;
	and.b32  	%r5592, %r5591, 268435454;
	add.s32 	%r121, %r5590, %r5592;
	ld.shared.u16 	%rs22, [%r121];
	add.s16 	%rs425, %rs22, 1;
	st.shared.u16 	[%r121], %rs425;
	// begin inline asm
	shr.b32 %r5422, %r5910, %r5934;
	// end inline asm
	and.b32  	%r5593, %r5353, %r5422;
	shl.b32 	%r5594, %r5593, 10;
	and.b32  	%r5595, %r5594, 31744;
	add.s32 	%r5596, %r5460, %r5595;
	shr.u32 	%r5597, %r5593, 4;
	and.b32  	%r5598, %r5597, 268435454;
	add.s32 	%r122, %r5596, %r5598;
	ld.shared.u16 	%rs23, [%r122];
	add.s16 	%rs426, %rs23, 1;
	st.shared.u16 	[%r122], %rs426;
	bar.sync 	0;
	shl.b32 	%r5599, %r99, 7;
	add.s32 	%r5600, %r5460, %r5599;
	ld.shared.u32 	%r123, [%r5600];
	ld.shared.u32 	%r5601, [%r5600+4];
	ld.shared.u32 	%r5602, [%r5600+8];
	ld.shared.u32 	%r5603, [%r5600+12];
	ld.shared.u32 	%r5604, [%r5600+16];
	ld.shared.u32 	%r5605, [%r5600+20];
	ld.shared.u32 	%r5606, [%r5600+24];
	ld.shared.u32 	%r5607, [%r5600+28];
	ld.shared.u32 	%r5608, [%r5600+32];
	ld.shared.u32 	%r5609, [%r5600+36];
	ld.shared.u32 	%r5610, [%r5600+40];
	ld.shared.u32 	%r5611, [%r5600+44];
	ld.shared.u32 	%r5612, [%r5600+48];
	ld.shared.u32 	%r5613, [%r5600+52];
	ld.shared.u32 	%r5614, [%r5600+56];
	ld.shared.u32 	%r5615, [%r5600+60];
	ld.shared.u32 	%r5616, [%r5600+64];
	ld.shared.u32 	%r5617, [%r5600+68];
	ld.shared.u32 	%r5618, [%r5600+72];
	ld.shared.u32 	%r5619, [%r5600+76];
	ld.shared.u32 	%r5620, [%r5600+80];
	ld.shared.u32 	%r5621, [%r5600+84];
	ld.shared.u32 	%r5622, [%r5600+88];
	ld.shared.u32 	%r5623, [%r5600+92];
	ld.shared.u32 	%r5624, [%r5600+96];
	ld.shared.u32 	%r5625, [%r5600+100];
	ld.shared.u32 	%r5626, [%r5600+104];
	ld.shared.u32 	%r5627, [%r5600+108];
	ld.shared.u32 	%r5628, [%r5600+112];
	ld.shared.u32 	%r5629, [%r5600+116];
	ld.shared.u32 	%r5630, [%r5600+120];
	ld.shared.u32 	%r5631, [%r5600+124];
	ld.shared.u32 	%r5632, [%r5600+128];
	add.s32 	%r124, %r5601, %r123;
	add.s32 	%r125, %r5602, %r124;
	add.s32 	%r126, %r5603, %r125;
	add.s32 	%r127, %r5604, %r126;
	add.s32 	%r128, %r5605, %r127;
	add.s32 	%r129, %r5606, %r128;
	add.s32 	%r130, %r5607, %r129;
	add.s32 	%r131, %r5608, %r130;
	add.s32 	%r132, %r5609, %r131;
	add.s32 	%r133, %r5610, %r132;
	add.s32 	%r134, %r5611, %r133;
	add.s32 	%r135, %r5612, %r134;
	add.s32 	%r136, %r5613, %r135;
	add.s32 	%r137, %r5614, %r136;
	add.s32 	%r138, %r5615, %r137;
	add.s32 	%r139, %r5616, %r138;
	add.s32 	%r140, %r5617, %r139;
	add.s32 	%r141, %r5618, %r140;
	add.s32 	%r142, %r5619, %r141;
	add.s32 	%r143, %r5620, %r142;
	add.s32 	%r144, %r5621, %r143;
	add.s32 	%r145, %r5622, %r144;
	add.s32 	%r146, %r5623, %r145;
	add.s32 	%r147, %r5624, %r146;
	add.s32 	%r148, %r5625, %r147;
	add.s32 	%r149, %r5626, %r148;
	add.s32 	%r150, %r5627, %r149;
	add.s32 	%r151, %r5628, %r150;
	add.s32 	%r152, %r5629, %r151;
	add.s32 	%r153, %r5630, %r152;
	add.s32 	%r154, %r5631, %r153;
	add.s32 	%r5429, %r5632, %r154;
	mov.b32 	%r5427, 1;
	mov.b32 	%r5454, -1;
	// begin inline asm
	{  .reg .u32 r0;  .reg .pred p;  shfl.sync.up.b32 r0|p, %r5429, %r5427, %r5452, %r5454;  @p add.u32 r0, r0, %r5429;  mov.u32 %r5425, r0;}
	// end inline asm
	mov.b32 	%r5433, 2;
	// begin inline asm
	{  .reg .u32 r0;  .reg .pred p;  shfl.sync.up.b32 r0|p, %r5425, %r5433, %r5452, %r5454;  @p add.u32 r0, r0, %r5425;  mov.u32 %r5431, r0;}
	// end inline asm
	mov.b32 	%r5439, 4;
	// begin inline asm
	{  .reg .u32 r0;  .reg .pred p;  shfl.sync.up.b32 r0|p, %r5431, %r5439, %r5452, %r5454;  @p add.u32 r0, r0, %r5431;  mov.u32 %r5437, r0;}
	// end inline asm
	mov.b32 	%r5445, 8;
	// begin inline asm
	{  .reg .u32 r0;  .reg .pred p;  shfl.sync.up.b32 r0|p, %r5437, %r5445, %r5452, %r5454;  @p add.u32 r0, r0, %r5437;  mov.u32 %r5443, r0;}
	// end inline asm
	mov.b32 	%r5451, 16;
	// begin inline asm
	{  .reg .u32 r0;  .reg .pred p;  shfl.sync.up.b32 r0|p, %r5443, %r5451, %r5452, %r5454;  @p add.u32 r0, r0, %r5443;  mov.u32 %r5449, r0;}
	// end inline asm
	@%p340 bra 	$L__BB11_50;
	shr.u32 	%r5633, %r99, 3;
	and.b32  	%r5634, %r5633, 124;
	add.s32 	%r5636, %r5457, %r5634;
	st.shared.u32 	[%r5636+33792], %r5449;
$L__BB11_50:
	sub.s32 	%r5637, %r5449, %r5429;
	setp.ne.s32 	%p341, %r5346, 0;
	mov.u32 	%r157, %tid.x;
	setp.gt.u32 	%p342, %r157, 31;
	shr.u32 	%r5638, %r157, 5;
	setp.eq.s32 	%p343, %r5638, 7;
	setp.eq.s32 	%p344, %r5638, 6;
	setp.eq.s32 	%p345, %r5638, 5;
	setp.eq.s32 	%p346, %r5638, 4;
	setp.eq.s32 	%p347, %r5638, 3;
	setp.eq.s32 	%p348, %r5638, 2;
	setp.eq.s32 	%p349, %r5638, 1;
	bar.sync 	0;
	ld.shared.v4.u32 	{%r5639, %r5640, %r5641, %r5642}, [_ZZN3cub18CUB_300001_SM_10006detail14segmented_sort30DeviceSegmentedSortKernelLargeILNS0_9SortOrderE0ENS2_10policy_hubIjNS0_8NullTypeEE9Policy860EjS6_PmS9_lEEvPKjPKT1_PSC_NS1_20device_double_bufferISC_EEPKT2_PSI_NSG_ISI_EET3_T4_E7storage+33792];
	selp.b32 	%r5643, %r5639, %r5933, %p349;
	add.s32 	%r5644, %r5640, %r5639;
	selp.b32 	%r5645, %r5644, %r5643, %p348;
	add.s32 	%r5646, %r5644, %r5641;
	selp.b32 	%r5647, %r5646, %r5645, %p347;
	add.s32 	%r5648, %r5646, %r5642;
	selp.b32 	%r5649, %r5648, %r5647, %p346;
	ld.shared.v4.u32 	{%r5650, %r5651, %r5652, %r5653}, [_ZZN3cub18CUB_300001_SM_10006detail14segmented_sort30DeviceSegmentedSortKernelLargeILNS0_9SortOrderE0ENS2_10policy_hubIjNS0_8NullTypeEE9Policy860EjS6_PmS9_lEEvPKjPKT1_PSC_NS1_20device_double_bufferISC_EEPKT2_PSI_NSG_ISI_EET3_T4_E7storage+33808];
	add.s32 	%r5654, %r5648, %r5650;
	selp.b32 	%r5655, %r5654, %r5649, %p345;
	add.s32 	%r5656, %r5654, %r5651;
	selp.b32 	%r5657, %r5656, %r5655, %p344;
	add.s32 	%r5658, %r5656, %r5652;
	selp.b32 	%r5933, %r5658, %r5657, %p343;
	add.s32 	%r159, %r5658, %r5653;
	selp.b32 	%r5659, %r5637, 0, %p341;
	add.s32 	%r5660, %r5933, %r5659;
	selp.b32 	%r5935, %r5660, %r5637, %p342;
	or.pred  	%p350, %p342, %p341;
	@%p350 bra 	$L__BB11_52;
	shl.b32 	%r5935, %r159, 16;
	st.shared.u32 	[_ZZN3cub18CUB_300001_SM_10006detail14segmented_sort30DeviceSegmentedSortKernelLargeILNS0_9SortOrderE0ENS2_10policy_hubIjNS0_8NullTypeEE9Policy860EjS6_PmS9_lEEvPKjPKT1_PSC_NS1_20device_double_bufferISC_EEPKT2_PSI_NSG_ISI_EET3_T4_E7storage+33832], %r5935;
$L__BB11_52:
	setp.eq.s32 	%p351, %r157, 0;
	bar.sync 	0;
	mov.u32 	%r5661, _ZZN3cub18CUB_300001_SM_10006detail14segmented_sort30DeviceSegmentedSortKernelLargeILNS0_9SortOrderE0ENS2_10policy_hubIjNS0_8NullTypeEE9Policy860EjS6_PmS9_lEEvPKjPKT1_PSC_NS1_20device_double_bufferISC_EEPKT2_PSI_NSG_ISI_EET3_T4_E7storage;
	ld.shared.u32 	%r5662, [_ZZN3cub18CUB_300001_SM_10006detail14segmented_sort30DeviceSegmentedSortKernelLargeILNS0_9SortOrderE0ENS2_10policy_hubIjNS0_8NullTypeEE9Policy860EjS6_PmS9_lEEvPKjPKT1_PSC_NS1_20device_double_bufferISC_EEPKT2_PSI_NSG_ISI_EET3_T4_E7storage+33832];
	selp.b32 	%r5663, 0, %r5662, %p351;
	add.s32 	%r5664, %r5935, %r5663;
	add.s32 	%r5665, %r123, %r5664;
	add.s32 	%r5666, %r124, %r5664;
	add.s32 	%r5667, %r125, %r5664;
	add.s32 	%r5668, %r126, %r5664;
	add.s32 	%r5669, %r127, %r5664;
	add.s32 	%r5670, %r128, %r5664;
	add.s32 	%r5671, %r129, %r5664;
	add.s32 	%r5672, %r130, %r5664;
	add.s32 	%r5673, %r131, %r5664;
	add.s32 	%r5674, %r132, %r5664;
	add.s32 	%r5675, %r133, %r5664;
	add.s32 	%r5676, %r134, %r5664;
	add.s32 	%r5677, %r135, %r5664;
	add.s32 	%r5678, %r136, %r5664;
	add.s32 	%r5679, %r137, %r5664;
	add.s32 	%r5680, %r138, %r5664;
	add.s32 	%r5681, %r139, %r5664;
	add.s32 	%r5682, %r140, %r5664;
	add.s32 	%r5683, %r141, %r5664;
	add.s32 	%r5684, %r142, %r5664;
	add.s32 	%r5685, %r143, %r5664;
	add.s32 	%r5686, %r144, %r5664;
	add.s32 	%r5687, %r145, %r5664;
	add.s32 	%r5688, %r146, %r5664;
	add.s32 	%r5689, %r147, %r5664;
	add.s32 	%r5690, %r148, %r5664;
	add.s32 	%r5691, %r149, %r5664;
	add.s32 	%r5692, %r150, %r5664;
	add.s32 	%r5693, %r151, %r5664;
	add.s32 	%r5694, %r152, %r5664;
	add.s32 	%r5695, %r153, %r5664;
	add.s32 	%r5696, %r154, %r5664;
	shl.b32 	%r5697, %r157, 7;
	shl.b32 	%r5698, %r157, 2;
	add.s32 	%r163, %r5661, %r5698;
	mad.lo.s32 	%r164, %r157, 88, %r163;
	mad.lo.s32 	%r5699, %r157, -88, %r164;
	add.s32 	%r5700, %r5699, %r5697;
	st.shared.u32 	[%r5700], %r5664;
	st.shared.u32 	[%r5700+4], %r5665;
	st.shared.u32 	[%r5700+8], %r5666;
	st.shared.u32 	[%r5700+12], %r5667;
	st.shared.u32 	[%r5700+16], %r5668;
	st.shared.u32 	[%r5700+20], %r5669;
	st.shared.u32 	[%r5700+24], %r5670;
	st.shared.u32 	[%r5700+28], %r5671;
	st.shared.u32 	[%r5700+32], %r5672;
	st.shared.u32 	[%r5700+36], %r5673;
	st.shared.u32 	[%r5700+40], %r5674;
	st.shared.u32 	[%r5700+44], %r5675;
	st.shared.u32 	[%r5700+48], %r5676;
	st.shared.u32 	[%r5700+52], %r5677;
	st.shared.u32 	[%r5700+56], %r5678;
	st.shared.u32 	[%r5700+60], %r5679;
	st.shared.u32 	[%r5700+64], %r5680;
	st.shared.u32 	[%r5700+68], %r5681;
	st.shared.u32 	[%r5700+72], %r5682;
	st.shared.u32 	[%r5700+76], %r5683;
	st.shared.u32 	[%r5700+80], %r5684;
	st.shared.u32 	[%r5700+84], %r5685;
	st.shared.u32 	[%r5700+88], %r5686;
	st.shared.u32 	[%r5700+92], %r5687;
	st.shared.u32 	[%r5700+96], %r5688;
	st.shared.u32 	[%r5700+100], %r5689;
	st.shared.u32 	[%r5700+104], %r5690;
	st.shared.u32 	[%r5700+108], %r5691;
	st.shared.u32 	[%r5700+112], %r5692;
	st.shared.u32 	[%r5700+116], %r5693;
	st.shared.u32 	[%r5700+120], %r5694;
	st.shared.u32 	[%r5700+124], %r5695;
	st.shared.u32 	[%r5700+128], %r5696;
	bar.sync 	0;
	cvt.u32.u16 	%r5701, %rs1;
	ld.shared.u16 	%r5702, [%r100];
	add.s32 	%r165, %r5702, %r5701;
	cvt.u32.u16 	%r5703, %rs2;
	ld.shared.u16 	%r5704, [%r101];
	add.s32 	%r166, %r5704, %r5703;
	cvt.u32.u16 	%r5705, %rs3;
	ld.shared.u16 	%r5706, [%r102];
	add.s32 	%r167, %r5706, %r5705;
	cvt.u32.u16 	%r5707, %rs4;
	ld.shared.u16 	%r5708, [%r103];
	add.s32 	%r168, %r5708, %r5707;
	cvt.u32.u16 	%r5709, %rs5;
	ld.shared.u16 	%r5710, [%r104];
	add.s32 	%r169, %r5710, %r5709;
	cvt.u32.u16 	%r5711, %rs6;
	ld.shared.u16 	%r5712, [%r105];
	add.s32 	%r170, %r5712, %r5711;
	cvt.u32.u16 	%r5713, %rs7;
	ld.shared.u16 	%r5714, [%r106];
	add.s32 	%r171, %r5714, %r5713;
	cvt.u32.u16 	%r5715, %rs8;
	ld.shared.u16 	%r5716, [%r107];
	add.s32 	%r172, %r5716, %r5715;
	cvt.u32.u16 	%r5717, %rs9;
	ld.shared.u16 	%r5718, [%r108];
	add.s32 	%r173, %r5718, %r5717;
	cvt.u32.u16 	%r5719, %rs10;
	ld.shared.u16 	%r5720, [%r109];
	add.s32 	%r174, %r5720, %r5719;
	cvt.u32.u16 	%r5721, %rs11;
	ld.shared.u16 	%r5722, [%r110];
	add.s32 	%r175, %r5722, %r5721;
	cvt.u32.u16 	%r5723, %rs12;
	ld.shared.u16 	%r5724, [%r111];
	add.s32 	%r176, %r5724, %r5723;
	cvt.u32.u16 	%r5725, %rs13;
	ld.shared.u16 	%r5726, [%r112];
	add.s32 	%r177, %r5726, %r5725;
	cvt.u32.u16 	%r5727, %rs14;
	ld.shared.u16 	%r5728, [%r113];
	add.s32 	%r178, %r5728, %r5727;
	cvt.u32.u16 	%r5729, %rs15;
	ld.shared.u16 	%r5730, [%r114];
	add.s32 	%r179, %r5730, %r5729;
	cvt.u32.u16 	%r5731, %rs16;
	ld.shared.u16 	%r5732, [%r115];
	add.s32 	%r180, %r5732, %r5731;
	cvt.u32.u16 	%r5733, %rs17;
	ld.shared.u16 	%r5734, [%r116];
	add.s32 	%r181, %r5734, %r5733;
	cvt.u32.u16 	%r5735, %rs18;
	ld.shared.u16 	%r5736, [%r117];
	add.s32 	%r182, %r5736, %r5735;
	cvt.u32.u16 	%r5737, %rs19;
	ld.shared.u16 	%r5738, [%r118];
	add.s32 	%r183, %r5738, %r5737;
	cvt.u32.u16 	%r5739, %rs20;
	ld.shared.u16 	%r5740, [%r119];
	add.s32 	%r184, %r5740, %r5739;
	cvt.u32.u16 	%r5741, %rs21;
	ld.shared.u16 	%r5742, [%r120];
	add.s32 	%r185, %r5742, %r5741;
	cvt.u32.u16 	%r5743, %rs22;
	ld.shared.u16 	%r5744, [%r121];
	add.s32 	%r186, %r5744, %r5743;
	cvt.u32.u16 	%r5745, %rs23;
	ld.shared.u16 	%r5746, [%r122];
	add.s32 	%r187, %r5746, %r5745;
	bar.sync 	0;
	setp.lt.u32 	%p352, %r5934, 26;
	@%p352 bra 	$L__BB11_582;
	ld.param.u64 	%rd1654, [_ZN3cub18CUB_300001_SM_10006detail14segmented_sort30DeviceSegmentedSortKernelLargeILNS0_9SortOrderE0ENS2_10policy_hubIjNS0_8NullTypeEE9Policy860EjS6_PmS9_lEEvPKjPKT1_PSC_NS1_20device_double_bufferISC_EEPKT2_PSI_NSG_ISI_EET3_T4__param_2];
	setp.lt.s32 	%p353, %r157, %r1;
	shl.b32 	%r5747, %r165, 2;
	add.s32 	%r5749, %r5661, %r5747;
	st.shared.u32 	[%r5749], %r5932;
	shl.b32 	%r5750, %r166, 2;
	add.s32 	%r5751, %r5661, %r5750;
	st.shared.u32 	[%r5751], %r5931;
	shl.b32 	%r5752, %r167, 2;
	add.s32 	%r5753, %r5661, %r5752;
	st.shared.u32 	[%r5753], %r5930;
	shl.b32 	%r5754, %r168, 2;
	add.s32 	%r5755, %r5661, %r5754;
	st.shared.u32 	[%r5755], %r5929;
	shl.b32 	%r5756, %r169, 2;
	add.s32 	%r5757, %r5661, %r5756;
	st.shared.u32 	[%r5757], %r5928;
	shl.b32 	%r5758, %r170, 2;
	add.s32 	%r5759, %r5661, %r5758;
	st.shared.u32 	[%r5759], %r5927;
	shl.b32 	%r5760, %r171, 2;
	add.s32 	%r5761, %r5661, %r5760;
	st.shared.u32 	[%r5761], %r5926;
	shl.b32 	%r5762, %r172, 2;
	add.s32 	%r5763, %r5661, %r5762;
	st.shared.u32 	[%r5763], %r5925;
	shl.b32 	%r5764, %r173, 2;
	add.s32 	%r5765, %r5661, %r5764;
	st.shared.u32 	[%r5765], %r5924;
	shl.b32 	%r5766, %r174, 2;
	add.s32 	%r5767, %r5661, %r5766;
	st.shared.u32 	[%r5767], %r5923;
	shl.b32 	%r5768, %r175, 2;
	add.s32 	%r5769, %r5661, %r5768;
	st.shared.u32 	[%r5769], %r5922;
	shl.b32 	%r5770, %r176, 2;
	add.s32 	%r5771, %r5661, %r5770;
	st.shared.u32 	[%r5771], %r5921;
	shl.b32 	%r5772, %r177, 2;
	add.s32 	%r5773, %r5661, %r5772;
	st.shared.u32 	[%r5773], %r5920;
	shl.b32 	%r5774, %r178, 2;
	add.s32 	%r5775, %r5661, %r5774;
	st.shared.u32 	[%r5775], %r5919;
	shl.b32 	%r5776, %r179, 2;
	add.s32 	%r5777, %r5661, %r5776;
	st.shared.u32 	[%r5777], %r5918;
	shl.b32 	%r5778, %r180, 2;
	add.s32 	%r5779, %r5661, %r5778;
	st.shared.u32 	[%r5779], %r5917;
	shl.b32 	%r5780, %r181, 2;
	add.s32 	%r5781, %r5661, %r5780;
	st.shared.u32 	[%r5781], %r5916;
	shl.b32 	%r5782, %r182, 2;
	add.s32 	%r5783, %r5661, %r5782;
	st.shared.u32 	[%r5783], %r5915;
	shl.b32 	%r5784, %r183, 2;
	add.s32 	%r5785, %r5661, %r5784;
	st.shared.u32 	[%r5785], %r5914;
	shl.b32 	%r5786, %r184, 2;
	add.s32 	%r5787, %r5661, %r5786;
	st.shared.u32 	[%r5787], %r5913;
	shl.b32 	%r5788, %r185, 2;
	add.s32 	%r5789, %r5661, %r5788;
	st.shared.u32 	[%r5789], %r5912;
	shl.b32 	%r5790, %r186, 2;
	add.s32 	%r5791, %r5661, %r5790;
	st.shared.u32 	[%r5791], %r5911;
	shl.b32 	%r5792, %r187, 2;
	add.s32 	%r5793, %r5661, %r5792;
	st.shared.u32 	[%r5793], %r5910;
	bar.sync 	0;
	ld.shared.u32 	%r188, [%r163+1024];
	ld.shared.u32 	%r189, [%r163+2048];
	ld.shared.u32 	%r190, [%r163+3072];
	ld.shared.u32 	%r191, [%r163+4096];
	ld.shared.u32 	%r192, [%r163+5120];
	ld.shared.u32 	%r193, [%r163+6144];
	ld.shared.u32 	%r194, [%r163+7168];
	ld.shared.u32 	%r195, [%r163+8192];
	ld.shared.u32 	%r196, [%r163+9216];
	ld.shared.u32 	%r197, [%r163+10240];
	ld.shared.u32 	%r198, [%r163+11264];
	ld.shared.u32 	%r199, [%r163+12288];
	ld.shared.u32 	%r200, [%r163+13312];
	ld.shared.u32 	%r201, [%r163+14336];
	ld.shared.u32 	%r202, [%r163+15360];
	ld.shared.u32 	%r203, [%r163+16384];
	ld.shared.u32 	%r204, [%r163+17408];
	ld.shared.u32 	%r205, [%r163+18432];
	ld.shared.u32 	%r206, [%r163+19456];
	ld.shared.u32 	%r207, [%r163+20480];
	ld.shared.u32 	%r208, [%r163+21504];
	ld.shared.u32 	%r209, [%r163+22528];
	cvt.u64.u32 	%rd1650, %r157;
	add.s64 	%rd1651, %rd1, %rd1650;
	cvta.to.global.u64 	%rd1652, %rd1654;
	shl.b64 	%rd1653, %rd1651, 2;
	add.s64 	%rd5, %rd1652, %rd1653;
	@%p353 bra 	$L__BB11_54;
	bra.uni 	$L__BB11_55;
$L__BB11_54:
	ld.shared.u32 	%r5794, [%r163];
	st.global.u32 	[%rd5], %r5794;
$L__BB11_55:
	add.s32 	%r5796, %r157, 256;
	setp.ge.s32 	%p354, %r5796, %r1;
	@%p354 bra 	$L__BB11_57;
	st.global.u32 	[%rd5+1024], %r188;
$L__BB11_57:
	add.s32 	%r5798, %r157, 512;
	setp.ge.s32 	%p355, %r5798, %r1;
	@%p355 bra 	$L__BB11_59;
	st.global.u32 	[%rd5+2048], %r189;
$L__BB11_59:
	add.s32 	%r5800, %r157, 768;
	setp.ge.s32 	%p356, %r5800, %r1;
	@%p356 bra 	$L__BB11_61;
	st.global.u32 	[%rd5+3072], %r190;
$L__BB11_61:
	or.b32  	%r5802, %r157, 1024;
	setp.ge.s32 	%p357, %r5802, %r1;
	@%p357 bra 	$L__BB11_63;
	st.global.u32 	[%rd5+4096], %r191;
$L__BB11_63:
	add.s32 	%r5804, %r157, 1280;
	setp.ge.s32 	%p358, %r5804, %r1;
	@%p358 bra 	$L__BB11_65;
	st.global.u32 	[%rd5+5120], %r192;
$L__BB11_65:
	add.s32 	%r5806, %r157, 1536;
	setp.ge.s32 	%p359, %r5806, %r1;
	@%p359 bra 	$L__BB11_67;
	st.global.u32 	[%rd5+6144], %r193;
$L__BB11_67:
	add.s32 	%r5808, %r157, 1792;
	setp.ge.s32 	%p360, %r5808, %r1;
	@%p360 bra 	$L__BB11_69;
	st.global.u32 	[%rd5+7168], %r194;
$L__BB11_69:
	or.b32  	%r5810, %r157, 2048;
	setp.ge.s32 	%p361, %r5810, %r1;
	@%p361 bra 	$L__BB11_71;
	st.global.u32 	[%rd5+8192], %r195;
$L__BB11_71:
	add.s32 	%r5812, %r157, 2304;
	setp.ge.s32 	%p362, %r5812, %r1;
	@%p362 bra 	$L__BB11_73;
	st.global.u32 	[%rd5+9216], %r196;
$L__BB11_73:
	add.s32 	%r5814, %r157, 2560;
	setp.ge.s32 	%p363, %r5814, %r1;
	@%p363 bra 	$L__BB11_75;
	st.global.u32 	[%rd5+10240], %r197;
$L__BB11_75:
	add.s32 	%r5816, %r157, 2816;
	setp.ge.s32 	%p364, %r5816, %r1;
	@%p364 bra 	$L__BB11_77;
	st.global.u32 	[%rd5+11264], %r198;
$L__BB11_77:
	or.b32  	%r5818, %r157, 3072;
	setp.ge.s32 	%p365, %r5818, %r1;
	@%p365 bra 	$L__BB11_79;
	st.global.u32 	[%rd5+12288], %r199;
$L__BB11_79:
	add.s32 	%r5820, %r157, 3328;
	setp.ge.s32 	%p366, %r5820, %r1;
	@%p366 bra 	$L__BB11_81;
	st.global.u32 	[%rd5+13312], %r200;
$L__BB11_81:
	add.s32 	%r5822, %r157, 3584;
	setp.ge.s32 	%p367, %r5822, %r1;
	@%p367 bra 	$L__BB11_83;
	st.global.u32 	[%rd5+14336], %r201;
$L__BB11_83:
	add.s32 	%r5824, %r157, 3840;
	setp.ge.s32 	%p368, %r5824, %r1;
	@%p368 bra 	$L__BB11_85;
	st.global.u32 	[%rd5+15360], %r202;
$L__BB11_85:
	or.b32  	%r5826, %r157, 4096;
	setp.ge.s32 	%p369, %r5826, %r1;
	@%p369 bra 	$L__BB11_87;
	st.global.u32 	[%rd5+16384], %r203;
$L__BB11_87:
	add.s32 	%r5828, %r157, 4352;
	setp.ge.s32 	%p370, %r5828, %r1;
	@%p370 bra 	$L__BB11_89;
	st.global.u32 	[%rd5+17408], %r204;
$L__BB11_89:
	add.s32 	%r5830, %r157, 4608;
	setp.ge.s32 	%p371, %r5830, %r1;
	@%p371 bra 	$L__BB11_91;
	st.global.u32 	[%rd5+18432], %r205;
$L__BB11_91:
	add.s32 	%r5832, %r157, 4864;
	setp.ge.s32 	%p372, %r5832, %r1;
	@%p372 bra 	$L__BB11_93;
	st.global.u32 	[%rd5+19456], %r206;
$L__BB11_93:
	or.b32  	%r5834, %r157, 5120;
	setp.ge.s32 	%p373, %r5834, %r1;
	@%p373 bra 	$L__BB11_95;
	st.global.u32 	[%rd5+20480], %r207;
$L__BB11_95:
	add.s32 	%r5836, %r157, 5376;
	setp.ge.s32 	%p374, %r5836, %r1;
	@%p374 bra 	$L__BB11_97;
	st.global.u32 	[%rd5+21504], %r208;
$L__BB11_97:
	add.s32 	%r5838, %r157, 5632;
	setp.ge.s32 	%p375, %r5838, %r1;
	@%p375 bra 	$L__BB11_581;
	st.global.u32 	[%rd5+22528], %r209;
	bra.uni 	$L__BB11_581;
$L__BB11_99:
	cvta.to.global.u64 	%rd225, %rd208;
	cvta.to.global.u64 	%rd226, %rd207;
	add.s64 	%rd1703, %rd226, %rd223;
	add.s64 	%rd1705, %rd225, %rd223;
	mov.u32 	%r1076, %tid.x;
	cvt.u64.u32 	%rd8, %r1076;
	shl.b32 	%r1077, %r1076, 2;
	mov.u32 	%r1078, _ZZN3cub18CUB_300001_SM_10006detail14segmented_sort30DeviceSegmentedSortKernelLargeILNS0_9SortOrderE0ENS2_10policy_hubIjNS0_8NullTypeEE9Policy860EjS6_PmS9_lEEvPKjPKT1_PSC_NS1_20device_double_bufferISC_EEPKT2_PSI_NSG_ISI_EET3_T4_E7storage;
	add.s32 	%r235, %r1078, %r1077;
	mov.b32 	%r1079, 0;
	st.shared.u32 	[%r235], %r1079;
	st.shared.u32 	[%r235+1024], %r1079;
	st.shared.u32 	[%r235+2048], %r1079;
	st.shared.u32 	[%r235+3072], %r1079;
	st.shared.u32 	[%r235+4096], %r1079;
	st.shared.u32 	[%r235+5120], %r1079;
	st.shared.u32 	[%r235+6144], %r1079;
	st.shared.u32 	[%r235+7168], %r1079;
	st.shared.u32 	[%r235+8192], %r1079;
	st.shared.u32 	[%r235+9216], %r1079;
	st.shared.u32 	[%r235+10240], %r1079;
	st.shared.u32 	[%r235+11264], %r1079;
	st.shared.u32 	[%r235+12288], %r1079;
	st.shared.u32 	[%r235+13312], %r1079;
	st.shared.u32 	[%r235+14336], %r1079;
	st.shared.u32 	[%r235+15360], %r1079;
	setp.lt.u64 	%p2, %rd2, 64768;
	mov.b64 	%rd1678, 0;
	mov.u64 	%rd1679, %rd1678;
	mov.u64 	%rd1680, %rd1678;
	mov.u64 	%rd1681, %rd1678;
	mov.u64 	%rd1659, %rd1678;
	mov.u64 	%rd1660, %rd1678;
	mov.u64 	%rd1661, %rd1678;
	mov.u64 	%rd1662, %rd1678;
	mov.u64 	%rd1663, %rd1678;
	@%p2 bra 	$L__BB11_108;
	cvt.u32.u64 	%r1080, %rd8;
	shl.b32 	%r1081, %r1080, 5;
	and.b32  	%r1082, %r1081, 31744;
	add.s32 	%r236, %r1078, %r1082;
	mov.b64 	%rd1678, 0;
$L__BB11_101:
	mov.b32 	%r5936, 0;
$L__BB11_102:
	add.s64 	%rd229, %rd1663, %rd8;
	shl.b64 	%rd230, %rd229, 2;
	add.s64 	%rd231, %rd3, %rd230;
	ld.global.u32 	%r1086, [%rd231];
	ld.global.u32 	%r1092, [%rd231+1024];
	ld.global.u32 	%r1095, [%rd231+2048];
	ld.global.u32 	%r1098, [%rd231+3072];
	ld.global.u32 	%r1101, [%rd231+4096];
	ld.global.u32 	%r1104, [%rd231+5120];
	ld.global.u32 	%r1107, [%rd231+6144];
	ld.global.u32 	%r1110, [%rd231+7168];
	ld.global.u32 	%r1113, [%rd231+8192];
	ld.global.u32 	%r1116, [%rd231+9216];
	ld.global.u32 	%r1119, [%rd231+10240];
	ld.global.u32 	%r1122, [%rd231+11264];
	ld.global.u32 	%r1125, [%rd231+12288];
	ld.global.u32 	%r1128, [%rd231+13312];
	ld.global.u32 	%r1131, [%rd231+14336];
	ld.global.u32 	%r1134, [%rd231+15360];
	ld.global.u32 	%r1137, [%rd231+16384];
	ld.global.u32 	%r1140, [%rd231+17408];
	ld.global.u32 	%r1143, [%rd231+18432];
	ld.global.u32 	%r1146, [%rd231+19456];
	ld.global.u32 	%r1149, [%rd231+20480];
	ld.global.u32 	%r1152, [%rd231+21504];
	ld.global.u32 	%r1155, [%rd231+22528];
	bar.sync 	0;
	mov.b32 	%r1156, 0;
	// begin inline asm
	shr.b32 %r1085, %r1086, %r1156;
	// end inline asm
	mov.b32 	%r1090, 6;
	// begin inline asm
	bmsk.clamp.b32 %r1088, %r1156, %r1090;
	// end inline asm
	and.b32  	%r1157, %r1088, %r1085;
	and.b32  	%r1158, %r1157, 3;
	shl.b32 	%r1159, %r1157, 8;
	and.b32  	%r1160, %r1159, -1024;
	add.s32 	%r1161, %r235, %r1160;
	add.s32 	%r1162, %r1161, %r1158;
	ld.shared.u8 	%rs116, [%r1162];
	add.s16 	%rs117, %rs116, 1;
	st.shared.u8 	[%r1162], %rs117;
	// begin inline asm
	shr.b32 %r1091, %r1092, %r1156;
	// end inline asm
	and.b32  	%r1163, %r1088, %r1091;
	and.b32  	%r1164, %r1163, 3;
	shl.b32 	%r1165, %r1163, 8;
	and.b32  	%r1166, %r1165, -1024;
	add.s32 	%r1167, %r235, %r1166;
	add.s32 	%r1168, %r1167, %r1164;
	ld.shared.u8 	%rs118, [%r1168];
	add.s16 	%rs119, %rs118, 1;
	st.shared.u8 	[%r1168], %rs119;
	// begin inline asm
	shr.b32 %r1094, %r1095, %r1156;
	// end inline asm
	and.b32  	%r1169, %r1088, %r1094;
	and.b32  	%r1170, %r1169, 3;
	shl.b32 	%r1171, %r1169, 8;
	and.b32  	%r1172, %r1171, -1024;
	add.s32 	%r1173, %r235, %r1172;
	add.s32 	%r1174, %r1173, %r1170;
	ld.shared.u8 	%rs120, [%r1174];
	add.s16 	%rs121, %rs120, 1;
	st.shared.u8 	[%r1174], %rs121;
	// begin inline asm
	shr.b32 %r1097, %r1098, %r1156;
	// end inline asm
	and.b32  	%r1175, %r1088, %r1097;
	and.b32  	%r1176, %r1175, 3;
	shl.b32 	%r1177, %r1175, 8;
	and.b32  	%r1178, %r1177, -1024;
	add.s32 	%r1179, %r235, %r1178;
	add.s32 	%r1180, %r1179, %r1176;
	ld.shared.u8 	%rs122, [%r1180];
	add.s16 	%rs123, %rs122, 1;
	st.shared.u8 	[%r1180], %rs123;
	// begin inline asm
	shr.b32 %r1100, %r1101, %r1156;
	// end inline asm
	and.b32  	%r1181, %r1088, %r1100;
	and.b32  	%r1182, %r1181, 3;
	shl.b32 	%r1183, %r1181, 8;
	and.b32  	%r1184, %r1183, -1024;
	add.s32 	%r1185, %r235, %r1184;
	add.s32 	%r1186, %r1185, %r1182;
	ld.shared.u8 	%rs124, [%r1186];
	add.s16 	%rs125, %rs124, 1;
	st.shared.u8 	[%r1186], %rs125;
	// begin inline asm
	shr.b32 %r1103, %r1104, %r1156;
	// end inline asm
	and.b32  	%r1187, %r1088, %r1103;
	and.b32  	%r1188, %r1187, 3;
	shl.b32 	%r1189, %r1187, 8;
	and.b32  	%r1190, %r1189, -1024;
	add.s32 	%r1191, %r235, %r1190;
	add.s32 	%r1192, %r1191, %r1188;
	ld.shared.u8 	%rs126, [%r1192];
	add.s16 	%rs127, %rs126, 1;
	st.shared.u8 	[%r1192], %rs127;
	// begin inline asm
	shr.b32 %r1106, %r1107, %r1156;
	// end inline asm
	and.b32  	%r1193, %r1088, %r1106;
	and.b32  	%r1194, %r1193, 3;
	shl.b32 	%r1195, %r1193, 8;
	and.b32  	%r1196, %r1195, -1024;
	add.s32 	%r1197, %r235, %r1196;
	add.s32 	%r1198, %r1197, %r1194;
	ld.shared.u8 	%rs128, [%r1198];
	add.s16 	%rs129, %rs128, 1;
	st.shared.u8 	[%r1198], %rs129;
	// begin inline asm
	shr.b32 %r1109, %r1110, %r1156;
	// end inline asm
	and.b32  	%r1199, %r1088, %r1109;
	and.b32  	%r1200, %r1199, 3;
	shl.b32 	%r1201, %r1199, 8;
	and.b32  	%r1202, %r1201, -1024;
	add.s32 	%r1203, %r235, %r1202;
	add.s32 	%r1204, %r1203, %r1200;
	ld.shared.u8 	%rs130, [%r1204];
	add.s16 	%rs131, %rs130, 1;
	st.shared.u8 	[%r1204], %rs131;
	// begin inline asm
	shr.b32 %r1112, %r1113, %r1156;
	// end inline asm
	and.b32  	%r1205, %r1088, %r1112;
	and.b32  	%r1206, %r1205, 3;
	shl.b32 	%r1207, %r1205, 8;
	and.b32  	%r1208, %r1207, -1024;
	add.s32 	%r1209, %r235, %r1208;
	add.s32 	%r1210, %r1209, %r1206;
	ld.shared.u8 	%rs132, [%r1210];
	add.s16 	%rs133, %rs132, 1;
	st.shared.u8 	[%r1210], %rs133;
	// begin inline asm
	shr.b32 %r1115, %r1116, %r1156;
	// end inline asm
	and.b32  	%r1211, %r1088, %r1115;
	and.b32  	%r1212, %r1211, 3;
	shl.b32 	%r1213, %r1211, 8;
	and.b32  	%r1214, %r1213, -1024;
	add.s32 	%r1215, %r235, %r1214;
	add.s32 	%r1216, %r1215, %r1212;
	ld.shared.u8 	%rs134, [%r1216];
	add.s16 	%rs135, %rs134, 1;
	st.shared.u8 	[%r1216], %rs135;
	// begin inline asm
	shr.b32 %r1118, %r1119, %r1156;
	// end inline asm
	and.b32  	%r1217, %r1088, %r1118;
	and.b32  	%r1218, %r1217, 3;
	shl.b32 	%r1219, %r1217, 8;
	and.b32  	%r1220, %r1219, -1024;
	add.s32 	%r1221, %r235, %r1220;
	add.s32 	%r1222, %r1221, %r1218;
	ld.shared.u8 	%rs136, [%r1222];
	add.s16 	%rs137, %rs136, 1;
	st.shared.u8 	[%r1222], %rs137;
	// begin inline asm
	shr.b32 %r1121, %r1122, %r1156;
	// end inline asm
	and.b32  	%r1223, %r1088, %r1121;
	and.b32  	%r1224, %r1223, 3;
	shl.b32 	%r1225, %r1223, 8;
	and.b32  	%r1226, %r1225, -1024;
	add.s32 	%r1227, %r235, %r1226;
	add.s32 	%r1228, %r1227, %r1224;
	ld.shared.u8 	%rs138, [%r1228];
	add.s16 	%rs139, %rs138, 1;
	st.shared.u8 	[%r1228], %rs139;
	// begin inline asm
	shr.b32 %r1124, %r1125, %r1156;
	// end inline asm
	and.b32  	%r1229, %r1088, %r1124;
	and.b32  	%r1230, %r1229, 3;
	shl.b32 	%r1231, %r1229, 8;
	and.b32  	%r1232, %r1231, -1024;
	add.s32 	%r1233, %r235, %r1232;
	add.s32 	%r1234, %r1233, %r1230;
	ld.shared.u8 	%rs140, [%r1234];
	add.s16 	%rs141, %rs140, 1;
	st.shared.u8 	[%r1234], %rs141;
	// begin inline asm
	shr.b32 %r1127, %r1128, %r1156;
	// end inline asm
	and.b32  	%r1235, %r1088, %r1127;
	and.b32  	%r1236, %r1235, 3;
	shl.b32 	%r1237, %r1235, 8;
	and.b32  	%r1238, %r1237, -1024;
	add.s32 	%r1239, %r235, %r1238;
	add.s32 	%r1240, %r1239, %r1236;
	ld.shared.u8 	%rs142, [%r1240];
	add.s16 	%rs143, %rs142, 1;
	st.shared.u8 	[%r1240], %rs143;
	// begin inline asm
	shr.b32 %r1130, %r1131, %r1156;
	// end inline asm
	and.b32  	%r1241, %r1088, %r1130;
	and.b32  	%r1242, %r1241, 3;
	shl.b32 	%r1243, %r1241, 8;
	and.b32  	%r1244, %r1243, -1024;
	add.s32 	%r1245, %r235, %r1244;
	add.s32 	%r1246, %r1245, %r1242;
	ld.shared.u8 	%rs144, [%r1246];
	add.s16 	%rs145, %rs144, 1;
	st.shared.u8 	[%r1246], %rs145;
	// begin inline asm
	shr.b32 %r1133, %r1134, %r1156;
	// end inline asm
	and.b32  	%r1247, %r1088, %r1133;
	and.b32  	%r1248, %r1247, 3;
	shl.b32 	%r1249, %r1247, 8;
	and.b32  	%r1250, %r1249, -1024;
	add.s32 	%r1251, %r235, %r1250;
	add.s32 	%r1252, %r1251, %r1248;
	ld.shared.u8 	%rs146, [%r1252];
	add.s16 	%rs147, %rs146, 1;
	st.shared.u8 	[%r1252], %rs147;
	// begin inline asm
	shr.b32 %r1136, %r1137, %r1156;
	// end inline asm
	and.b32  	%r1253, %r1088, %r1136;
	and.b32  	%r1254, %r1253, 3;
	shl.b32 	%r1255, %r1253, 8;
	and.b32  	%r1256, %r1255, -1024;
	add.s32 	%r1257, %r235, %r1256;
	add.s32 	%r1258, %r1257, %r1254;
	ld.shared.u8 	%rs148, [%r1258];
	add.s16 	%rs149, %rs148, 1;
	st.shared.u8 	[%r1258], %rs149;
	// begin inline asm
	shr.b32 %r1139, %r1140, %r1156;
	// end inline asm
	and.b32  	%r1259, %r1088, %r1139;
	and.b32  	%r1260, %r1259, 3;
	shl.b32 	%r1261, %r1259, 8;
	and.b32  	%r1262, %r1261, -1024;
	add.s32 	%r1263, %r235, %r1262;
	add.s32 	%r1264, %r1263, %r1260;
	ld.shared.u8 	%rs150, [%r1264];
	add.s16 	%rs151, %rs150, 1;
	st.shared.u8 	[%r1264], %rs151;
	// begin inline asm
	shr.b32 %r1142, %r1143, %r1156;
	// end inline asm
	and.b32  	%r1265, %r1088, %r1142;
	and.b32  	%r1266, %r1265, 3;
	shl.b32 	%r1267, %r1265, 8;
	and.b32  	%r1268, %r1267, -1024;
	add.s32 	%r1269, %r235, %r1268;
	add.s32 	%r1270, %r1269, %r1266;
	ld.shared.u8 	%rs152, [%r1270];
	add.s16 	%rs153, %rs152, 1;
	st.shared.u8 	[%r1270], %rs153;
	// begin inline asm
	shr.b32 %r1145, %r1146, %r1156;
	// end inline asm
	and.b32  	%r1271, %r1088, %r1145;
	and.b32  	%r1272, %r1271, 3;
	shl.b32 	%r1273, %r1271, 8;
	and.b32  	%r1274, %r1273, -1024;
	add.s32 	%r1275, %r235, %r1274;
	add.s32 	%r1276, %r1275, %r1272;
	ld.shared.u8 	%rs154, [%r1276];
	add.s16 	%rs155, %rs154, 1;
	st.shared.u8 	[%r1276], %rs155;
	// begin inline asm
	shr.b32 %r1148, %r1149, %r1156;
	// end inline asm
	and.b32  	%r1277, %r1088, %r1148;
	and.b32  	%r1278, %r1277, 3;
	shl.b32 	%r1279, %r1277, 8;
	and.b32  	%r1280, %r1279, -1024;
	add.s32 	%r1281, %r235, %r1280;
	add.s32 	%r1282, %r1281, %r1278;
	ld.shared.u8 	%rs156, [%r1282];
	add.s16 	%rs157, %rs156, 1;
	st.shared.u8 	[%r1282], %rs157;
	// begin inline asm
	shr.b32 %r1151, %r1152, %r1156;
	// end inline asm
	and.b32  	%r1283, %r1088, %r1151;
	and.b32  	%r1284, %r1283, 3;
	shl.b32 	%r1285, %r1283, 8;
	and.b32  	%r1286, %r1285, -1024;
	add.s32 	%r1287, %r235, %r1286;
	add.s32 	%r1288, %r1287, %r1284;
	ld.shared.u8 	%rs158, [%r1288];
	add.s16 	%rs159, %rs158, 1;
	st.shared.u8 	[%r1288], %rs159;
	// begin inline asm
	shr.b32 %r1154, %r1155, %r1156;
	// end inline asm
	and.b32  	%r1289, %r1088, %r1154;
	and.b32  	%r1290, %r1289, 3;
	shl.b32 	%r1291, %r1289, 8;
	and.b32  	%r1292, %r1291, -1024;
	add.s32 	%r1293, %r235, %r1292;
	add.s32 	%r1294, %r1293, %r1290;
	ld.shared.u8 	%rs160, [%r1294];
	add.s16 	%rs161, %rs160, 1;
	st.shared.u8 	[%r1294], %rs161;
	add.s64 	%rd1663, %rd1663, 5888;
	add.s32 	%r5936, %r5936, 1;
	setp.ne.s32 	%p3, %r5936, 11;
	@%p3 bra 	$L__BB11_102;
	setp.gt.u32 	%p4, %r1080, 511;
	bar.sync 	0;
	// begin inline asm
	mov.u32 %r1295, %laneid;
	// end inline asm
	shl.b32 	%r1297, %r1295, 2;
	add.s32 	%r239, %r236, %r1297;
	@%p4 bra 	$L__BB11_105;
	ld.shared.u32 	%r1298, [%r239];
	bfe.u32 	%r1299, %r1298, 0, 8;
	bfe.u32 	%r1300, %r1298, 8, 8;
	bfe.u32 	%r1301, %r1298, 16, 8;
	bfe.u32 	%r1302, %r1298, 24, 8;
	cvt.u64.u32 	%rd232, %r1299;
	and.b64  	%rd233, %rd232, 255;
	add.s64 	%rd234, %rd1662, %rd233;
	cvt.u64.u32 	%rd235, %r1300;
	and.b64  	%rd236, %rd235, 255;
	add.s64 	%rd237, %rd1661, %rd236;
	cvt.u64.u32 	%rd238, %r1301;
	and.b64  	%rd239, %rd238, 255;
	add.s64 	%rd240, %rd1660, %rd239;
	cvt.u64.u32 	%rd241, %r1302;
	and.b64  	%rd242, %rd241, 255;
	add.s64 	%rd243, %rd1659, %rd242;
	ld.shared.u32 	%r1303, [%r239+128];
	bfe.u32 	%r1304, %r1303, 0, 8;
	bfe.u32 	%r1305, %r1303, 8, 8;
	bfe.u32 	%r1306, %r1303, 16, 8;
	bfe.u32 	%r1307, %r1303, 24, 8;
	cvt.u64.u32 	%rd244, %r1304;
	and.b64  	%rd245, %rd244, 255;
	add.s64 	%rd246, %rd234, %rd245;
	cvt.u64.u32 	%rd247, %r1305;
	and.b64  	%rd248, %rd247, 255;
	add.s64 	%rd249, %rd237, %rd248;
	cvt.u64.u32 	%rd250, %r1306;
	and.b64  	%rd251, %rd250, 255;
	add.s64 	%rd252, %rd240, %rd251;
	cvt.u64.u32 	%rd253, %r1307;
	and.b64  	%rd254, %rd253, 255;
	add.s64 	%rd255, %rd243, %rd254;
	ld.shared.u32 	%r1308, [%r239+256];
	bfe.u32 	%r1309, %r1308, 0, 8;
	bfe.u32 	%r1310, %r1308, 8, 8;
	bfe.u32 	%r1311, %r1308, 16, 8;
	bfe.u32 	%r1312, %r1308, 24, 8;
	cvt.u64.u32 	%rd256, %r1309;
	and.b64  	%rd257, %rd256, 255;
	add.s64 	%rd258, %rd246, %rd257;
	cvt.u64.u32 	%rd259, %r1310;
	and.b64  	%rd260, %rd259, 255;
	add.s64 	%rd261, %rd249, %rd260;
	cvt.u64.u32 	%rd262, %r1311;
	and.b64  	%rd263, %rd262, 255;
	add.s64 	%rd264, %rd252, %rd263;
	cvt.u64.u32 	%rd265, %r1312;
	and.b64  	%rd266, %rd265, 255;
	add.s64 	%rd267, %rd255, %rd266;
	ld.shared.u32 	%r1313, [%r239+384];
	bfe.u32 	%r1314, %r1313, 0, 8;
	bfe.u32 	%r1315, %r1313, 8, 8;
	bfe.u32 	%r1316, %r1313, 16, 8;
	bfe.u32 	%r1317, %r1313, 24, 8;
	cvt.u64.u32 	%rd268, %r1314;
	and.b64  	%rd269, %rd268, 255;
	add.s64 	%rd270, %rd258, %rd269;
	cvt.u64.u32 	%rd271, %r1315;
	and.b64  	%rd272, %rd271, 255;
	add.s64 	%rd273, %rd261, %rd272;
	cvt.u64.u32 	%rd274, %r1316;
	and.b64  	%rd275, %rd274, 255;
	add.s64 	%rd276, %rd264, %rd275;
	cvt.u64.u32 	%rd277, %r1317;
	and.b64  	%rd278, %rd277, 255;
	add.s64 	%rd279, %rd267, %rd278;
	ld.shared.u32 	%r1318, [%r239+512];
	bfe.u32 	%r1319, %r1318, 0, 8;
	bfe.u32 	%r1320, %r1318, 8, 8;
	bfe.u32 	%r1321, %r1318, 16, 8;
	bfe.u32 	%r1322, %r1318, 24, 8;
	cvt.u64.u32 	%rd280, %r1319;
	and.b64  	%rd281, %rd280, 255;
	add.s64 	%rd282, %rd270, %rd281;
	cvt.u64.u32 	%rd283, %r1320;
	and.b64  	%rd284, %rd283, 255;
	add.s64 	%rd285, %rd273, %rd284;
	cvt.u64.u32 	%rd286, %r1321;
	and.b64  	%rd287, %rd286, 255;
	add.s64 	%rd288, %rd276, %rd287;
	cvt.u64.u32 	%rd289, %r1322;
	and.b64  	%rd290, %rd289, 255;
	add.s64 	%rd291, %rd279, %rd290;
	ld.shared.u32 	%r1323, [%r239+640];
	bfe.u32 	%r1324, %r1323, 0, 8;
	bfe.u32 	%r1325, %r1323, 8, 8;
	bfe.u32 	%r1326, %r1323, 16, 8;
	bfe.u32 	%r1327, %r1323, 24, 8;
	cvt.u64.u32 	%rd292, %r1324;
	and.b64  	%rd293, %rd292, 255;
	add.s64 	%rd294, %rd282, %rd293;
	cvt.u64.u32 	%rd295, %r1325;
	and.b64  	%rd296, %rd295, 255;
	add.s64 	%rd297, %rd285, %rd296;
	cvt.u64.u32 	%rd298, %r1326;
	and.b64  	%rd299, %rd298, 255;
	add.s64 	%rd300, %rd288, %rd299;
	cvt.u64.u32 	%rd301, %r1327;
	and.b64  	%rd302, %rd301, 255;
	add.s64 	%rd303, %rd291, %rd302;
	ld.shared.u32 	%r1328, [%r239+768];
	bfe.u32 	%r1329, %r1328, 0, 8;
	bfe.u32 	%r1330, %r1328, 8, 8;
	bfe.u32 	%r1331, %r1328, 16, 8;
	bfe.u32 	%r1332, %r1328, 24, 8;
	cvt.u64.u32 	%rd304, %r1329;
	and.b64  	%rd305, %rd304, 255;
	add.s64 	%rd306, %rd294, %rd305;
	cvt.u64.u32 	%rd307, %r1330;
	and.b64  	%rd308, %rd307, 255;
	add.s64 	%rd309, %rd297, %rd308;
	cvt.u64.u32 	%rd310, %r1331;
	and.b64  	%rd311, %rd310, 255;
	add.s64 	%rd312, %rd300, %rd311;
	cvt.u64.u32 	%rd313, %r1332;
	and.b64  	%rd314, %rd313, 255;
	add.s64 	%rd315, %rd303, %rd314;
	ld.shared.u32 	%r1333, [%r239+896];
	bfe.u32 	%r1334, %r1333, 0, 8;
	bfe.u32 	%r1335, %r1333, 8, 8;
	bfe.u32 	%r1336, %r1333, 16, 8;
	bfe.u32 	%r1337, %r1333, 24, 8;
	cvt.u64.u32 	%rd316, %r1334;
	and.b64  	%rd317, %rd316, 255;
	add.s64 	%rd1662, %rd306, %rd317;
	cvt.u64.u32 	%rd318, %r1335;
	and.b64  	%rd319, %rd318, 255;
	add.s64 	%rd1661, %rd309, %rd319;
	cvt.u64.u32 	%rd320, %r1336;
	and.b64  	%rd321, %rd320, 255;
	add.s64 	%rd1660, %rd312, %rd321;
	cvt.u64.u32 	%rd322, %r1337;
	and.b64  	%rd323, %rd322, 255;
	add.s64 	%rd1659, %rd315, %rd323;
$L__BB11_105:
	setp.gt.u32 	%p5, %r1080, 255;
	@%p5 bra 	$L__BB11_107;
	ld.shared.u32 	%r1339, [%r239+8192];
	bfe.u32 	%r1340, %r1339, 0, 8;
	bfe.u32 	%r1341, %r1339, 8, 8;
	bfe.u32 	%r1342, %r1339, 16, 8;
	bfe.u32 	%r1343, %r1339, 24, 8;
	cvt.u64.u32 	%rd324, %r1340;
	and.b64  	%rd325, %rd324, 255;
	add.s64 	%rd326, %rd1681, %rd325;
	cvt.u64.u32 	%rd327, %r1341;
	and.b64  	%rd328, %rd327, 255;
	add.s64 	%rd329, %rd1680, %rd328;
	cvt.u64.u32 	%rd330, %r1342;
	and.b64  	%rd331, %rd330, 255;
	add.s64 	%rd332, %rd1679, %rd331;
	cvt.u64.u32 	%rd333, %r1343;
	and.b64  	%rd334, %rd333, 255;
	add.s64 	%rd335, %rd1678, %rd334;
	ld.shared.u32 	%r1344, [%r239+8320];
	bfe.u32 	%r1345, %r1344, 0, 8;
	bfe.u32 	%r1346, %r1344, 8, 8;
	bfe.u32 	%r1347, %r1344, 16, 8;
	bfe.u32 	%r1348, %r1344, 24, 8;
	cvt.u64.u32 	%rd336, %r1345;
	and.b64  	%rd337, %rd336, 255;
	add.s64 	%rd338, %rd326, %rd337;
	cvt.u64.u32 	%rd339, %r1346;
	and.b64  	%rd340, %rd339, 255;
	add.s64 	%rd341, %rd329, %rd340;
	cvt.u64.u32 	%rd342, %r1347;
	and.b64  	%rd343, %rd342, 255;
	add.s64 	%rd344, %rd332, %rd343;
	cvt.u64.u32 	%rd345, %r1348;
	and.b64  	%rd346, %rd345, 255;
	add.s64 	%rd347, %rd335, %rd346;
	ld.shared.u32 	%r1349, [%r239+8448];
	bfe.u32 	%r1350, %r1349, 0, 8;
	bfe.u32 	%r1351, %r1349, 8, 8;
	bfe.u32 	%r1352, %r1349, 16, 8;
	bfe.u32 	%r1353, %r1349, 24, 8;
	cvt.u64.u32 	%rd348, %r1350;
	and.b64  	%rd349, %rd348, 255;
	add.s64 	%rd350, %rd338, %rd349;
	cvt.u64.u32 	%rd351, %r1351;
	and.b64  	%rd352, %rd351, 255;
	add.s64 	%rd353, %rd341, %rd352;
	cvt.u64.u32 	%rd354, %r1352;
	and.b64  	%rd355, %rd354, 255;
	add.s64 	%rd356, %rd344, %rd355;
	cvt.u64.u32 	%rd357, %r1353;
	and.b64  	%rd358, %rd357, 255;
	add.s64 	%rd359, %rd347, %rd358;
	ld.shared.u32 	%r1354, [%r239+8576];
	bfe.u32 	%r1355, %r1354, 0, 8;
	bfe.u32 	%r1356, %r1354, 8, 8;
	bfe.u32 	%r1357, %r1354, 16, 8;
	bfe.u32 	%r1358, %r1354, 24, 8;
	cvt.u64.u32 	%rd360, %r1355;
	and.b64  	%rd361, %rd360, 255;
	add.s64 	%rd362, %rd350, %rd361;
	cvt.u64.u32 	%rd363, %r1356;
	and.b64  	%rd364, %rd363, 255;
	add.s64 	%rd365, %rd353, %rd364;
	cvt.u64.u32 	%rd366, %r1357;
	and.b64  	%rd367, %rd366, 255;
	add.s64 	%rd368, %rd356, %rd367;
	cvt.u64.u32 	%rd369, %r1358;
	and.b64  	%rd370, %rd369, 255;
	add.s64 	%rd371, %rd359, %rd370;
	ld.shared.u32 	%r1359, [%r239+8704];
	bfe.u32 	%r1360, %r1359, 0, 8;
	bfe.u32 	%r1361, %r1359, 8, 8;
	bfe.u32 	%r1362, %r1359, 16, 8;
	bfe.u32 	%r1363, %r1359, 24, 8;
	cvt.u64.u32 	%rd372, %r1360;
	and.b64  	%rd373, %rd372, 255;
	add.s64 	%rd374, %rd362, %rd373;
	cvt.u64.u32 	%rd375, %r1361;
	and.b64  	%rd376, %rd375, 255;
	add.s64 	%rd377, %rd365, %rd376;
	cvt.u64.u32 	%rd378, %r1362;
	and.b64  	%rd379, %rd378, 255;
	add.s64 	%rd380, %rd368, %rd379;
	cvt.u64.u32 	%rd381, %r1363;
	and.b64  	%rd382, %rd381, 255;
	add.s64 	%rd383, %rd371, %rd382;
	ld.shared.u32 	%r1364, [%r239+8832];
	bfe.u32 	%r1365, %r1364, 0, 8;
	bfe.u32 	%r1366, %r1364, 8, 8;
	bfe.u32 	%r1367, %r1364, 16, 8;
	bfe.u32 	%r1368, %r1364, 24, 8;
	cvt.u64.u32 	%rd384, %r1365;
	and.b64  	%rd385, %rd384, 255;
	add.s64 	%rd386, %rd374, %rd385;
	cvt.u64.u32 	%rd387, %r1366;
	and.b64  	%rd388, %rd387, 255;
	add.s64 	%rd389, %rd377, %rd388;
	cvt.u64.u32 	%rd390, %r1367;
	and.b64  	%rd391, %rd390, 255;
	add.s64 	%rd392, %rd380, %rd391;
	cvt.u64.u32 	%rd393, %r1368;
	and.b64  	%rd394, %rd393, 255;
	add.s64 	%rd395, %rd383, %rd394;
	ld.shared.u32 	%r1369, [%r239+8960];
	bfe.u32 	%r1370, %r1369, 0, 8;
	bfe.u32 	%r1371, %r1369, 8, 8;
	bfe.u32 	%r1372, %r1369, 16, 8;
	bfe.u32 	%r1373, %r1369, 24, 8;
	cvt.u64.u32 	%rd396, %r1370;
	and.b64  	%rd397, %rd396, 255;
	add.s64 	%rd398, %rd386, %rd397;
	cvt.u64.u32 	%rd399, %r1371;
	and.b64  	%rd400, %rd399, 255;
	add.s64 	%rd401, %rd389, %rd400;
	cvt.u64.u32 	%rd402, %r1372;
	and.b64  	%rd403, %rd402, 255;
	add.s64 	%rd404, %rd392, %rd403;
	cvt.u64.u32 	%rd405, %r1373;
	and.b64  	%rd406, %rd405, 255;
	add.s64 	%rd407, %rd395, %rd406;
	ld.shared.u32 	%r1374, [%r239+9088];
	bfe.u32 	%r1375, %r1374, 0, 8;
	bfe.u32 	%r1376, %r1374, 8, 8;
	bfe.u32 	%r1377, %r1374, 16, 8;
	bfe.u32 	%r1378, %r1374, 24, 8;
	cvt.u64.u32 	%rd408, %r1375;
	and.b64  	%rd409, %rd408, 255;
	add.s64 	%rd1681, %rd398, %rd409;
	cvt.u64.u32 	%rd410, %r1376;
	and.b64  	%rd411, %rd410, 255;
	add.s64 	%rd1680, %rd401, %rd411;
	cvt.u64.u32 	%rd412, %r1377;
	and.b64  	%rd413, %rd412, 255;
	add.s64 	%rd1679, %rd404, %rd413;
	cvt.u64.u32 	%rd414, %r1378;
	and.b64  	%rd415, %rd414, 255;
	add.s64 	%rd1678, %rd407, %rd415;
$L__BB11_107:
	bar.sync 	0;
	mov.b32 	%r1379, 0;
	st.shared.u32 	[%r235], %r1379;
	st.shared.u32 	[%r235+1024], %r1379;
	st.shared.u32 	[%r235+2048], %r1379;
	st.shared.u32 	[%r235+3072], %r1379;
	st.shared.u32 	[%r235+4096], %r1379;
	st.shared.u32 	[%r235+5120], %r1379;
	st.shared.u32 	[%r235+6144], %r1379;
	st.shared.u32 	[%r235+7168], %r1379;
	st.shared.u32 	[%r235+8192], %r1379;
	st.shared.u32 	[%r235+9216], %r1379;
	st.shared.u32 	[%r235+10240], %r1379;
	st.shared.u32 	[%r235+11264], %r1379;
	st.shared.u32 	[%r235+12288], %r1379;
	st.shared.u32 	[%r235+13312], %r1379;
	st.shared.u32 	[%r235+14336], %r1379;
	st.shared.u32 	[%r235+15360], %r1379;
	sub.s64 	%rd416, %rd2, %rd1663;
	setp.gt.s64 	%p6, %rd416, 64767;
	@%p6 bra 	$L__BB11_101;
$L__BB11_108:
	sub.s64 	%rd1683, %rd2, %rd1663;
	setp.lt.s64 	%p7, %rd1683, 5888;
	@%p7 bra 	$L__BB11_110;
$L__BB11_109:
	add.s64 	%rd417, %rd1663, %rd8;
	shl.b64 	%rd418, %rd417, 2;
	add.s64 	%rd419, %rd3, %rd418;
	ld.global.u32 	%r1381, [%rd419];
	ld.global.u32 	%r1387, [%rd419+1024];
	ld.global.u32 	%r1390, [%rd419+2048];
	ld.global.u32 	%r1393, [%rd419+3072];
	ld.global.u32 	%r1396, [%rd419+4096];
	ld.global.u32 	%r1399, [%rd419+5120];
	ld.global.u32 	%r1402, [%rd419+6144];
	ld.global.u32 	%r1405, [%rd419+7168];
	ld.global.u32 	%r1408, [%rd419+8192];
	ld.global.u32 	%r1411, [%rd419+9216];
	ld.global.u32 	%r1414, [%rd419+10240];
	ld.global.u32 	%r1417, [%rd419+11264];
	ld.global.u32 	%r1420, [%rd419+12288];
	ld.global.u32 	%r1423, [%rd419+13312];
	ld.global.u32 	%r1426, [%rd419+14336];
	ld.global.u32 	%r1429, [%rd419+15360];
	ld.global.u32 	%r1432, [%rd419+16384];
	ld.global.u32 	%r1435, [%rd419+17408];
	ld.global.u32 	%r1438, [%rd419+18432];
	ld.global.u32 	%r1441, [%rd419+19456];
	ld.global.u32 	%r1444, [%rd419+20480];
	ld.global.u32 	%r1447, [%rd419+21504];
	ld.global.u32 	%r1450, [%rd419+22528];
	bar.sync 	0;
	mov.b32 	%r1451, 0;
	// begin inline asm
	shr.b32 %r1380, %r1381, %r1451;
	// end inline asm
	mov.b32 	%r1385, 6;
	// begin inline asm
	bmsk.clamp.b32 %r1383, %r1451, %r1385;
	// end inline asm
	and.b32  	%r1452, %r1383, %r1380;
	and.b32  	%r1453, %r1452, 3;
	shl.b32 	%r1454, %r1452, 8;
	and.b32  	%r1455, %r1454, -1024;
	add.s32 	%r1456, %r235, %r1455;
	add.s32 	%r1457, %r1456, %r1453;
	ld.shared.u8 	%rs162, [%r1457];
	add.s16 	%rs163, %rs162, 1;
	st.shared.u8 	[%r1457], %rs163;
	// begin inline asm
	shr.b32 %r1386, %r1387, %r1451;
	// end inline asm
	and.b32  	%r1458, %r1383, %r1386;
	and.b32  	%r1459, %r1458, 3;
	shl.b32 	%r1460, %r1458, 8;
	and.b32  	%r1461, %r1460, -1024;
	add.s32 	%r1462, %r235, %r1461;
	add.s32 	%r1463, %r1462, %r1459;
	ld.shared.u8 	%rs164, [%r1463];
	add.s16 	%rs165, %rs164, 1;
	st.shared.u8 	[%r1463], %rs165;
	// begin inline asm
	shr.b32 %r1389, %r1390, %r1451;
	// end inline asm
	and.b32  	%r1464, %r1383, %r1389;
	and.b32  	%r1465, %r1464, 3;
	shl.b32 	%r1466, %r1464, 8;
	and.b32  	%r1467, %r1466, -1024;
	add.s32 	%r1468, %r235, %r1467;
	add.s32 	%r1469, %r1468, %r1465;
	ld.shared.u8 	%rs166, [%r1469];
	add.s16 	%rs167, %rs166, 1;
	st.shared.u8 	[%r1469], %rs167;
	// begin inline asm
	shr.b32 %r1392, %r1393, %r1451;
	// end inline asm
	and.b32  	%r1470, %r1383, %r1392;
	and.b32  	%r1471, %r1470, 3;
	shl.b32 	%r1472, %r1470, 8;
	and.b32  	%r1473, %r1472, -1024;
	add.s32 	%r1474, %r235, %r1473;
	add.s32 	%r1475, %r1474, %r1471;
	ld.shared.u8 	%rs168, [%r1475];
	add.s16 	%rs169, %rs168, 1;
	st.shared.u8 	[%r1475], %rs169;
	// begin inline asm
	shr.b32 %r1395, %r1396, %r1451;
	// end inline asm
	and.b32  	%r1476, %r1383, %r1395;
	and.b32  	%r1477, %r1476, 3;
	shl.b32 	%r1478, %r1476, 8;
	and.b32  	%r1479, %r1478, -1024;
	add.s32 	%r1480, %r235, %r1479;
	add.s32 	%r1481, %r1480, %r1477;
	ld.shared.u8 	%rs170, [%r1481];
	add.s16 	%rs171, %rs170, 1;
	st.shared.u8 	[%r1481], %rs171;
	// begin inline asm
	shr.b32 %r1398, %r1399, %r1451;
	// end inline asm
	and.b32  	%r1482, %r1383, %r1398;
	and.b32  	%r1483, %r1482, 3;
	shl.b32 	%r1484, %r1482, 8;
	and.b32  	%r1485, %r1484, -1024;
	add.s32 	%r1486, %r235, %r1485;
	add.s32 	%r1487, %r1486, %r1483;
	ld.shared.u8 	%rs172, [%r1487];
	add.s16 	%rs173, %rs172, 1;
	st.shared.u8 	[%r1487], %rs173;
	// begin inline asm
	shr.b32 %r1401, %r1402, %r1451;
	// end inline asm
	and.b32  	%r1488, %r1383, %r1401;
	and.b32  	%r1489, %r1488, 3;
	shl.b32 	%r1490, %r1488, 8;
	and.b32  	%r1491, %r1490, -1024;
	add.s32 	%r1492, %r235, %r1491;
	add.s32 	%r1493, %r1492, %r1489;
	ld.shared.u8 	%rs174, [%r1493];
	add.s16 	%rs175, %rs174, 1;
	st.shared.u8 	[%r1493], %rs175;
	// begin inline asm
	shr.b32 %r1404, %r1405, %r1451;
	// end inline asm
	and.b32  	%r1494, %r1383, %r1404;
	and.b32  	%r1495, %r1494, 3;
	shl.b32 	%r1496, %r1494, 8;
	and.b32  	%r1497, %r1496, -1024;
	add.s32 	%r1498, %r235, %r1497;
	add.s32 	%r1499, %r1498, %r1495;
	ld.shared.u8 	%rs176, [%r1499];
	add.s16 	%rs177, %rs176, 1;
	st.shared.u8 	[%r1499], %rs177;
	// begin inline asm
	shr.b32 %r1407, %r1408, %r1451;
	// end inline asm
	and.b32  	%r1500, %r1383, %r1407;
	and.b32  	%r1501, %r1500, 3;
	shl.b32 	%r1502, %r1500, 8;
	and.b32  	%r1503, %r1502, -1024;
	add.s32 	%r1504, %r235, %r1503;
	add.s32 	%r1505, %r1504, %r1501;
	ld.shared.u8 	%rs178, [%r1505];
	add.s16 	%rs179, %rs178, 1;
	st.shared.u8 	[%r1505], %rs179;
	// begin inline asm
	shr.b32 %r1410, %r1411, %r1451;
	// end inline asm
	and.b32  	%r1506, %r1383, %r1410;
	and.b32  	%r1507, %r1506, 3;
	shl.b32 	%r1508, %r1506, 8;
	and.b32  	%r1509, %r1508, -1024;
	add.s32 	%r1510, %r235, %r1509;
	add.s32 	%r1511, %r1510, %r1507;
	ld.shared.u8 	%rs180, [%r1511];
	add.s16 	%rs181, %rs180, 1;
	st.shared.u8 	[%r1511], %rs181;
	// begin inline asm
	shr.b32 %r1413, %r1414, %r1451;
	// end inline asm
	and.b32  	%r1512, %r1383, %r1413;
	and.b32  	%r1513, %r1512, 3;
	shl.b32 	%r1514, %r1512, 8;
	and.b32  	%r1515, %r1514, -1024;
	add.s32 	%r1516, %r235, %r1515;
	add.s32 	%r1517, %r1516, %r1513;
	ld.shared.u8 	%rs182, [%r1517];
	add.s16 	%rs183, %rs182, 1;
	st.shared.u8 	[%r1517], %rs183;
	// begin inline asm
	shr.b32 %r1416, %r1417, %r1451;
	// end inline asm
	and.b32  	%r1518, %r1383, %r1416;
	and.b32  	%r1519, %r1518, 3;
	shl.b32 	%r1520, %r1518, 8;
	and.b32  	%r1521, %r1520, -1024;
	add.s32 	%r1522, %r235, %r1521;
	add.s32 	%r1523, %r1522, %r1519;
	ld.shared.u8 	%rs184, [%r1523];
	add.s16 	%rs185, %rs184, 1;
	st.shared.u8 	[%r1523], %rs185;
	// begin inline asm
	shr.b32 %r1419, %r1420, %r1451;
	// end inline asm
	and.b32  	%r1524, %r1383, %r1419;
	and.b32  	%r1525, %r1524, 3;
	shl.b32 	%r1526, %r1524, 8;
	and.b32  	%r1527, %r1526, -1024;
	add.s32 	%r1528, %r235, %r1527;
	add.s32 	%r1529, %r1528, %r1525;
	ld.shared.u8 	%rs186, [%r1529];
	add.s16 	%rs187, %rs186, 1;
	st.shared.u8 	[%r1529], %rs187;
	// begin inline asm
	shr.b32 %r1422, %r1423, %r1451;
	// end inline asm
	and.b32  	%r1530, %r1383, %r1422;
	and.b32  	%r1531, %r1530, 3;
	shl.b32 	%r1532, %r1530, 8;
	and.b32  	%r1533, %r1532, -1024;
	add.s32 	%r1534, %r235, %r1533;
	add.s32 	%r1535, %r1534, %r1531;
	ld.shared.u8 	%rs188, [%r1535];
	add.s16 	%rs189, %rs188, 1;
	st.shared.u8 	[%r1535], %rs189;
	// begin inline asm
	shr.b32 %r1425, %r1426, %r1451;
	// end inline asm
	and.b32  	%r1536, %r1383, %r1425;
	and.b32  	%r1537, %r1536, 3;
	shl.b32 	%r1538, %r1536, 8;
	and.b32  	%r1539, %r1538, -1024;
	add.s32 	%r1540, %r235, %r1539;
	add.s32 	%r1541, %r1540, %r1537;
	ld.shared.u8 	%rs190, [%r1541];
	add.s16 	%rs191, %rs190, 1;
	st.shared.u8 	[%r1541], %rs191;
	// begin inline asm
	shr.b32 %r1428, %r1429, %r1451;
	// end inline asm
	and.b32  	%r1542, %r1383, %r1428;
	and.b32  	%r1543, %r1542, 3;
	shl.b32 	%r1544, %r1542, 8;
	and.b32  	%r1545, %r1544, -1024;
	add.s32 	%r1546, %r235, %r1545;
	add.s32 	%r1547, %r1546, %r1543;
	ld.shared.u8 	%rs192, [%r1547];
	add.s16 	%rs193, %rs192, 1;
	st.shared.u8 	[%r1547], %rs193;
	// begin inline asm
	shr.b32 %r1431, %r1432, %r1451;
	// end inline asm
	and.b32  	%r1548, %r1383, %r1431;
	and.b32  	%r1549, %r1548, 3;
	shl.b32 	%r1550, %r1548, 8;
	and.b32  	%r1551, %r1550, -1024;
	add.s32 	%r1552, %r235, %r1551;
	add.s32 	%r1553, %r1552, %r1549;
	ld.shared.u8 	%rs194, [%r1553];
	add.s16 	%rs195, %rs194, 1;
	st.shared.u8 	[%r1553], %rs195;
	// begin inline asm
	shr.b32 %r1434, %r1435, %r1451;
	// end inline asm
	and.b32  	%r1554, %r1383, %r1434;
	and.b32  	%r1555, %r1554, 3;
	shl.b32 	%r1556, %r1554, 8;
	and.b32  	%r1557, %r1556, -1024;
	add.s32 	%r1558, %r235, %r1557;
	add.s32 	%r1559, %r1558, %r1555;
	ld.shared.u8 	%rs196, [%r1559];
	add.s16 	%rs197, %rs196, 1;
	st.shared.u8 	[%r1559], %rs197;
	// begin inline asm
	shr.b32 %r1437, %r1438, %r1451;
	// end inline asm
	and.b32  	%r1560, %r1383, %r1437;
	and.b32  	%r1561, %r1560, 3;
	shl.b32 	%r1562, %r1560, 8;
	and.b32  	%r1563, %r1562, -1024;
	add.s32 	%r1564, %r235, %r1563;
	add.s32 	%r1565, %r1564, %r1561;
	ld.shared.u8 	%rs198, [%r1565];
	add.s16 	%rs199, %rs198, 1;
	st.shared.u8 	[%r1565], %rs199;
	// begin inline asm
	shr.b32 %r1440, %r1441, %r1451;
	// end inline asm
	and.b32  	%r1566, %r1383, %r1440;
	and.b32  	%r1567, %r1566, 3;
	shl.b32 	%r1568, %r1566, 8;
	and.b32  	%r1569, %r1568, -1024;
	add.s32 	%r1570, %r235, %r1569;
	add.s32 	%r1571, %r1570, %r1567;
	ld.shared.u8 	%rs200, [%r1571];
	add.s16 	%rs201, %rs200, 1;
	st.shared.u8 	[%r1571], %rs201;
	// begin inline asm
	shr.b32 %r1443, %r1444, %r1451;
	// end inline asm
	and.b32  	%r1572, %r1383, %r1443;
	and.b32  	%r1573, %r1572, 3;
	shl.b32 	%r1574, %r1572, 8;
	and.b32  	%r1575, %r1574, -1024;
	add.s32 	%r1576, %r235, %r1575;
	add.s32 	%r1577, %r1576, %r1573;
	ld.shared.u8 	%rs202, [%r1577];
	add.s16 	%rs203, %rs202, 1;
	st.shared.u8 	[%r1577], %rs203;
	// begin inline asm
	shr.b32 %r1446, %r1447, %r1451;
	// end inline asm
	and.b32  	%r1578, %r1383, %r1446;
	and.b32  	%r1579, %r1578, 3;
	shl.b32 	%r1580, %r1578, 8;
	and.b32  	%r1581, %r1580, -1024;
	add.s32 	%r1582, %r235, %r1581;
	add.s32 	%r1583, %r1582, %r1579;
	ld.shared.u8 	%rs204, [%r1583];
	add.s16 	%rs205, %rs204, 1;
	st.shared.u8 	[%r1583], %rs205;
	// begin inline asm
	shr.b32 %r1449, %r1450, %r1451;
	// end inline asm
	and.b32  	%r1584, %r1383, %r1449;
	and.b32  	%r1585, %r1584, 3;
	shl.b32 	%r1586, %r1584, 8;
	and.b32  	%r1587, %r1586, -1024;
	add.s32 	%r1588, %r235, %r1587;
	add.s32 	%r1589, %r1588, %r1585;
	ld.shared.u8 	%rs206, [%r1589];
	add.s16 	%rs207, %rs206, 1;
	st.shared.u8 	[%r1589], %rs207;
	add.s64 	%rd1663, %rd1663, 5888;
	sub.s64 	%rd1683, %rd2, %rd1663;
	setp.gt.s64 	%p8, %rd1683, 5887;
	@%p8 bra 	$L__BB11_109;
$L__BB11_110:
	setp.le.s64 	%p9, %rd1683, %rd8;
	@%p9 bra 	$L__BB11_116;
	mov.b32 	%r1591, 0;
	mov.b32 	%r1592, 6;
	// begin inline asm
	bmsk.clamp.b32 %r1590, %r1591, %r1592;
	// end inline asm
	not.b64 	%rd420, %rd8;
	add.s64 	%rd51, %rd1683, %rd420;
	and.b64  	%rd421, %rd51, 768;
	setp.eq.s64 	%p10, %rd421, 768;
	mov.u64 	%rd1686, %rd8;
	@%p10 bra 	$L__BB11_114;
	shr.u64 	%rd423, %rd51, 8;
	add.s64 	%rd424, %rd423, 1;
	and.b64  	%rd52, %rd424, 3;
	mov.b64 	%rd1685, 0;
	mov.u64 	%rd1686, %rd8;
$L__BB11_113:
	.pragma "nounroll";
	add.s64 	%rd425, %rd1686, %rd1663;
	shl.b64 	%rd426, %rd425, 2;
	add.s64 	%rd427, %rd3, %rd426;
	ld.global.u32 	%r1594, [%rd427];
	mov.b32 	%r1595, 0;
	// begin inline asm
	shr.b32 %r1593, %r1594, %r1595;
	// end inline asm
	and.b32  	%r1596, %r1590, %r1593;
	and.b32  	%r1597, %r1596, 3;
	shl.b32 	%r1598, %r1596, 8;
	and.b32  	%r1599, %r1598, -1024;
	add.s32 	%r1600, %r235, %r1599;
	add.s32 	%r1601, %r1600, %r1597;
	ld.shared.u8 	%rs208, [%r1601];
	add.s16 	%rs209, %rs208, 1;
	st.shared.u8 	[%r1601], %rs209;
	add.s64 	%rd1686, %rd1686, 256;
	add.s64 	%rd1685, %rd1685, 1;
	setp.ne.s64 	%p11, %rd1685, %rd52;
	@%p11 bra 	$L__BB11_113;
$L__BB11_114:
	setp.lt.u64 	%p12, %rd51, 768;
	@%p12 bra 	$L__BB11_116;
$L__BB11_115:
	add.s64 	%rd428, %rd1686, %rd1663;
	shl.b64 	%rd429, %rd428, 2;
	add.s64 	%rd430, %rd3, %rd429;
	ld.global.u32 	%r1603, [%rd430];
	mov.b32 	%r1613, 0;
	// begin inline asm
	shr.b32 %r1602, %r1603, %r1613;
	// end inline asm
	and.b32  	%r1614, %r1590, %r1602;
	and.b32  	%r1615, %r1614, 3;
	shl.b32 	%r1616, %r1614, 8;
	and.b32  	%r1617, %r1616, -1024;
	add.s32 	%r1618, %r235, %r1617;
	add.s32 	%r1619, %r1618, %r1615;
	ld.shared.u8 	%rs210, [%r1619];
	add.s16 	%rs211, %rs210, 1;
	st.shared.u8 	[%r1619], %rs211;
	ld.global.u32 	%r1606, [%rd430+1024];
	// begin inline asm
	shr.b32 %r1605, %r1606, %r1613;
	// end inline asm
	and.b32  	%r1620, %r1590, %r1605;
	and.b32  	%r1621, %r1620, 3;
	shl.b32 	%r1622, %r1620, 8;
	and.b32  	%r1623, %r1622, -1024;
	add.s32 	%r1624, %r235, %r1623;
	add.s32 	%r1625, %r1624, %r1621;
	ld.shared.u8 	%rs212, [%r1625];
	add.s16 	%rs213, %rs212, 1;
	st.shared.u8 	[%r1625], %rs213;
	ld.global.u32 	%r1609, [%rd430+2048];
	// begin inline asm
	shr.b32 %r1608, %r1609, %r1613;
	// end inline asm
	and.b32  	%r1626, %r1590, %r1608;
	and.b32  	%r1627, %r1626, 3;
	shl.b32 	%r1628, %r1626, 8;
	and.b32  	%r1629, %r1628, -1024;
	add.s32 	%r1630, %r235, %r1629;
	add.s32 	%r1631, %r1630, %r1627;
	ld.shared.u8 	%rs214, [%r1631];
	add.s16 	%rs215, %rs214, 1;
	st.shared.u8 	[%r1631], %rs215;
	ld.global.u32 	%r1612, [%rd430+3072];
	// begin inline asm
	shr.b32 %r1611, %r1612, %r1613;
	// end inline asm
	and.b32  	%r1632, %r1590, %r1611;
	and.b32  	%r1633, %r1632, 3;
	shl.b32 	%r1634, %r1632, 8;
	and.b32  	%r1635, %r1634, -1024;
	add.s32 	%r1636, %r235, %r1635;
	add.s32 	%r1637, %r1636, %r1633;
	ld.shared.u8 	%rs216, [%r1637];
	add.s16 	%rs217, %rs216, 1;
	st.shared.u8 	[%r1637], %rs217;
	add.s64 	%rd1686, %rd1686, 1024;
	setp.lt.s64 	%p13, %rd1686, %rd1683;
	@%p13 bra 	$L__BB11_115;
$L__BB11_116:
	cvt.u32.u64 	%r1639, %rd8;
	bar.sync 	0;
	shr.u32 	%r241, %r1639, 5;
	// begin inline asm
	mov.u32 %r1638, %laneid;
	// end inline asm
	setp.gt.u32 	%p14, %r1639, 511;
	@%p14 bra 	$L__BB11_118;
	shl.b32 	%r1640, %r241, 10;
	add.s32 	%r1642, %r1078, %r1640;
	shl.b32 	%r1643, %r1638, 2;
	add.s32 	%r1644, %r1642, %r1643;
	ld.shared.u32 	%r1645, [%r1644];
	bfe.u32 	%r1646, %r1645, 0, 8;
	bfe.u32 	%r1647, %r1645, 8, 8;
	bfe.u32 	%r1648, %r1645, 16, 8;
	bfe.u32 	%r1649, %r1645, 24, 8;
	cvt.u64.u32 	%rd431, %r1646;
	and.b64  	%rd432, %rd431, 255;
	add.s64 	%rd433, %rd1662, %rd432;
	cvt.u64.u32 	%rd434, %r1647;
	and.b64  	%rd435, %rd434, 255;
	add.s64 	%rd436, %rd1661, %rd435;
	cvt.u64.u32 	%rd437, %r1648;
	and.b64  	%rd438, %rd437, 255;
	add.s64 	%rd439, %rd1660, %rd438;
	cvt.u64.u32 	%rd440, %r1649;
	and.b64  	%rd441, %rd440, 255;
	add.s64 	%rd442, %rd1659, %rd441;
	ld.shared.u32 	%r1650, [%r1644+128];
	bfe.u32 	%r1651, %r1650, 0, 8;
	bfe.u32 	%r1652, %r1650, 8, 8;
	bfe.u32 	%r1653, %r1650, 16, 8;
	bfe.u32 	%r1654, %r1650, 24, 8;
	cvt.u64.u32 	%rd443, %r1651;
	and.b64  	%rd444, %rd443, 255;
	add.s64 	%rd445, %rd433, %rd444;
	cvt.u64.u32 	%rd446, %r1652;
	and.b64  	%rd447, %rd446, 255;
	add.s64 	%rd448, %rd436, %rd447;
	cvt.u64.u32 	%rd449, %r1653;
	and.b64  	%rd450, %rd449, 255;
	add.s64 	%rd451, %rd439, %rd450;
	cvt.u64.u32 	%rd452, %r1654;
	and.b64  	%rd453, %rd452, 255;
	add.s64 	%rd454, %rd442, %rd453;
	ld.shared.u32 	%r1655, [%r1644+256];
	bfe.u32 	%r1656, %r1655, 0, 8;
	bfe.u32 	%r1657, %r1655, 8, 8;
	bfe.u32 	%r1658, %r1655, 16, 8;
	bfe.u32 	%r1659, %r1655, 24, 8;
	cvt.u64.u32 	%rd455, %r1656;
	and.b64  	%rd456, %rd455, 255;
	add.s64 	%rd457, %rd445, %rd456;
	cvt.u64.u32 	%rd458, %r1657;
	and.b64  	%rd459, %rd458, 255;
	add.s64 	%rd460, %rd448, %rd459;
	cvt.u64.u32 	%rd461, %r1658;
	and.b64  	%rd462, %rd461, 255;
	add.s64 	%rd463, %rd451, %rd462;
	cvt.u64.u32 	%rd464, %r1659;
	and.b64  	%rd465, %rd464, 255;
	add.s64 	%rd466, %rd454, %rd465;
	ld.shared.u32 	%r1660, [%r1644+384];
	bfe.u32 	%r1661, %r1660, 0, 8;
	bfe.u32 	%r1662, %r1660, 8, 8;
	bfe.u32 	%r1663, %r1660, 16, 8;
	bfe.u32 	%r1664, %r1660, 24, 8;
	cvt.u64.u32 	%rd467, %r1661;
	and.b64  	%rd468, %rd467, 255;
	add.s64 	%rd469, %rd457, %rd468;
	cvt.u64.u32 	%rd470, %r1662;
	and.b64  	%rd471, %rd470, 255;
	add.s64 	%rd472, %rd460, %rd471;
	cvt.u64.u32 	%rd473, %r1663;
	and.b64  	%rd474, %rd473, 255;
	add.s64 	%rd475, %rd463, %rd474;
	cvt.u64.u32 	%rd476, %r1664;
	and.b64  	%rd477, %rd476, 255;
	add.s64 	%rd478, %rd466, %rd477;
	ld.shared.u32 	%r1665, [%r1644+512];
	bfe.u32 	%r1666, %r1665, 0, 8;
	bfe.u32 	%r1667, %r1665, 8, 8;
	bfe.u32 	%r1668, %r1665, 16, 8;
	bfe.u32 	%r1669, %r1665, 24, 8;
	cvt.u64.u32 	%rd479, %r1666;
	and.b64  	%rd480, %rd479, 255;
	add.s64 	%rd481, %rd469, %rd480;
	cvt.u64.u32 	%rd482, %r1667;
	and.b64  	%rd483, %rd482, 255;
	add.s64 	%rd484, %rd472, %rd483;
	cvt.u64.u32 	%rd485, %r1668;
	and.b64  	%rd486, %rd485, 255;
	add.s64 	%rd487, %rd475, %rd486;
	cvt.u64.u32 	%rd488, %r1669;
	and.b64  	%rd489, %rd488, 255;
	add.s64 	%rd490, %rd478, %rd489;
	ld.shared.u32 	%r1670, [%r1644+640];
	bfe.u32 	%r1671, %r1670, 0, 8;
	bfe.u32 	%r1672, %r1670, 8, 8;
	bfe.u32 	%r1673, %r1670, 16, 8;
	bfe.u32 	%r1674, %r1670, 24, 8;
	cvt.u64.u32 	%rd491, %r1671;
	and.b64  	%rd492, %rd491, 255;
	add.s64 	%rd493, %rd481, %rd492;
	cvt.u64.u32 	%rd494, %r1672;
	and.b64  	%rd495, %rd494, 255;
	add.s64 	%rd496, %rd484, %rd495;
	cvt.u64.u32 	%rd497, %r1673;
	and.b64  	%rd498, %rd497, 255;
	add.s64 	%rd499, %rd487, %rd498;
	cvt.u64.u32 	%rd500, %r1674;
	and.b64  	%rd501, %rd500, 255;
	add.s64 	%rd502, %rd490, %rd501;
	ld.shared.u32 	%r1675, [%r1644+768];
	bfe.u32 	%r1676, %r1675, 0, 8;
	bfe.u32 	%r1677, %r1675, 8, 8;
	bfe.u32 	%r1678, %r1675, 16, 8;
	bfe.u32 	%r1679, %r1675, 24, 8;
	cvt.u64.u32 	%rd503, %r1676;
	and.b64  	%rd504, %rd503, 255;
	add.s64 	%rd505, %rd493, %rd504;
	cvt.u64.u32 	%rd506, %r1677;
	and.b64  	%rd507, %rd506, 255;
	add.s64 	%rd508, %rd496, %rd507;
	cvt.u64.u32 	%rd509, %r1678;
	and.b64  	%rd510, %rd509, 255;
	add.s64 	%rd511, %rd499, %rd510;
	cvt.u64.u32 	%rd512, %r1679;
	and.b64  	%rd513, %rd512, 255;
	add.s64 	%rd514, %rd502, %rd513;
	ld.shared.u32 	%r1680, [%r1644+896];
	bfe.u32 	%r1681, %r1680, 0, 8;
	bfe.u32 	%r1682, %r1680, 8, 8;
	bfe.u32 	%r1683, %r1680, 16, 8;
	bfe.u32 	%r1684, %r1680, 24, 8;
	cvt.u64.u32 	%rd515, %r1681;
	and.b64  	%rd516, %rd515, 255;
	add.s64 	%rd1662, %rd505, %rd516;
	cvt.u64.u32 	%rd517, %r1682;
	and.b64  	%rd518, %rd517, 255;
	add.s64 	%rd1661, %rd508, %rd518;
	cvt.u64.u32 	%rd519, %r1683;
	and.b64  	%rd520, %rd519, 255;
	add.s64 	%rd1660, %rd511, %rd520;
	cvt.u64.u32 	%rd521, %r1684;
	and.b64  	%rd522, %rd521, 255;
	add.s64 	%rd1659, %rd514, %rd522;
$L__BB11_118:
	setp.gt.u32 	%p15, %r1639, 255;
	@%p15 bra 	$L__BB11_120;
	shl.b32 	%r1686, %r241, 10;
	add.s32 	%r1688, %r1078, %r1686;
	shl.b32 	%r1689, %r1638, 2;
	add.s32 	%r1690, %r1688, %r1689;
	ld.shared.u32 	%r1691, [%r1690+8192];
	bfe.u32 	%r1692, %r1691, 0, 8;
	bfe.u32 	%r1693, %r1691, 8, 8;
	bfe.u32 	%r1694, %r1691, 16, 8;
	bfe.u32 	%r1695, %r1691, 24, 8;
	cvt.u64.u32 	%rd523, %r1692;
	and.b64  	%rd524, %rd523, 255;
	add.s64 	%rd525, %rd1681, %rd524;
	cvt.u64.u32 	%rd526, %r1693;
	and.b64  	%rd527, %rd526, 255;
	add.s64 	%rd528, %rd1680, %rd527;
	cvt.u64.u32 	%rd529, %r1694;
	and.b64  	%rd530, %rd529, 255;
	add.s64 	%rd531, %rd1679, %rd530;
	cvt.u64.u32 	%rd532, %r1695;
	and.b64  	%rd533, %rd532, 255;
	add.s64 	%rd534, %rd1678, %rd533;
	ld.shared.u32 	%r1696, [%r1690+8320];
	bfe.u32 	%r1697, %r1696, 0, 8;
	bfe.u32 	%r1698, %r1696, 8, 8;
	bfe.u32 	%r1699, %r1696, 16, 8;
	bfe.u32 	%r1700, %r1696, 24, 8;
	cvt.u64.u32 	%rd535, %r1697;
	and.b64  	%rd536, %rd535, 255;
	add.s64 	%rd537, %rd525, %rd536;
	cvt.u64.u32 	%rd538, %r1698;
	and.b64  	%rd539, %rd538, 255;
	add.s64 	%rd540, %rd528, %rd539;
	cvt.u64.u32 	%rd541, %r1699;
	and.b64  	%rd542, %rd541, 255;
	add.s64 	%rd543, %rd531, %rd542;
	cvt.u64.u32 	%rd544, %r1700;
	and.b64  	%rd545, %rd544, 255;
	add.s64 	%rd546, %rd534, %rd545;
	ld.shared.u32 	%r1701, [%r1690+8448];
	bfe.u32 	%r1702, %r1701, 0, 8;
	bfe.u32 	%r1703, %r1701, 8, 8;
	bfe.u32 	%r1704, %r1701, 16, 8;
	bfe.u32 	%r1705, %r1701, 24, 8;
	cvt.u64.u32 	%rd547, %r1702;
	and.b64  	%rd548, %rd547, 255;
	add.s64 	%rd549, %rd537, %rd548;
	cvt.u64.u32 	%rd550, %r1703;
	and.b64  	%rd551, %rd550, 255;
	add.s64 	%rd552, %rd540, %rd551;
	cvt.u64.u32 	%rd553, %r1704;
	and.b64  	%rd554, %rd553, 255;
	add.s64 	%rd555, %rd543, %rd554;
	cvt.u64.u32 	%rd556, %r1705;
	and.b64  	%rd557, %rd556, 255;
	add.s64 	%rd558, %rd546, %rd557;
	ld.shared.u32 	%r1706, [%r1690+8576];
	bfe.u32 	%r1707, %r1706, 0, 8;
	bfe.u32 	%r1708, %r1706, 8, 8;
	bfe.u32 	%r1709, %r1706, 16, 8;
	bfe.u32 	%r1710, %r1706, 24, 8;
	cvt.u64.u32 	%rd559, %r1707;
	and.b64  	%rd560, %rd559, 255;
	add.s64 	%rd561, %rd549, %rd560;
	cvt.u64.u32 	%rd562, %r1708;
	and.b64  	%rd563, %rd562, 255;
	add.s64 	%rd564, %rd552, %rd563;
	cvt.u64.u32 	%rd565, %r1709;
	and.b64  	%rd566, %rd565, 255;
	add.s64 	%rd567, %rd555, %rd566;
	cvt.u64.u32 	%rd568, %r1710;
	and.b64  	%rd569, %rd568, 255;
	add.s64 	%rd570, %rd558, %rd569;
	ld.shared.u32 	%r1711, [%r1690+8704];
	bfe.u32 	%r1712, %r1711, 0, 8;
	bfe.u32 	%r1713, %r1711, 8, 8;
	bfe.u32 	%r1714, %r1711, 16, 8;
	bfe.u32 	%r1715, %r1711, 24, 8;
	cvt.u64.u32 	%rd571, %r1712;
	and.b64  	%rd572, %rd571, 255;
	add.s64 	%rd573, %rd561, %rd572;
	cvt.u64.u32 	%rd574, %r1713;
	and.b64  	%rd575, %rd574, 255;
	add.s64 	%rd576, %rd564, %rd575;
	cvt.u64.u32 	%rd577, %r1714;
	and.b64  	%rd578, %rd577, 255;
	add.s64 	%rd579, %rd567, %rd578;
	cvt.u64.u32 	%rd580, %r1715;
	and.b64  	%rd581, %rd580, 255;
	add.s64 	%rd582, %rd570, %rd581;
	ld.shared.u32 	%r1716, [%r1690+8832];
	bfe.u32 	%r1717, %r1716, 0, 8;
	bfe.u32 	%r1718, %r1716, 8, 8;
	bfe.u32 	%r1719, %r1716, 16, 8;
	bfe.u32 	%r1720, %r1716, 24, 8;
	cvt.u64.u32 	%rd583, %r1717;
	and.b64  	%rd584, %rd583, 255;
	add.s64 	%rd585, %rd573, %rd584;
	cvt.u64.u32 	%rd586, %r1718;
	and.b64  	%rd587, %rd586, 255;
	add.s64 	%rd588, %rd576, %rd587;
	cvt.u64.u32 	%rd589, %r1719;
	and.b64  	%rd590, %rd589, 255;
	add.s64 	%rd591, %rd579, %rd590;
	cvt.u64.u32 	%rd592, %r1720;
	and.b64  	%rd593, %rd592, 255;
	add.s64 	%rd594, %rd582, %rd593;
	ld.shared.u32 	%r1721, [%r1690+8960];
	bfe.u32 	%r1722, %r1721, 0, 8;
	bfe.u32 	%r1723, %r1721, 8, 8;
	bfe.u32 	%r1724, %r1721, 16, 8;
	bfe.u32 	%r1725, %r1721, 24, 8;
	cvt.u64.u32 	%rd595, %r1722;
	and.b64  	%rd596, %rd595, 255;
	add.s64 	%rd597, %rd585, %rd596;
	cvt.u64.u32 	%rd598, %r1723;
	and.b64  	%rd599, %rd598, 255;
	add.s64 	%rd600, %rd588, %rd599;
	cvt.u64.u32 	%rd601, %r1724;
	and.b64  	%rd602, %rd601, 255;
	add.s64 	%rd603, %rd591, %rd602;
	cvt.u64.u32 	%rd604, %r1725;
	and.b64  	%rd605, %rd604, 255;
	add.s64 	%rd606, %rd594, %rd605;
	ld.shared.u32 	%r1726, [%r1690+9088];
	bfe.u32 	%r1727, %r1726, 0, 8;
	bfe.u32 	%r1728, %r1726, 8, 8;
	bfe.u32 	%r1729, %r1726, 16, 8;
	bfe.u32 	%r1730, %r1726, 24, 8;
	cvt.u64.u32 	%rd607, %r1727;
	and.b64  	%rd608, %rd607, 255;
	add.s64 	%rd1681, %rd597, %rd608;
	cvt.u64.u32 	%rd609, %r1728;
	and.b64  	%rd610, %rd609, 255;
	add.s64 	%rd1680, %rd600, %rd610;
	cvt.u64.u32 	%rd611, %r1729;
	and.b64  	%rd612, %rd611, 255;
	add.s64 	%rd1679, %rd603, %rd612;
	cvt.u64.u32 	%rd613, %r1730;
	and.b64  	%rd614, %rd613, 255;
	add.s64 	%rd1678, %rd606, %rd614;
$L__BB11_120:
	setp.gt.u32 	%p16, %r1639, 511;
	bar.sync 	0;
	shl.b32 	%r1732, %r1638, 9;
	add.s32 	%r243, %r1078, %r1732;
	@%p16 bra 	$L__BB11_122;
	and.b32  	%r1735, %r1639, 480;
	add.s32 	%r1736, %r243, %r1735;
	st.shared.v2.u64 	[%r1736], {%rd1662, %rd1661};
	st.shared.v2.u64 	[%r1736+16], {%rd1660, %rd1659};
$L__BB11_122:
	setp.gt.u32 	%p17, %r1639, 255;
	@%p17 bra 	$L__BB11_124;
	and.b32  	%r1739, %r1639, 224;
	add.s32 	%r1740, %r243, %r1739;
	st.shared.v2.u64 	[%r1740+256], {%rd1681, %rd1680};
	st.shared.v2.u64 	[%r1740+272], {%rd1679, %rd1678};
$L__BB11_124:
	bar.sync 	0;
	setp.gt.u32 	%p18, %r1639, 63;
	shl.b32 	%r1742, %r1639, 2;
	add.s32 	%r244, %r235, %r1742;
	@%p18 bra 	$L__BB11_126;
	ld.shared.u64 	%rd616, [%r244];
	ld.shared.u64 	%rd617, [%r244+512];
	add.s64 	%rd618, %rd617, %rd616;
	ld.shared.u64 	%rd619, [%r244+1024];
	add.s64 	%rd620, %rd619, %rd618;
	ld.shared.u64 	%rd621, [%r244+1536];
	add.s64 	%rd622, %rd621, %rd620;
	ld.shared.u64 	%rd623, [%r244+2048];
	add.s64 	%rd624, %rd623, %rd622;
	ld.shared.u64 	%rd625, [%r244+2560];
	add.s64 	%rd626, %rd625, %rd624;
	ld.shared.u64 	%rd627, [%r244+3072];
	add.s64 	%rd628, %rd627, %rd626;
	ld.shared.u64 	%rd629, [%r244+3584];
	add.s64 	%rd630, %rd629, %rd628;
	ld.shared.u64 	%rd631, [%r244+4096];
	add.s64 	%rd632, %rd631, %rd630;
	ld.shared.u64 	%rd633, [%r244+4608];
	add.s64 	%rd634, %rd633, %rd632;
	ld.shared.u64 	%rd635, [%r244+5120];
	add.s64 	%rd636, %rd635, %rd634;
	ld.shared.u64 	%rd637, [%r244+5632];
	add.s64 	%rd638, %rd637, %rd636;
	ld.shared.u64 	%rd639, [%r244+6144];
	add.s64 	%rd640, %rd639, %rd638;
	ld.shared.u64 	%rd641, [%r244+6656];
	add.s64 	%rd642, %rd641, %rd640;
	ld.shared.u64 	%rd643, [%r244+7168];
	add.s64 	%rd644, %rd643, %rd642;
	ld.shared.u64 	%rd645, [%r244+7680];
	add.s64 	%rd646, %rd645, %rd644;
	ld.shared.u64 	%rd647, [%r244+8192];
	add.s64 	%rd648, %rd647, %rd646;
	ld.shared.u64 	%rd649, [%r244+8704];
	add.s64 	%rd650, %rd649, %rd648;
	ld.shared.u64 	%rd651, [%r244+9216];
	add.s64 	%rd652, %rd651, %rd650;
	ld.shared.u64 	%rd653, [%r244+9728];
	add.s64 	%rd654, %rd653, %rd652;
	ld.shared.u64 	%rd655, [%r244+10240];
	add.s64 	%rd656, %rd655, %rd654;
	ld.shared.u64 	%rd657, [%r244+10752];
	add.s64 	%rd658, %rd657, %rd656;
	ld.shared.u64 	%rd659, [%r244+11264];
	add.s64 	%rd660, %rd659, %rd658;
	ld.shared.u64 	%rd661, [%r244+11776];
	add.s64 	%rd662, %rd661, %rd660;
	ld.shared.u64 	%rd663, [%r244+12288];
	add.s64 	%rd664, %rd663, %rd662;
	ld.shared.u64 	%rd665, [%r244+12800];
	add.s64 	%rd666, %rd665, %rd664;
	ld.shared.u64 	%rd667, [%r244+13312];
	add.s64 	%rd668, %rd667, %rd666;
	ld.shared.u64 	%rd669, [%r244+13824];
	add.s64 	%rd670, %rd669, %rd668;
	ld.shared.u64 	%rd671, [%r244+14336];
	add.s64 	%rd672, %rd671, %rd670;
	ld.shared.u64 	%rd673, [%r244+14848];
	add.s64 	%rd674, %rd673, %rd672;
	ld.shared.u64 	%rd675, [%r244+15360];
	add.s64 	%rd676, %rd675, %rd674;
	ld.shared.u64 	%rd677, [%r244+15872];
	add.s64 	%rd1696, %rd677, %rd676;
$L__BB11_126:
	bar.sync 	0;
	shr.u32 	%r1744, %r1639, 3;
	add.s32 	%r1745, %r1744, %r1639;
	shl.b32 	%r1746, %r1745, 3;
	add.s32 	%r1748, %r1078, 1040;
	add.s32 	%r245, %r1748, %r1746;
	st.shared.u64 	[%r245], %rd1696;
	bar.sync 	0;
	setp.gt.u32 	%p19, %r1639, 31;
	mad.lo.s32 	%r246, %r1639, 72, %r1748;
	@%p19 bra 	$L__BB11_128;
	ld.shared.u64 	%rd678, [%r246];
	ld.shared.u64 	%rd679, [%r246+8];
	ld.shared.u64 	%rd680, [%r246+16];
	ld.shared.u64 	%rd681, [%r246+24];
	ld.shared.u64 	%rd682, [%r246+32];
	ld.shared.u64 	%rd683, [%r246+40];
	ld.shared.u64 	%rd684, [%r246+48];
	ld.shared.u64 	%rd685, [%r246+56];
	add.s64 	%rd686, %rd679, %rd678;
	add.s64 	%rd687, %rd686, %rd680;
	add.s64 	%rd688, %rd687, %rd681;
	add.s64 	%rd689, %rd688, %rd682;
	add.s64 	%rd690, %rd689, %rd683;
	add.s64 	%rd691, %rd690, %rd684;
	add.s64 	%rd692, %rd691, %rd685;
	mov.b64 	{%r1750, %r1755}, %rd692;
	mov.b32 	%r1756, 1;
	mov.b32 	%r1797, 0;
	mov.b32 	%r1798, -1;
	// begin inline asm
	shfl.sync.up.b32 %r1749, %r1750, %r1756, %r1797, %r1798;
	// end inline asm
	// begin inline asm
	shfl.sync.up.b32 %r1754, %r1755, %r1756, %r1797, %r1798;
	// end inline asm
	mov.b64 	%rd693, {%r1749, %r1754};
	setp.lt.s32 	%p20, %r1638, 1;
	selp.b64 	%rd694, 0, %rd693, %p20;
	add.s64 	%rd695, %rd694, %rd692;
	mov.b64 	{%r1760, %r1765}, %rd695;
	mov.b32 	%r1766, 2;
	// begin inline asm
	shfl.sync.up.b32 %r1759, %r1760, %r1766, %r1797, %r1798;
	// end inline asm
	// begin inline asm
	shfl.sync.up.b32 %r1764, %r1765, %r1766, %r1797, %r1798;
	// end inline asm
	mov.b64 	%rd696, {%r1759, %r1764};
	setp.lt.s32 	%p21, %r1638, 2;
	selp.b64 	%rd697, 0, %rd696, %p21;
	add.s64 	%rd698, %rd697, %rd695;
	mov.b64 	{%r1770, %r1775}, %rd698;
	mov.b32 	%r1776, 4;
	// begin inline asm
	shfl.sync.up.b32 %r1769, %r1770, %r1776, %r1797, %r1798;
	// end inline asm
	// begin inline asm
	shfl.sync.up.b32 %r1774, %r1775, %r1776, %r1797, %r1798;
	// end inline asm
	mov.b64 	%rd699, {%r1769, %r1774};
	setp.lt.s32 	%p22, %r1638, 4;
	selp.b64 	%rd700, 0, %rd699, %p22;
	add.s64 	%rd701, %rd700, %rd698;
	mov.b64 	{%r1780, %r1785}, %rd701;
	mov.b32 	%r1786, 8;
	// begin inline asm
	shfl.sync.up.b32 %r1779, %r1780, %r1786, %r1797, %r1798;
	// end inline asm
	// begin inline asm
	shfl.sync.up.b32 %r1784, %r1785, %r1786, %r1797, %r1798;
	// end inline asm
	mov.b64 	%rd702, {%r1779, %r1784};
	setp.lt.s32 	%p23, %r1638, 8;
	selp.b64 	%rd703, 0, %rd702, %p23;
	add.s64 	%rd704, %rd703, %rd701;
	mov.b64 	{%r1790, %r1795}, %rd704;
	mov.b32 	%r1796, 16;
	// begin inline asm
	shfl.sync.up.b32 %r1789, %r1790, %r1796, %r1797, %r1798;
	// end inline asm
	// begin inline asm
	shfl.sync.up.b32 %r1794, %r1795, %r1796, %r1797, %r1798;
	// end inline asm
	mov.b64 	%rd705, {%r1789, %r1794};
	setp.lt.s32 	%p24, %r1638, 16;
	selp.b64 	%rd706, 0, %rd705, %p24;
	add.s64 	%rd707, %rd706, %rd704;
	sub.s64 	%rd708, %rd707, %rd692;
	ld.shared.u64 	%rd709, [%r246];
	ld.shared.u64 	%rd710, [%r246+8];
	ld.shared.u64 	%rd711, [%r246+16];
	ld.shared.u64 	%rd712, [%r246+24];
	ld.shared.u64 	%rd713, [%r246+32];
	ld.shared.u64 	%rd714, [%r246+40];
	ld.shared.u64 	%rd715, [%r246+48];
	add.s64 	%rd716, %rd709, %rd708;
	add.s64 	%rd717, %rd710, %rd716;
	add.s64 	%rd718, %rd711, %rd717;
	add.s64 	%rd719, %rd712, %rd718;
	add.s64 	%rd720, %rd713, %rd719;
	add.s64 	%rd721, %rd714, %rd720;
	add.s64 	%rd722, %rd715, %rd721;
	st.shared.u64 	[%r246], %rd708;
	st.shared.u64 	[%r246+8], %rd716;
	st.shared.u64 	[%r246+16], %rd717;
	st.shared.u64 	[%r246+24], %rd718;
	st.shared.u64 	[%r246+32], %rd719;
	st.shared.u64 	[%r246+40], %rd720;
	st.shared.u64 	[%r246+48], %rd721;
	st.shared.u64 	[%r246+56], %rd722;
$L__BB11_128:
	setp.gt.u32 	%p25, %r1639, 63;
	bar.sync 	0;
	ld.shared.u64 	%rd1700, [%r245];
	bar.sync 	0;
	setp.eq.s64 	%p26, %rd1700, 0;
	setp.eq.s64 	%p27, %rd1700, %rd2;
	or.pred  	%p28, %p26, %p27;
	or.pred  	%p30, %p25, %p28;
	selp.u32 	%r1800, 1, 0, %p30;
	{ 
	.reg .pred 	%p1; 
	.reg .pred 	%p2; 
	setp.ne.u32 	%p1, %r1800, 0; 
	bar.red.and.pred 	%p2, 0, %p1; 
	selp.u32 	%r1801, 1, 0, %p2; 
	}
	setp.ne.s32 	%p31, %r1801, 0;
	@%p31 bra 	$L__BB11_246;
	mov.b64 	%rd1698, 0;
	cvt.u64.u32 	%rd727, %r1076;
	add.s32 	%r1981, %r235, %r1077;
	mad.lo.s32 	%r1982, %r1076, 84, %r1981;
$L__BB11_130:
	.pragma "nounroll";
	setp.ne.s32 	%p80, %r1638, 31;
	add.s64 	%rd728, %rd1698, %rd727;
	shl.b64 	%rd729, %rd728, 2;
	add.s64 	%rd86, %rd3, %rd729;
	ld.global.u32 	%r1955, [%rd86];
	ld.global.u32 	%r1956, [%rd86+1024];
	ld.global.u32 	%r1957, [%rd86+2048];
	ld.global.u32 	%r1958, [%rd86+3072];
	ld.global.u32 	%r1959, [%rd86+4096];
	ld.global.u32 	%r1960, [%rd86+5120];
	ld.global.u32 	%r1961, [%rd86+6144];
	ld.global.u32 	%r1962, [%rd86+7168];
	ld.global.u32 	%r1963, [%rd86+8192];
	ld.global.u32 	%r1964, [%rd86+9216];
	ld.global.u32 	%r1965, [%rd86+10240];
	ld.global.u32 	%r1966, [%rd86+11264];
	ld.global.u32 	%r1967, [%rd86+12288];
	ld.global.u32 	%r1968, [%rd86+13312];
	ld.global.u32 	%r1969, [%rd86+14336];
	ld.global.u32 	%r1970, [%rd86+15360];
	ld.global.u32 	%r1971, [%rd86+16384];
	ld.global.u32 	%r1972, [%rd86+17408];
	ld.global.u32 	%r1973, [%rd86+18432];
	ld.global.u32 	%r1974, [%rd86+19456];
	ld.global.u32 	%r1975, [%rd86+20480];
	ld.global.u32 	%r1976, [%rd86+21504];
	ld.global.u32 	%r1977, [%rd86+22528];
	st.shared.u32 	[%r235], %r1955;
	st.shared.u32 	[%r235+1024], %r1956;
	st.shared.u32 	[%r235+2048], %r1957;
	st.shared.u32 	[%r235+3072], %r1958;
	st.shared.u32 	[%r235+4096], %r1959;
	st.shared.u32 	[%r235+5120], %r1960;
	st.shared.u32 	[%r235+6144], %r1961;
	st.shared.u32 	[%r235+7168], %r1962;
	st.shared.u32 	[%r235+8192], %r1963;
	st.shared.u32 	[%r235+9216], %r1964;
	st.shared.u32 	[%r235+10240], %r1965;
	st.shared.u32 	[%r235+11264], %r1966;
	st.shared.u32 	[%r235+12288], %r1967;
	st.shared.u32 	[%r235+13312], %r1968;
	st.shared.u32 	[%r235+14336], %r1969;
	st.shared.u32 	[%r235+15360], %r1970;
	st.shared.u32 	[%r235+16384], %r1971;
	st.shared.u32 	[%r235+17408], %r1972;
	st.shared.u32 	[%r235+18432], %r1973;
	st.shared.u32 	[%r235+19456], %r1974;
	st.shared.u32 	[%r235+20480], %r1975;
	st.shared.u32 	[%r235+21504], %r1976;
	st.shared.u32 	[%r235+22528], %r1977;
	bar.sync 	0;
	ld.shared.u32 	%r319, [%r1982];
	ld.shared.u32 	%r320, [%r1982+4];
	ld.shared.u32 	%r321, [%r1982+8];
	ld.shared.u32 	%r322, [%r1982+12];
	ld.shared.u32 	%r323, [%r1982+16];
	ld.shared.u32 	%r324, [%r1982+20];
	ld.shared.u32 	%r325, [%r1982+24];
	ld.shared.u32 	%r326, [%r1982+28];
	ld.shared.u32 	%r327, [%r1982+32];
	ld.shared.u32 	%r328, [%r1982+36];
	ld.shared.u32 	%r329, [%r1982+40];
	ld.shared.u32 	%r330, [%r1982+44];
	ld.shared.u32 	%r331, [%r1982+48];
	ld.shared.u32 	%r332, [%r1982+52];
	ld.shared.u32 	%r333, [%r1982+56];
	ld.shared.u32 	%r334, [%r1982+60];
	ld.shared.u32 	%r335, [%r1982+64];
	ld.shared.u32 	%r336, [%r1982+68];
	ld.shared.u32 	%r337, [%r1982+72];
	ld.shared.u32 	%r338, [%r1982+76];
	ld.shared.u32 	%r339, [%r1982+80];
	ld.shared.u32 	%r340, [%r1982+84];
	ld.shared.u32 	%r341, [%r1982+88];
	bar.sync 	0;
	mov.b32 	%r1951, 0;
	st.shared.u32 	[%r235], %r1951;
	st.shared.u32 	[%r235+1024], %r1951;
	st.shared.u32 	[%r235+2048], %r1951;
	st.shared.u32 	[%r235+3072], %r1951;
	st.shared.u32 	[%r235+4096], %r1951;
	st.shared.u32 	[%r235+5120], %r1951;
	st.shared.u32 	[%r235+6144], %r1951;
	st.shared.u32 	[%r235+7168], %r1951;
	st.shared.u32 	[%r235+8192], %r1951;
	st.shared.u32 	[%r235+9216], %r1951;
	st.shared.u32 	[%r235+10240], %r1951;
	st.shared.u32 	[%r235+11264], %r1951;
	st.shared.u32 	[%r235+12288], %r1951;
	st.shared.u32 	[%r235+13312], %r1951;
	st.shared.u32 	[%r235+14336], %r1951;
	st.shared.u32 	[%r235+15360], %r1951;
	st.shared.u32 	[%r235+16384], %r1951;
	st.shared.u32 	[%r235+17408], %r1951;
	st.shared.u32 	[%r235+18432], %r1951;
	st.shared.u32 	[%r235+19456], %r1951;
	st.shared.u32 	[%r235+20480], %r1951;
	st.shared.u32 	[%r235+21504], %r1951;
	st.shared.u32 	[%r235+22528], %r1951;
	st.shared.u32 	[%r235+23552], %r1951;
	st.shared.u32 	[%r235+24576], %r1951;
	st.shared.u32 	[%r235+25600], %r1951;
	st.shared.u32 	[%r235+26624], %r1951;
	st.shared.u32 	[%r235+27648], %r1951;
	st.shared.u32 	[%r235+28672], %r1951;
	st.shared.u32 	[%r235+29696], %r1951;
	st.shared.u32 	[%r235+30720], %r1951;
	st.shared.u32 	[%r235+31744], %r1951;
	st.shared.u32 	[%r235+32768], %r1951;
	mov.b32 	%r1854, 6;
	// begin inline asm
	bmsk.clamp.b32 %r1852, %r1951, %r1854;
	// end inline asm
	// begin inline asm
	shr.b32 %r1855, %r319, %r1951;
	// end inline asm
	and.b32  	%r1983, %r1852, %r1855;
	shl.b32 	%r1984, %r1983, 10;
	and.b32  	%r1985, %r1984, 31744;
	add.s32 	%r1986, %r235, %r1985;
	shr.u32 	%r1987, %r1983, 4;
	and.b32  	%r1988, %r1987, 268435454;
	add.s32 	%r343, %r1986, %r1988;
	ld.shared.u16 	%rs24, [%r343];
	add.s16 	%rs218, %rs24, 1;
	st.shared.u16 	[%r343], %rs218;
	// begin inline asm
	shr.b32 %r1858, %r320, %r1951;
	// end inline asm
	and.b32  	%r1989, %r1852, %r1858;
	shl.b32 	%r1990, %r1989, 10;
	and.b32  	%r1991, %r1990, 31744;
	add.s32 	%r1992, %r235, %r1991;
	shr.u32 	%r1993, %r1989, 4;
	and.b32  	%r1994, %r1993, 268435454;
	add.s32 	%r344, %r1992, %r1994;
	ld.shared.u16 	%rs25, [%r344];
	add.s16 	%rs219, %rs25, 1;
	st.shared.u16 	[%r344], %rs219;
	// begin inline asm
	shr.b32 %r1861, %r321, %r1951;
	// end inline asm
	and.b32  	%r1995, %r1852, %r1861;
	shl.b32 	%r1996, %r1995, 10;
	and.b32  	%r1997, %r1996, 31744;
	add.s32 	%r1998, %r235, %r1997;
	shr.u32 	%r1999, %r1995, 4;
	and.b32  	%r2000, %r1999, 268435454;
	add.s32 	%r345, %r1998, %r2000;
	ld.shared.u16 	%rs26, [%r345];
	add.s16 	%rs220, %rs26, 1;
	st.shared.u16 	[%r345], %rs220;
	// begin inline asm
	shr.b32 %r1864, %r322, %r1951;
	// end inline asm
	and.b32  	%r2001, %r1852, %r1864;
	shl.b32 	%r2002, %r2001, 10;
	and.b32  	%r2003, %r2002, 31744;
	add.s32 	%r2004, %r235, %r2003;
	shr.u32 	%r2005, %r2001, 4;
	and.b32  	%r2006, %r2005, 268435454;
	add.s32 	%r346, %r2004, %r2006;
	ld.shared.u16 	%rs27, [%r346];
	add.s16 	%rs221, %rs27, 1;
	st.shared.u16 	[%r346], %rs221;
	// begin inline asm
	shr.b32 %r1867, %r323, %r1951;
	// end inline asm
	and.b32  	%r2007, %r1852, %r1867;
	shl.b32 	%r2008, %r2007, 10;
	and.b32  	%r2009, %r2008, 31744;
	add.s32 	%r2010, %r235, %r2009;
	shr.u32 	%r2011, %r2007, 4;
	and.b32  	%r2012, %r2011, 268435454;
	add.s32 	%r347, %r2010, %r2012;
	ld.shared.u16 	%rs28, [%r347];
	add.s16 	%rs222, %rs28, 1;
	st.shared.u16 	[%r347], %rs222;
	// begin inline asm
	shr.b32 %r1870, %r324, %r1951;
	// end inline asm
	and.b32  	%r2013, %r1852, %r1870;
	shl.b32 	%r2014, %r2013, 10;
	and.b32  	%r2015, %r2014, 31744;
	add.s32 	%r2016, %r235, %r2015;
	shr.u32 	%r2017, %r2013, 4;
	and.b32  	%r2018, %r2017, 268435454;
	add.s32 	%r348, %r2016, %r2018;
	ld.shared.u16 	%rs29, [%r348];
	add.s16 	%rs223, %rs29, 1;
	st.shared.u16 	[%r348], %rs223;
	// begin inline asm
	shr.b32 %r1873, %r325, %r1951;
	// end inline asm
	and.b32  	%r2019, %r1852, %r1873;
	shl.b32 	%r2020, %r2019, 10;
	and.b32  	%r2021, %r2020, 31744;
	add.s32 	%r2022, %r235, %r2021;
	shr.u32 	%r2023, %r2019, 4;
	and.b32  	%r2024, %r2023, 268435454;
	add.s32 	%r349, %r2022, %r2024;
	ld.shared.u16 	%rs30, [%r349];
	add.s16 	%rs224, %rs30, 1;
	st.shared.u16 	[%r349], %rs224;
	// begin inline asm
	shr.b32 %r1876, %r326, %r1951;
	// end inline asm
	and.b32  	%r2025, %r1852, %r1876;
	shl.b32 	%r2026, %r2025, 10;
	and.b32  	%r2027, %r2026, 31744;
	add.s32 	%r2028, %r235, %r2027;
	shr.u32 	%r2029, %r2025, 4;
	and.b32  	%r2030, %r2029, 268435454;
	add.s32 	%r350, %r2028, %r2030;
	ld.shared.u16 	%rs31, [%r350];
	add.s16 	%rs225, %rs31, 1;
	st.shared.u16 	[%r350], %rs225;
	// begin inline asm
	shr.b32 %r1879, %r327, %r1951;
	// end inline asm
	and.b32  	%r2031, %r1852, %r1879;
	shl.b32 	%r2032, %r2031, 10;
	and.b32  	%r2033, %r2032, 31744;
	add.s32 	%r2034, %r235, %r2033;
	shr.u32 	%r2035, %r2031, 4;
	and.b32  	%r2036, %r2035, 268435454;
	add.s32 	%r351, %r2034, %r2036;
	ld.shared.u16 	%rs32, [%r351];
	add.s16 	%rs226, %rs32, 1;
	st.shared.u16 	[%r351], %rs226;
	// begin inline asm
	shr.b32 %r1882, %r328, %r1951;
	// end inline asm
	and.b32  	%r2037, %r1852, %r1882;
	shl.b32 	%r2038, %r2037, 10;
	and.b32  	%r2039, %r2038, 31744;
	add.s32 	%r2040, %r235, %r2039;
	shr.u32 	%r2041, %r2037, 4;
	and.b32  	%r2042, %r2041, 268435454;
	add.s32 	%r352, %r2040, %r2042;
	ld.shared.u16 	%rs33, [%r352];
	add.s16 	%rs227, %rs33, 1;
	st.shared.u16 	[%r352], %rs227;
	// begin inline asm
	shr.b32 %r1885, %r329, %r1951;
	// end inline asm
	and.b32  	%r2043, %r1852, %r1885;
	shl.b32 	%r2044, %r2043, 10;
	and.b32  	%r2045, %r2044, 31744;
	add.s32 	%r2046, %r235, %r2045;
	shr.u32 	%r2047, %r2043, 4;
	and.b32  	%r2048, %r2047, 268435454;
	add.s32 	%r353, %r2046, %r2048;
	ld.shared.u16 	%rs34, [%r353];
	add.s16 	%rs228, %rs34, 1;
	st.shared.u16 	[%r353], %rs228;
	// begin inline asm
	shr.b32 %r1888, %r330, %r1951;
	// end inline asm
	and.b32  	%r2049, %r1852, %r1888;
	shl.b32 	%r2050, %r2049, 10;
	and.b32  	%r2051, %r2050, 31744;
	add.s32 	%r2052, %r235, %r2051;
	shr.u32 	%r2053, %r2049, 4;
	and.b32  	%r2054, %r2053, 268435454;
	add.s32 	%r354, %r2052, %r2054;
	ld.shared.u16 	%rs35, [%r354];
	add.s16 	%rs229, %rs35, 1;
	st.shared.u16 	[%r354], %rs229;
	// begin inline asm
	shr.b32 %r1891, %r331, %r1951;
	// end inline asm
	and.b32  	%r2055, %r1852, %r1891;
	shl.b32 	%r2056, %r2055, 10;
	and.b32  	%r2057, %r2056, 31744;
	add.s32 	%r2058, %r235, %r2057;
	shr.u32 	%r2059, %r2055, 4;
	and.b32  	%r2060, %r2059, 268435454;
	add.s32 	%r355, %r2058, %r2060;
	ld.shared.u16 	%rs36, [%r355];
	add.s16 	%rs230, %rs36, 1;
	st.shared.u16 	[%r355], %rs230;
	// begin inline asm
	shr.b32 %r1894, %r332, %r1951;
	// end inline asm
	and.b32  	%r2061, %r1852, %r1894;
	shl.b32 	%r2062, %r2061, 10;
	and.b32  	%r2063, %r2062, 31744;
	add.s32 	%r2064, %r235, %r2063;
	shr.u32 	%r2065, %r2061, 4;
	and.b32  	%r2066, %r2065, 268435454;
	add.s32 	%r356, %r2064, %r2066;
	ld.shared.u16 	%rs37, [%r356];
	add.s16 	%rs231, %rs37, 1;
	st.shared.u16 	[%r356], %rs231;
	// begin inline asm
	shr.b32 %r1897, %r333, %r1951;
	// end inline asm
	and.b32  	%r2067, %r1852, %r1897;
	shl.b32 	%r2068, %r2067, 10;
	and.b32  	%r2069, %r2068, 31744;
	add.s32 	%r2070, %r235, %r2069;
	shr.u32 	%r2071, %r2067, 4;
	and.b32  	%r2072, %r2071, 268435454;
	add.s32 	%r357, %r2070, %r2072;
	ld.shared.u16 	%rs38, [%r357];
	add.s16 	%rs232, %rs38, 1;
	st.shared.u16 	[%r357], %rs232;
	// begin inline asm
	shr.b32 %r1900, %r334, %r1951;
	// end inline asm
	and.b32  	%r2073, %r1852, %r1900;
	shl.b32 	%r2074, %r2073, 10;
	and.b32  	%r2075, %r2074, 31744;
	add.s32 	%r2076, %r235, %r2075;
	shr.u32 	%r2077, %r2073, 4;
	and.b32  	%r2078, %r2077, 268435454;
	add.s32 	%r358, %r2076, %r2078;
	ld.shared.u16 	%rs39, [%r358];
	add.s16 	%rs233, %rs39, 1;
	st.shared.u16 	[%r358], %rs233;
	// begin inline asm
	shr.b32 %r1903, %r335, %r1951;
	// end inline asm
	and.b32  	%r2079, %r1852, %r1903;
	shl.b32 	%r2080, %r2079, 10;
	and.b32  	%r2081, %r2080, 31744;
	add.s32 	%r2082, %r235, %r2081;
	shr.u32 	%r2083, %r2079, 4;
	and.b32  	%r2084, %r2083, 268435454;
	add.s32 	%r359, %r2082, %r2084;
	ld.shared.u16 	%rs40, [%r359];
	add.s16 	%rs234, %rs40, 1;
	st.shared.u16 	[%r359], %rs234;
	// begin inline asm
	shr.b32 %r1906, %r336, %r1951;
	// end inline asm
	and.b32  	%r2085, %r1852, %r1906;
	shl.b32 	%r2086, %r2085, 10;
	and.b32  	%r2087, %r2086, 31744;
	add.s32 	%r2088, %r235, %r2087;
	shr.u32 	%r2089, %r2085, 4;
	and.b32  	%r2090, %r2089, 268435454;
	add.s32 	%r360, %r2088, %r2090;
	ld.shared.u16 	%rs41, [%r360];
	add.s16 	%rs235, %rs41, 1;
	st.shared.u16 	[%r360], %rs235;
	// begin inline asm
	shr.b32 %r1909, %r337, %r1951;
	// end inline asm
	and.b32  	%r2091, %r1852, %r1909;
	shl.b32 	%r2092, %r2091, 10;
	and.b32  	%r2093, %r2092, 31744;
	add.s32 	%r2094, %r235, %r2093;
	shr.u32 	%r2095, %r2091, 4;
	and.b32  	%r2096, %r2095, 268435454;
	add.s32 	%r361, %r2094, %r2096;
	ld.shared.u16 	%rs42, [%r361];
	add.s16 	%rs236, %rs42, 1;
	st.shared.u16 	[%r361], %rs236;
	// begin inline asm
	shr.b32 %r1912, %r338, %r1951;
	// end inline asm
	and.b32  	%r2097, %r1852, %r1912;
	shl.b32 	%r2098, %r2097, 10;
	and.b32  	%r2099, %r2098, 31744;
	add.s32 	%r2100, %r235, %r2099;
	shr.u32 	%r2101, %r2097, 4;
	and.b32  	%r2102, %r2101, 268435454;
	add.s32 	%r362, %r2100, %r2102;
	ld.shared.u16 	%rs43, [%r362];
	add.s16 	%rs237, %rs43, 1;
	st.shared.u16 	[%r362], %rs237;
	// begin inline asm
	shr.b32 %r1915, %r339, %r1951;
	// end inline asm
	and.b32  	%r2103, %r1852, %r1915;
	shl.b32 	%r2104, %r2103, 10;
	and.b32  	%r2105, %r2104, 31744;
	add.s32 	%r2106, %r235, %r2105;
	shr.u32 	%r2107, %r2103, 4;
	and.b32  	%r2108, %r2107, 268435454;
	add.s32 	%r363, %r2106, %r2108;
	ld.shared.u16 	%rs44, [%r363];
	add.s16 	%rs238, %rs44, 1;
	st.shared.u16 	[%r363], %rs238;
	// begin inline asm
	shr.b32 %r1918, %r340, %r1951;
	// end inline asm
	and.b32  	%r2109, %r1852, %r1918;
	shl.b32 	%r2110, %r2109, 10;
	and.b32  	%r2111, %r2110, 31744;
	add.s32 	%r2112, %r235, %r2111;
	shr.u32 	%r2113, %r2109, 4;
	and.b32  	%r2114, %r2113, 268435454;
	add.s32 	%r364, %r2112, %r2114;
	ld.shared.u16 	%rs45, [%r364];
	add.s16 	%rs239, %rs45, 1;
	st.shared.u16 	[%r364], %rs239;
	// begin inline asm
	shr.b32 %r1921, %r341, %r1951;
	// end inline asm
	and.b32  	%r2115, %r1852, %r1921;
	shl.b32 	%r2116, %r2115, 10;
	and.b32  	%r2117, %r2116, 31744;
	add.s32 	%r2118, %r235, %r2117;
	shr.u32 	%r2119, %r2115, 4;
	and.b32  	%r2120, %r2119, 268435454;
	add.s32 	%r365, %r2118, %r2120;
	ld.shared.u16 	%rs46, [%r365];
	add.s16 	%rs240, %rs46, 1;
	st.shared.u16 	[%r365], %rs240;
	bar.sync 	0;
	mad.lo.s32 	%r2121, %r1076, 124, %r1981;
	ld.shared.u32 	%r366, [%r2121];
	ld.shared.u32 	%r2122, [%r2121+4];
	ld.shared.u32 	%r2123, [%r2121+8];
	ld.shared.u32 	%r2124, [%r2121+12];
	ld.shared.u32 	%r2125, [%r2121+16];
	ld.shared.u32 	%r2126, [%r2121+20];
	ld.shared.u32 	%r2127, [%r2121+24];
	ld.shared.u32 	%r2128, [%r2121+28];
	ld.shared.u32 	%r2129, [%r2121+32];
	ld.shared.u32 	%r2130, [%r2121+36];
	ld.shared.u32 	%r2131, [%r2121+40];
	ld.shared.u32 	%r2132, [%r2121+44];
	ld.shared.u32 	%r2133, [%r2121+48];
	ld.shared.u32 	%r2134, [%r2121+52];
	ld.shared.u32 	%r2135, [%r2121+56];
	ld.shared.u32 	%r2136, [%r2121+60];
	ld.shared.u32 	%r2137, [%r2121+64];
	ld.shared.u32 	%r2138, [%r2121+68];
	ld.shared.u32 	%r2139, [%r2121+72];
	ld.shared.u32 	%r2140, [%r2121+76];
	ld.shared.u32 	%r2141, [%r2121+80];
	ld.shared.u32 	%r2142, [%r2121+84];
	ld.shared.u32 	%r2143, [%r2121+88];
	ld.shared.u32 	%r2144, [%r2121+92];
	ld.shared.u32 	%r2145, [%r2121+96];
	ld.shared.u32 	%r2146, [%r2121+100];
	ld.shared.u32 	%r2147, [%r2121+104];
	ld.shared.u32 	%r2148, [%r2121+108];
	ld.shared.u32 	%r2149, [%r2121+112];
	ld.shared.u32 	%r2150, [%r2121+116];
	ld.shared.u32 	%r2151, [%r2121+120];
	ld.shared.u32 	%r2152, [%r2121+124];
	ld.shared.u32 	%r2153, [%r2121+128];
	add.s32 	%r367, %r2122, %r366;
	add.s32 	%r368, %r2123, %r367;
	add.s32 	%r369, %r2124, %r368;
	add.s32 	%r370, %r2125, %r369;
	add.s32 	%r371, %r2126, %r370;
	add.s32 	%r372, %r2127, %r371;
	add.s32 	%r373, %r2128, %r372;
	add.s32 	%r374, %r2129, %r373;
	add.s32 	%r375, %r2130, %r374;
	add.s32 	%r376, %r2131, %r375;
	add.s32 	%r377, %r2132, %r376;
	add.s32 	%r378, %r2133, %r377;
	add.s32 	%r379, %r2134, %r378;
	add.s32 	%r380, %r2135, %r379;
	add.s32 	%r381, %r2136, %r380;
	add.s32 	%r382, %r2137, %r381;
	add.s32 	%r383, %r2138, %r382;
	add.s32 	%r384, %r2139, %r383;
	add.s32 	%r385, %r2140, %r384;
	add.s32 	%r386, %r2141, %r385;
	add.s32 	%r387, %r2142, %r386;
	add.s32 	%r388, %r2143, %r387;
	add.s32 	%r389, %r2144, %r388;
	add.s32 	%r390, %r2145, %r389;
	add.s32 	%r391, %r2146, %r390;
	add.s32 	%r392, %r2147, %r391;
	add.s32 	%r393, %r2148, %r392;
	add.s32 	%r394, %r2149, %r393;
	add.s32 	%r395, %r2150, %r394;
	add.s32 	%r396, %r2151, %r395;
	add.s32 	%r397, %r2152, %r396;
	add.s32 	%r1928, %r2153, %r397;
	mov.b32 	%r1926, 1;
	mov.b32 	%r1953, -1;
	// begin inline asm
	{  .reg .u32 r0;  .reg .pred p;  shfl.sync.up.b32 r0|p, %r1928, %r1926, %r1951, %r1953;  @p add.u32 r0, r0, %r1928;  mov.u32 %r1924, r0;}
	// end inline asm
	mov.b32 	%r1932, 2;
	// begin inline asm
	{  .reg .u32 r0;  .reg .pred p;  shfl.sync.up.b32 r0|p, %r1924, %r1932, %r1951, %r1953;  @p add.u32 r0, r0, %r1924;  mov.u32 %r1930, r0;}
	// end inline asm
	mov.b32 	%r1938, 4;
	// begin inline asm
	{  .reg .u32 r0;  .reg .pred p;  shfl.sync.up.b32 r0|p, %r1930, %r1938, %r1951, %r1953;  @p add.u32 r0, r0, %r1930;  mov.u32 %r1936, r0;}
	// end inline asm
	mov.b32 	%r1944, 8;
	// begin inline asm
	{  .reg .u32 r0;  .reg .pred p;  shfl.sync.up.b32 r0|p, %r1936, %r1944, %r1951, %r1953;  @p add.u32 r0, r0, %r1936;  mov.u32 %r1942, r0;}
	// end inline asm
	mov.b32 	%r1950, 16;
	// begin inline asm
	{  .reg .u32 r0;  .reg .pred p;  shfl.sync.up.b32 r0|p, %r1942, %r1950, %r1951, %r1953;  @p add.u32 r0, r0, %r1942;  mov.u32 %r1948, r0;}
	// end inline asm
	@%p80 bra 	$L__BB11_132;
	mov.u32 	%r2154, %tid.x;
	shr.u32 	%r2155, %r2154, 3;
	and.b32  	%r2156, %r2155, 124;
	mov.u32 	%r2157, _ZZN3cub18CUB_300001_SM_10006detail14segmented_sort30DeviceSegmentedSortKernelLargeILNS0_9SortOrderE0ENS2_10policy_hubIjNS0_8NullTypeEE9Policy860EjS6_PmS9_lEEvPKjPKT1_PSC_NS1_20device_double_bufferISC_EEPKT2_PSI_NSG_ISI_EET3_T4_E7storage;
	add.s32 	%r2158, %r2157, %r2156;
	st.shared.u32 	[%r2158+33792], %r1948;
$L__BB11_132:
	sub.s32 	%r2159, %r1948, %r1928;
	mov.u32 	%r2160, %tid.x;
	setp.ne.s32 	%p81, %r1638, 0;
	setp.gt.u32 	%p82, %r2160, 31;
	shr.u32 	%r2161, %r2160, 5;
	setp.eq.s32 	%p83, %r2161, 7;
	setp.eq.s32 	%p84, %r2161, 6;
	setp.eq.s32 	%p85, %r2161, 5;
	setp.eq.s32 	%p86, %r2161, 4;
	setp.eq.s32 	%p87, %r2161, 3;
	setp.eq.s32 	%p88, %r2161, 2;
	setp.eq.s32 	%p89, %r2161, 1;
	bar.sync 	0;
	ld.shared.v4.u32 	{%r2162, %r2163, %r2164, %r2165}, [_ZZN3cub18CUB_300001_SM_10006detail14segmented_sort30DeviceSegmentedSortKernelLargeILNS0_9SortOrderE0ENS2_10policy_hubIjNS0_8NullTypeEE9Policy860EjS6_PmS9_lEEvPKjPKT1_PSC_NS1_20device_double_bufferISC_EEPKT2_PSI_NSG_ISI_EET3_T4_E7storage+33792];
	selp.b32 	%r2166, %r2162, %r5960, %p89;
	add.s32 	%r2167, %r2163, %r2162;
	selp.b32 	%r2168, %r2167, %r2166, %p88;
	add.s32 	%r2169, %r2167, %r2164;
	selp.b32 	%r2170, %r2169, %r2168, %p87;
	add.s32 	%r2171, %r2169, %r2165;
	selp.b32 	%r2172, %r2171, %r2170, %p86;
	ld.shared.v4.u32 	{%r2173, %r2174, %r2175, %r2176}, [_ZZN3cub18CUB_300001_SM_10006detail14segmented_sort30DeviceSegmentedSortKernelLargeILNS0_9SortOrderE0ENS2_10policy_hubIjNS0_8NullTypeEE9Policy860EjS6_PmS9_lEEvPKjPKT1_PSC_NS1_20device_double_bufferISC_EEPKT2_PSI_NSG_ISI_EET3_T4_E7storage+33808];
	add.s32 	%r2177, %r2171, %r2173;
	selp.b32 	%r2178, %r2177, %r2172, %p85;
	add.s32 	%r2179, %r2177, %r2174;
	selp.b32 	%r2180, %r2179, %r2178, %p84;
	add.s32 	%r2181, %r2179, %r2175;
	selp.b32 	%r5960, %r2181, %r2180, %p83;
	add.s32 	%r401, %r2181, %r2176;
	selp.b32 	%r2182, %r2159, 0, %p81;
	add.s32 	%r2183, %r5960, %r2182;
	selp.b32 	%r5963, %r2183, %r2159, %p82;
	or.pred  	%p90, %p82, %p81;
	@%p90 bra 	$L__BB11_134;
	shl.b32 	%r5963, %r401, 16;
	st.shared.u32 	[_ZZN3cub18CUB_300001_SM_10006detail14segmented_sort30DeviceSegmentedSortKernelLargeILNS0_9SortOrderE0ENS2_10policy_hubIjNS0_8NullTypeEE9Policy860EjS6_PmS9_lEEvPKjPKT1_PSC_NS1_20device_double_bufferISC_EEPKT2_PSI_NSG_ISI_EET3_T4_E7storage+33832], %r5963;
$L__BB11_134:
	mov.u32 	%r2184, %tid.x;
	cvt.u64.u32 	%rd87, %r2184;
	setp.gt.u32 	%p91, %r2184, 63;
	setp.eq.s32 	%p92, %r2184, 0;
	bar.sync 	0;
	mov.u32 	%r2185, _ZZN3cub18CUB_300001_SM_10006detail14segmented_sort30DeviceSegmentedSortKernelLargeILNS0_9SortOrderE0ENS2_10policy_hubIjNS0_8NullTypeEE9Policy860EjS6_PmS9_lEEvPKjPKT1_PSC_NS1_20device_double_bufferISC_EEPKT2_PSI_NSG_ISI_EET3_T4_E7storage;
	ld.shared.u32 	%r2186, [_ZZN3cub18CUB_300001_SM_10006detail14segmented_sort30DeviceSegmentedSortKernelLargeILNS0_9SortOrderE0ENS2_10policy_hubIjNS0_8NullTypeEE9Policy860EjS6_PmS9_lEEvPKjPKT1_PSC_NS1_20device_double_bufferISC_EEPKT2_PSI_NSG_ISI_EET3_T4_E7storage+33832];
	selp.b32 	%r2187, 0, %r2186, %p92;
	add.s32 	%r2188, %r5963, %r2187;
	add.s32 	%r2189, %r366, %r2188;
	add.s32 	%r2190, %r367, %r2188;
	add.s32 	%r2191, %r368, %r2188;
	add.s32 	%r2192, %r369, %r2188;
	add.s32 	%r2193, %r370, %r2188;
	add.s32 	%r2194, %r371, %r2188;
	add.s32 	%r2195, %r372, %r2188;
	add.s32 	%r2196, %r373, %r2188;
	add.s32 	%r2197, %r374, %r2188;
	add.s32 	%r2198, %r375, %r2188;
	add.s32 	%r2199, %r376, %r2188;
	add.s32 	%r2200, %r377, %r2188;
	add.s32 	%r2201, %r378, %r2188;
	add.s32 	%r2202, %r379, %r2188;
	add.s32 	%r2203, %r380, %r2188;
	add.s32 	%r2204, %r381, %r2188;
	add.s32 	%r2205, %r382, %r2188;
	add.s32 	%r2206, %r383, %r2188;
	add.s32 	%r2207, %r384, %r2188;
	add.s32 	%r2208, %r385, %r2188;
	add.s32 	%r2209, %r386, %r2188;
	add.s32 	%r2210, %r387, %r2188;
	add.s32 	%r2211, %r388, %r2188;
	add.s32 	%r2212, %r389, %r2188;
	add.s32 	%r2213, %r390, %r2188;
	add.s32 	%r2214, %r391, %r2188;
	add.s32 	%r2215, %r392, %r2188;
	add.s32 	%r2216, %r393, %r2188;
	add.s32 	%r2217, %r394, %r2188;
	add.s32 	%r2218, %r395, %r2188;
	add.s32 	%r2219, %r396, %r2188;
	add.s32 	%r2220, %r397, %r2188;
	shl.b32 	%r2221, %r2184, 2;
	add.s32 	%r405, %r2185, %r2221;
	add.s32 	%r406, %r405, %r2221;
	mad.lo.s32 	%r2222, %r2184, 124, %r406;
	st.shared.u32 	[%r2222], %r2188;
	st.shared.u32 	[%r2222+4], %r2189;
	st.shared.u32 	[%r2222+8], %r2190;
	st.shared.u32 	[%r2222+12], %r2191;
	st.shared.u32 	[%r2222+16], %r2192;
	st.shared.u32 	[%r2222+20], %r2193;
	st.shared.u32 	[%r2222+24], %r2194;
	st.shared.u32 	[%r2222+28], %r2195;
	st.shared.u32 	[%r2222+32], %r2196;
	st.shared.u32 	[%r2222+36], %r2197;
	st.shared.u32 	[%r2222+40], %r2198;
	st.shared.u32 	[%r2222+44], %r2199;
	st.shared.u32 	[%r2222+48], %r2200;
	st.shared.u32 	[%r2222+52], %r2201;
	st.shared.u32 	[%r2222+56], %r2202;
	st.shared.u32 	[%r2222+60], %r2203;
	st.shared.u32 	[%r2222+64], %r2204;
	st.shared.u32 	[%r2222+68], %r2205;
	st.shared.u32 	[%r2222+72], %r2206;
	st.shared.u32 	[%r2222+76], %r2207;
	st.shared.u32 	[%r2222+80], %r2208;
	st.shared.u32 	[%r2222+84], %r2209;
	st.shared.u32 	[%r2222+88], %r2210;
	st.shared.u32 	[%r2222+92], %r2211;
	st.shared.u32 	[%r2222+96], %r2212;
	st.shared.u32 	[%r2222+100], %r2213;
	st.shared.u32 	[%r2222+104], %r2214;
	st.shared.u32 	[%r2222+108], %r2215;
	st.shared.u32 	[%r2222+112], %r2216;
	st.shared.u32 	[%r2222+116], %r2217;
	st.shared.u32 	[%r2222+120], %r2218;
	st.shared.u32 	[%r2222+124], %r2219;
	st.shared.u32 	[%r2222+128], %r2220;
	bar.sync 	0;
	cvt.u32.u16 	%r2223, %rs24;
	ld.shared.u16 	%r2224, [%r343];
	add.s32 	%r407, %r2224, %r2223;
	cvt.u32.u16 	%r2225, %rs25;
	ld.shared.u16 	%r2226, [%r344];
	add.s32 	%r408, %r2226, %r2225;
	cvt.u32.u16 	%r2227, %rs26;
	ld.shared.u16 	%r2228, [%r345];
	add.s32 	%r409, %r2228, %r2227;
	cvt.u32.u16 	%r2229, %rs27;
	ld.shared.u16 	%r2230, [%r346];
	add.s32 	%r410, %r2230, %r2229;
	cvt.u32.u16 	%r2231, %rs28;
	ld.shared.u16 	%r2232, [%r347];
	add.s32 	%r411, %r2232, %r2231;
	cvt.u32.u16 	%r2233, %rs29;
	ld.shared.u16 	%r2234, [%r348];
	add.s32 	%r412, %r2234, %r2233;
	cvt.u32.u16 	%r2235, %rs30;
	ld.shared.u16 	%r2236, [%r349];
	add.s32 	%r413, %r2236, %r2235;
	cvt.u32.u16 	%r2237, %rs31;
	ld.shared.u16 	%r2238, [%r350];
	add.s32 	%r414, %r2238, %r2237;
	cvt.u32.u16 	%r2239, %rs32;
	ld.shared.u16 	%r2240, [%r351];
	add.s32 	%r415, %r2240, %r2239;
	cvt.u32.u16 	%r2241, %rs33;
	ld.shared.u16 	%r2242, [%r352];
	add.s32 	%r416, %r2242, %r2241;
	cvt.u32.u16 	%r2243, %rs34;
	ld.shared.u16 	%r2244, [%r353];
	add.s32 	%r417, %r2244, %r2243;
	cvt.u32.u16 	%r2245, %rs35;
	ld.shared.u16 	%r2246, [%r354];
	add.s32 	%r418, %r2246, %r2245;
	cvt.u32.u16 	%r2247, %rs36;
	ld.shared.u16 	%r2248, [%r355];
	add.s32 	%r419, %r2248, %r2247;
	cvt.u32.u16 	%r2249, %rs37;
	ld.shared.u16 	%r2250, [%r356];
	add.s32 	%r420, %r2250, %r2249;
	cvt.u32.u16 	%r2251, %rs38;
	ld.shared.u16 	%r2252, [%r357];
	add.s32 	%r421, %r2252, %r2251;
	cvt.u32.u16 	%r2253, %rs39;
	ld.shared.u16 	%r2254, [%r358];
	add.s32 	%r422, %r2254, %r2253;
	cvt.u32.u16 	%r2255, %rs40;
	ld.shared.u16 	%r2256, [%r359];
	add.s32 	%r423, %r2256, %r2255;
	cvt.u32.u16 	%r2257, %rs41;
	ld.shared.u16 	%r2258, [%r360];
	add.s32 	%r424, %r2258, %r2257;
	cvt.u32.u16 	%r2259, %rs42;
	ld.shared.u16 	%r2260, [%r361];
	add.s32 	%r425, %r2260, %r2259;
	cvt.u32.u16 	%r2261, %rs43;
	ld.shared.u16 	%r2262, [%r362];
	add.s32 	%r426, %r2262, %r2261;
	cvt.u32.u16 	%r2263, %rs44;
	ld.shared.u16 	%r2264, [%r363];
	add.s32 	%r427, %r2264, %r2263;
	cvt.u32.u16 	%r2265, %rs45;
	ld.shared.u16 	%r2266, [%r364];
	add.s32 	%r428, %r2266, %r2265;
	cvt.u32.u16 	%r2267, %rs46;
	ld.shared.u16 	%r2268, [%r365];
	add.s32 	%r429, %r2268, %r2267;
	@%p91 bra 	$L__BB11_136;
	cvt.u32.u64 	%r2269, %rd87;
	shl.b32 	%r2270, %r2269, 10;
	and.b32  	%r2271, %r2270, 31744;
	add.s32 	%r2273, %r2185, %r2271;
	shr.u32 	%r2274, %r2269, 4;
	and.b32  	%r2275, %r2274, 62;
	add.s32 	%r2276, %r2273, %r2275;
	ld.shared.u16 	%r5964, [%r2276];
$L__BB11_136:
	cvt.u32.u64 	%r2277, %rd87;
	setp.gt.u32 	%p93, %r2277, 63;
	bar.sync 	0;
	@%p93 bra 	$L__BB11_138;
	cvt.s64.s32 	%rd730, %r5964;
	st.shared.u64 	[%r406], %rd730;
	mov.b32 	%r5965, 5888;
$L__BB11_138:
	setp.gt.u32 	%p94, %r2277, 62;
	bar.sync 	0;
	@%p94 bra 	$L__BB11_140;
	ld.shared.u32 	%r5965, [%r406+8];
$L__BB11_140:
	setp.gt.u32 	%p95, %r2277, 63;
	bar.sync 	0;
	@%p95 bra 	$L__BB11_142;
	cvt.s64.s32 	%rd731, %r5964;
	sub.s64 	%rd732, %rd1700, %rd731;
	st.shared.u64 	[%r406+23552], %rd732;
	cvt.s64.s32 	%rd733, %r5965;
	add.s64 	%rd1700, %rd732, %rd733;
$L__BB11_142:
	bar.sync 	0;
	shl.b32 	%r2350, %r407, 2;
	add.s32 	%r2352, %r2185, %r2350;
	st.shared.u32 	[%r2352], %r319;
	shl.b32 	%r2353, %r408, 2;
	add.s32 	%r2354, %r2185, %r2353;
	st.shared.u32 	[%r2354], %r320;
	shl.b32 	%r2355, %r409, 2;
	add.s32 	%r2356, %r2185, %r2355;
	st.shared.u32 	[%r2356], %r321;
	shl.b32 	%r2357, %r410, 2;
	add.s32 	%r2358, %r2185, %r2357;
	st.shared.u32 	[%r2358], %r322;
	shl.b32 	%r2359, %r411, 2;
	add.s32 	%r2360, %r2185, %r2359;
	st.shared.u32 	[%r2360], %r323;
	shl.b32 	%r2361, %r412, 2;
	add.s32 	%r2362, %r2185, %r2361;
	st.shared.u32 	[%r2362], %r324;
	shl.b32 	%r2363, %r413, 2;
	add.s32 	%r2364, %r2185, %r2363;
	st.shared.u32 	[%r2364], %r325;
	shl.b32 	%r2365, %r414, 2;
	add.s32 	%r2366, %r2185, %r2365;
	st.shared.u32 	[%r2366], %r326;
	shl.b32 	%r2367, %r415, 2;
	add.s32 	%r2368, %r2185, %r2367;
	st.shared.u32 	[%r2368], %r327;
	shl.b32 	%r2369, %r416, 2;
	add.s32 	%r2370, %r2185, %r2369;
	st.shared.u32 	[%r2370], %r328;
	shl.b32 	%r2371, %r417, 2;
	add.s32 	%r2372, %r2185, %r2371;
	st.shared.u32 	[%r2372], %r329;
	shl.b32 	%r2373, %r418, 2;
	add.s32 	%r2374, %r2185, %r2373;
	st.shared.u32 	[%r2374], %r330;
	shl.b32 	%r2375, %r419, 2;
	add.s32 	%r2376, %r2185, %r2375;
	st.shared.u32 	[%r2376], %r331;
	shl.b32 	%r2377, %r420, 2;
	add.s32 	%r2378, %r2185, %r2377;
	st.shared.u32 	[%r2378], %r332;
	shl.b32 	%r2379, %r421, 2;
	add.s32 	%r2380, %r2185, %r2379;
	st.shared.u32 	[%r2380], %r333;
	shl.b32 	%r2381, %r422, 2;
	add.s32 	%r2382, %r2185, %r2381;
	st.shared.u32 	[%r2382], %r334;
	shl.b32 	%r2383, %r423, 2;
	add.s32 	%r2384, %r2185, %r2383;
	st.shared.u32 	[%r2384], %r335;
	shl.b32 	%r2385, %r424, 2;
	add.s32 	%r2386, %r2185, %r2385;
	st.shared.u32 	[%r2386], %r336;
	shl.b32 	%r2387, %r425, 2;
	add.s32 	%r2388, %r2185, %r2387;
	st.shared.u32 	[%r2388], %r337;
	shl.b32 	%r2389, %r426, 2;
	add.s32 	%r2390, %r2185, %r2389;
	st.shared.u32 	[%r2390], %r338;
	shl.b32 	%r2391, %r427, 2;
	add.s32 	%r2392, %r2185, %r2391;
	st.shared.u32 	[%r2392], %r339;
	shl.b32 	%r2393, %r428, 2;
	add.s32 	%r2394, %r2185, %r2393;
	st.shared.u32 	[%r2394], %r340;
	shl.b32 	%r2395, %r429, 2;
	add.s32 	%r2396, %r2185, %r2395;
	st.shared.u32 	[%r2396], %r341;
	bar.sync 	0;
	ld.shared.u32 	%r2282, [%r405];
	mov.b32 	%r2349, 0;
	// begin inline asm
	shr.b32 %r2281, %r2282, %r2349;
	// end inline asm
	and.b32  	%r2397, %r1852, %r2281;
	shl.b32 	%r2398, %r2397, 3;
	add.s32 	%r2399, %r2185, 23552;
	add.s32 	%r2400, %r2399, %r2398;
	ld.shared.u64 	%rd734, [%r2400];
	add.s64 	%rd735, %rd734, %rd87;
	shl.b64 	%rd736, %rd735, 2;
	add.s64 	%rd737, %rd1703, %rd736;
	st.global.u32 	[%rd737], %r2282;
	ld.shared.u32 	%r2285, [%r405+1024];
	// begin inline asm
	shr.b32 %r2284, %r2285, %r2349;
	// end inline asm
	and.b32  	%r2401, %r1852, %r2284;
	shl.b32 	%r2402, %r2401, 3;
	add.s32 	%r2403, %r2399, %r2402;
	ld.shared.u64 	%rd738, [%r2403];
	add.s64 	%rd739, %rd738, %rd87;
	shl.b64 	%rd740, %rd739, 2;
	add.s64 	%rd741, %rd1703, %rd740;
	st.global.u32 	[%rd741+1024], %r2285;
	ld.shared.u32 	%r2288, [%r405+2048];
	// begin inline asm
	shr.b32 %r2287, %r2288, %r2349;
	// end inline asm
	and.b32  	%r2404, %r1852, %r2287;
	shl.b32 	%r2405, %r2404, 3;
	add.s32 	%r2406, %r2399, %r2405;
	ld.shared.u64 	%rd742, [%r2406];
	add.s64 	%rd743, %rd742, %rd87;
	shl.b64 	%rd744, %rd743, 2;
	add.s64 	%rd745, %rd1703, %rd744;
	st.global.u32 	[%rd745+2048], %r2288;
	ld.shared.u32 	%r2291, [%r405+3072];
	// begin inline asm
	shr.b32 %r2290, %r2291, %r2349;
	// end inline asm
	and.b32  	%r2407, %r1852, %r2290;
	shl.b32 	%r2408, %r2407, 3;
	add.s32 	%r2409, %r2399, %r2408;
	ld.shared.u64 	%rd746, [%r2409];
	add.s64 	%rd747, %rd746, %rd87;
	shl.b64 	%rd748, %rd747, 2;
	add.s64 	%rd749, %rd1703, %rd748;
	st.global.u32 	[%rd749+3072], %r2291;
	ld.shared.u32 	%r2294, [%r405+4096];
	// begin inline asm
	shr.b32 %r2293, %r2294, %r2349;
	// end inline asm
	and.b32  	%r2410, %r1852, %r2293;
	shl.b32 	%r2411, %r2410, 3;
	add.s32 	%r2412, %r2399, %r2411;
	ld.shared.u64 	%rd750, [%r2412];
	add.s64 	%rd751, %rd750, %rd87;
	shl.b64 	%rd752, %rd751, 2;
	add.s64 	%rd753, %rd1703, %rd752;
	st.global.u32 	[%rd753+4096], %r2294;
	ld.shared.u32 	%r2297, [%r405+5120];
	// begin inline asm
	shr.b32 %r2296, %r2297, %r2349;
	// end inline asm
	and.b32  	%r2413, %r1852, %r2296;
	shl.b32 	%r2414, %r2413, 3;
	add.s32 	%r2415, %r2399, %r2414;
	ld.shared.u64 	%rd754, [%r2415];
	add.s64 	%rd755, %rd754, %rd87;
	shl.b64 	%rd756, %rd755, 2;
	add.s64 	%rd757, %rd1703, %rd756;
	st.global.u32 	[%rd757+5120], %r2297;
	ld.shared.u32 	%r2300, [%r405+6144];
	// begin inline asm
	shr.b32 %r2299, %r2300, %r2349;
	// end inline asm
	and.b32  	%r2416, %r1852, %r2299;
	shl.b32 	%r2417, %r2416, 3;
	add.s32 	%r2418, %r2399, %r2417;
	ld.shared.u64 	%rd758, [%r2418];
	add.s64 	%rd759, %rd758, %rd87;
	shl.b64 	%rd760, %rd759, 2;
	add.s64 	%rd761, %rd1703, %rd760;
	st.global.u32 	[%rd761+6144], %r2300;
	ld.shared.u32 	%r2303, [%r405+7168];
	// begin inline asm
	shr.b32 %r2302, %r2303, %r2349;
	// end inline asm
	and.b32  	%r2419, %r1852, %r2302;
	shl.b32 	%r2420, %r2419, 3;
	add.s32 	%r2421, %r2399, %r2420;
	ld.shared.u64 	%rd762, [%r2421];
	add.s64 	%rd763, %rd762, %rd87;
	shl.b64 	%rd764, %rd763, 2;
	add.s64 	%rd765, %rd1703, %rd764;
	st.global.u32 	[%rd765+7168], %r2303;
	ld.shared.u32 	%r2306, [%r405+8192];
	// begin inline asm
	shr.b32 %r2305, %r2306, %r2349;
	// end inline asm
	and.b32  	%r2422, %r1852, %r2305;
	shl.b32 	%r2423, %r2422, 3;
	add.s32 	%r2424, %r2399, %r2423;
	ld.shared.u64 	%rd766, [%r2424];
	add.s64 	%rd767, %rd766, %rd87;
	shl.b64 	%rd768, %rd767, 2;
	add.s64 	%rd769, %rd1703, %rd768;
	st.global.u32 	[%rd769+8192], %r2306;
	ld.shared.u32 	%r2309, [%r405+9216];
	// begin inline asm
	shr.b32 %r2308, %r2309, %r2349;
	// end inline asm
	and.b32  	%r2425, %r1852, %r2308;
	shl.b32 	%r2426, %r2425, 3;
	add.s32 	%r2427, %r2399, %r2426;
	ld.shared.u64 	%rd770, [%r2427];
	add.s64 	%rd771, %rd770, %rd87;
	shl.b64 	%rd772, %rd771, 2;
	add.s64 	%rd773, %rd1703, %rd772;
	st.global.u32 	[%rd773+9216], %r2309;
	ld.shared.u32 	%r2312, [%r405+10240];
	// begin inline asm
	shr.b32 %r2311, %r2312, %r2349;
	// end inline asm
	and.b32  	%r2428, %r1852, %r2311;
	shl.b32 	%r2429, %r2428, 3;
	add.s32 	%r2430, %r2399, %r2429;
	ld.shared.u64 	%rd774, [%r2430];
	add.s64 	%rd775, %rd774, %rd87;
	shl.b64 	%rd776, %rd775, 2;
	add.s64 	%rd777, %rd1703, %rd776;
	st.global.u32 	[%rd777+10240], %r2312;
	ld.shared.u32 	%r2315, [%r405+11264];
	// begin inline asm
	shr.b32 %r2314, %r2315, %r2349;
	// end inline asm
	and.b32  	%r2431, %r1852, %r2314;
	shl.b32 	%r2432, %r2431, 3;
	add.s32 	%r2433, %r2399, %r2432;
	ld.shared.u64 	%rd778, [%r2433];
	add.s64 	%rd779, %rd778, %rd87;
	shl.b64 	%rd780, %rd779, 2;
	add.s64 	%rd781, %rd1703, %rd780;
	st.global.u32 	[%rd781+11264], %r2315;
	ld.shared.u32 	%r2318, [%r405+12288];
	// begin inline asm
	shr.b32 %r2317, %r2318, %r2349;
	// end inline asm
	and.b32  	%r2434, %r1852, %r2317;
	shl.b32 	%r2435, %r2434, 3;
	add.s32 	%r2436, %r2399, %r2435;
	ld.shared.u64 	%rd782, [%r2436];
	add.s64 	%rd783, %rd782, %rd87;
	shl.b64 	%rd784, %rd783, 2;
	add.s64 	%rd785, %rd1703, %rd784;
	st.global.u32 	[%rd785+12288], %r2318;
	ld.shared.u32 	%r2321, [%r405+13312];
	// begin inline asm
	shr.b32 %r2320, %r2321, %r2349;
	// end inline asm
	and.b32  	%r2437, %r1852, %r2320;
	shl.b32 	%r2438, %r2437, 3;
	add.s32 	%r2439, %r2399, %r2438;
	ld.shared.u64 	%rd786, [%r2439];
	add.s64 	%rd787, %rd786, %rd87;
	shl.b64 	%rd788, %rd787, 2;
	add.s64 	%rd789, %rd1703, %rd788;
	st.global.u32 	[%rd789+13312], %r2321;
	ld.shared.u32 	%r2324, [%r405+14336];
	// begin inline asm
	shr.b32 %r2323, %r2324, %r2349;
	// end inline asm
	and.b32  	%r2440, %r1852, %r2323;
	shl.b32 	%r2441, %r2440, 3;
	add.s32 	%r2442, %r2399, %r2441;
	ld.shared.u64 	%rd790, [%r2442];
	add.s64 	%rd791, %rd790, %rd87;
	shl.b64 	%rd792, %rd791, 2;
	add.s64 	%rd793, %rd1703, %rd792;
	st.global.u32 	[%rd793+14336], %r2324;
	ld.shared.u32 	%r2327, [%r405+15360];
	// begin inline asm
	shr.b32 %r2326, %r2327, %r2349;
	// end inline asm
	and.b32  	%r2443, %r1852, %r2326;
	shl.b32 	%r2444, %r2443, 3;
	add.s32 	%r2445, %r2399, %r2444;
	ld.shared.u64 	%rd794, [%r2445];
	add.s64 	%rd795, %rd794, %rd87;
	shl.b64 	%rd796, %rd795, 2;
	add.s64 	%rd797, %rd1703, %rd796;
	st.global.u32 	[%rd797+15360], %r2327;
	ld.shared.u32 	%r2330, [%r405+16384];
	// begin inline asm
	shr.b32 %r2329, %r2330, %r2349;
	// end inline asm
	and.b32  	%r2446, %r1852, %r2329;
	shl.b32 	%r2447, %r2446, 3;
	add.s32 	%r2448, %r2399, %r2447;
	ld.shared.u64 	%rd798, [%r2448];
	add.s64 	%rd799, %rd798, %rd87;
	shl.b64 	%rd800, %rd799, 2;
	add.s64 	%rd801, %rd1703, %rd800;
	st.global.u32 	[%rd801+16384], %r2330;
	ld.shared.u32 	%r2333, [%r405+17408];
	// begin inline asm
	shr.b32 %r2332, %r2333, %r2349;
	// end inline asm
	and.b32  	%r2449, %r1852, %r2332;
	shl.b32 	%r2450, %r2449, 3;
	add.s32 	%r2451, %r2399, %r2450;
	ld.shared.u64 	%rd802, [%r2451];
	add.s64 	%rd803, %rd802, %rd87;
	shl.b64 	%rd804, %rd803, 2;
	add.s64 	%rd805, %rd1703, %rd804;
	st.global.u32 	[%rd805+17408], %r2333;
	ld.shared.u32 	%r2336, [%r405+18432];
	// begin inline asm
	shr.b32 %r2335, %r2336, %r2349;
	// end inline asm
	and.b32  	%r2452, %r1852, %r2335;
	shl.b32 	%r2453, %r2452, 3;
	add.s32 	%r2454, %r2399, %r2453;
	ld.shared.u64 	%rd806, [%r2454];
	add.s64 	%rd807, %rd806, %rd87;
	shl.b64 	%rd808, %rd807, 2;
	add.s64 	%rd809, %rd1703, %rd808;
	st.global.u32 	[%rd809+18432], %r2336;
	ld.shared.u32 	%r2339, [%r405+19456];
	// begin inline asm
	shr.b32 %r2338, %r2339, %r2349;
	// end inline asm
	and.b32  	%r2455, %r1852, %r2338;
	shl.b32 	%r2456, %r2455, 3;
	add.s32 	%r2457, %r2399, %r2456;
	ld.shared.u64 	%rd810, [%r2457];
	add.s64 	%rd811, %rd810, %rd87;
	shl.b64 	%rd812, %rd811, 2;
	add.s64 	%rd813, %rd1703, %rd812;
	st.global.u32 	[%rd813+19456], %r2339;
	ld.shared.u32 	%r2342, [%r405+20480];
	// begin inline asm
	shr.b32 %r2341, %r2342, %r2349;
	// end inline asm
	and.b32  	%r2458, %r1852, %r2341;
	shl.b32 	%r2459, %r2458, 3;
	add.s32 	%r2460, %r2399, %r2459;
	ld.shared.u64 	%rd814, [%r2460];
	add.s64 	%rd815, %rd814, %rd87;
	shl.b64 	%rd816, %rd815, 2;
	add.s64 	%rd817, %rd1703, %rd816;
	st.global.u32 	[%rd817+20480], %r2342;
	ld.shared.u32 	%r2345, [%r405+21504];
	// begin inline asm
	shr.b32 %r2344, %r2345, %r2349;
	// end inline asm
	and.b32  	%r2461, %r1852, %r2344;
	shl.b32 	%r2462, %r2461, 3;
	add.s32 	%r2463, %r2399, %r2462;
	ld.shared.u64 	%rd818, [%r2463];
	add.s64 	%rd819, %rd818, %rd87;
	shl.b64 	%rd820, %rd819, 2;
	add.s64 	%rd821, %rd1703, %rd820;
	st.global.u32 	[%rd821+21504], %r2345;
	ld.shared.u32 	%r2348, [%r405+22528];
	// begin inline asm
	shr.b32 %r2347, %r2348, %r2349;
	// end inline asm
	and.b32  	%r2464, %r1852, %r2347;
	shl.b32 	%r2465, %r2464, 3;
	add.s32 	%r2466, %r2399, %r2465;
	ld.shared.u64 	%rd822, [%r2466];
	add.s64 	%rd823, %rd822, %rd87;
	shl.b64 	%rd824, %rd823, 2;
	add.s64 	%rd825, %rd1703, %rd824;
	st.global.u32 	[%rd825+22528], %r2348;
	add.s64 	%rd1698, %rd1698, 5888;
	bar.sync 	0;
	sub.s64 	%rd91, %rd2, %rd1698;
	setp.gt.s64 	%p96, %rd91, 5887;
	@%p96 bra 	$L__BB11_130;
	setp.le.s64 	%p97, %rd2, %rd1698;
	@%p97 bra 	$L__BB11_341;
	mov.b64 	{%r2469, %r2470}, %rd91;
	shfl.sync.idx.b32	%r435|%p98, %r2469, 0, 31, -1;
	shfl.sync.idx.b32	%r2471|%p99, %r2470, 0, 31, -1;
	setp.ge.s32 	%p100, %r2277, %r435;
	mov.b32 	%r5967, -1;
	@%p100 bra 	$L__BB11_146;
	ld.global.u32 	%r5967, [%rd86+23552];
$L__BB11_146:
	add.s32 	%r2474, %r2277, 256;
	setp.ge.s32 	%p101, %r2474, %r435;
	mov.b32 	%r5968, -1;
	@%p101 bra 	$L__BB11_148;
	ld.global.u32 	%r5968, [%rd86+24576];
$L__BB11_148:
	add.s32 	%r2477, %r2277, 512;
	setp.ge.s32 	%p102, %r2477, %r435;
	mov.b32 	%r5969, -1;
	@%p102 bra 	$L__BB11_150;
	ld.global.u32 	%r5969, [%rd86+25600];
$L__BB11_150:
	add.s32 	%r2480, %r2277, 768;
	setp.ge.s32 	%p103, %r2480, %r435;
	mov.b32 	%r5970, -1;
	@%p103 bra 	$L__BB11_152;
	ld.global.u32 	%r5970, [%rd86+26624];
$L__BB11_152:
	or.b32  	%r2483, %r2277, 1024;
	setp.ge.s32 	%p104, %r2483, %r435;
	mov.b32 	%r5971, -1;
	@%p104 bra 	$L__BB11_154;
	ld.global.u32 	%r5971, [%rd86+27648];
$L__BB11_154:
	add.s32 	%r2486, %r2277, 1280;
	setp.ge.s32 	%p105, %r2486, %r435;
	mov.b32 	%r5972, -1;
	@%p105 bra 	$L__BB11_156;
	ld.global.u32 	%r5972, [%rd86+28672];
$L__BB11_156:
	add.s32 	%r2489, %r2277, 1536;
	setp.ge.s32 	%p106, %r2489, %r435;
	mov.b32 	%r5973, -1;
	@%p106 bra 	$L__BB11_158;
	ld.global.u32 	%r5973, [%rd86+29696];
$L__BB11_158:
	add.s32 	%r2492, %r2277, 1792;
	setp.ge.s32 	%p107, %r2492, %r435;
	mov.b32 	%r5974, -1;
	@%p107 bra 	$L__BB11_160;
	ld.global.u32 	%r5974, [%rd86+30720];
$L__BB11_160:
	or.b32  	%r2495, %r2277, 2048;
	setp.ge.s32 	%p108, %r2495, %r435;
	mov.b32 	%r5975, -1;
	@%p108 bra 	$L__BB11_162;
	ld.global.u32 	%r5975, [%rd86+31744];
$L__BB11_162:
	add.s32 	%r2498, %r2277, 2304;
	setp.ge.s32 	%p109, %r2498, %r435;
	mov.b32 	%r5976, -1;
	@%p109 bra 	$L__BB11_164;
	ld.global.u32 	%r5976, [%rd86+32768];
$L__BB11_164:
	add.s32 	%r2501, %r2277, 2560;
	setp.ge.s32 	%p110, %r2501, %r435;
	mov.b32 	%r5977, -1;
	@%p110 bra 	$L__BB11_166;
	ld.global.u32 	%r5977, [%rd86+33792];
$L__BB11_166:
	add.s32 	%r2504, %r2277, 2816;
	setp.ge.s32 	%p111, %r2504, %r435;
	mov.b32 	%r5978, -1;
	@%p111 bra 	$L__BB11_168;
	ld.global.u32 	%r5978, [%rd86+34816];
$L__BB11_168:
	or.b32  	%r2507, %r2277, 3072;
	setp.ge.s32 	%p112, %r2507, %r435;
	mov.b32 	%r5979, -1;
	@%p112 bra 	$L__BB11_170;
	ld.global.u32 	%r5979, [%rd86+35840];
$L__BB11_170:
	add.s32 	%r2510, %r2277, 3328;
	setp.ge.s32 	%p113, %r2510, %r435;
	mov.b32 	%r5980, -1;
	@%p113 bra 	$L__BB11_172;
	ld.global.u32 	%r5980, [%rd86+36864];
$L__BB11_172:
	add.s32 	%r2513, %r2277, 3584;
	setp.ge.s32 	%p114, %r2513, %r435;
	mov.b32 	%r5981, -1;
	@%p114 bra 	$L__BB11_174;
	ld.global.u32 	%r5981, [%rd86+37888];
$L__BB11_174:
	add.s32 	%r2516, %r2277, 3840;
	setp.ge.s32 	%p115, %r2516, %r435;
	mov.b32 	%r5982, -1;
	@%p115 bra 	$L__BB11_176;
	ld.global.u32 	%r5982, [%rd86+38912];
$L__BB11_176:
	or.b32  	%r2519, %r2277, 4096;
	setp.ge.s32 	%p116, %r2519, %r435;
	mov.b32 	%r5983, -1;
	@%p116 bra 	$L__BB11_178;
	ld.global.u32 	%r5983, [%rd86+39936];
$L__BB11_178:
	add.s32 	%r2522, %r2277, 4352;
	setp.ge.s32 	%p117, %r2522, %r435;
	mov.b32 	%r5984, -1;
	@%p117 bra 	$L__BB11_180;
	ld.global.u32 	%r5984, [%rd86+40960];
$L__BB11_180:
	add.s32 	%r2525, %r2277, 4608;
	setp.ge.s32 	%p118, %r2525, %r435;
	mov.b32 	%r5985, -1;
	@%p118 bra 	$L__BB11_182;
	ld.global.u32 	%r5985, [%rd86+41984];
$L__BB11_182:
	add.s32 	%r2528, %r2277, 4864;
	setp.ge.s32 	%p119, %r2528, %r435;
	mov.b32 	%r5986, -1;
	@%p119 bra 	$L__BB11_184;
	ld.global.u32 	%r5986, [%rd86+43008];
$L__BB11_184:
	or.b32  	%r2531, %r2277, 5120;
	setp.ge.s32 	%p120, %r2531, %r435;
	mov.b32 	%r5987, -1;
	@%p120 bra 	$L__BB11_186;
	ld.global.u32 	%r5987, [%rd86+44032];
$L__BB11_186:
	add.s32 	%r2534, %r2277, 5376;
	setp.ge.s32 	%p121, %r2534, %r435;
	mov.b32 	%r5988, -1;
	@%p121 bra 	$L__BB11_188;
	ld.global.u32 	%r5988, [%rd86+45056];
$L__BB11_188:
	add.s32 	%r2537, %r2277, 5632;
	setp.ge.s32 	%p122, %r2537, %r435;
	mov.b32 	%r5989, -1;
	@%p122 bra 	$L__BB11_190;
	ld.global.u32 	%r5989, [%rd86+46080];
$L__BB11_190:
	setp.ne.s32 	%p123, %r1638, 31;
	st.shared.u32 	[%r405], %r5967;
	st.shared.u32 	[%r405+1024], %r5968;
	st.shared.u32 	[%r405+2048], %r5969;
	st.shared.u32 	[%r405+3072], %r5970;
	st.shared.u32 	[%r405+4096], %r5971;
	st.shared.u32 	[%r405+5120], %r5972;
	st.shared.u32 	[%r405+6144], %r5973;
	st.shared.u32 	[%r405+7168], %r5974;
	st.shared.u32 	[%r405+8192], %r5975;
	st.shared.u32 	[%r405+9216], %r5976;
	st.shared.u32 	[%r405+10240], %r5977;
	st.shared.u32 	[%r405+11264], %r5978;
	st.shared.u32 	[%r405+12288], %r5979;
	st.shared.u32 	[%r405+13312], %r5980;
	st.shared.u32 	[%r405+14336], %r5981;
	st.shared.u32 	[%r405+15360], %r5982;
	st.shared.u32 	[%r405+16384], %r5983;
	st.shared.u32 	[%r405+17408], %r5984;
	st.shared.u32 	[%r405+18432], %r5985;
	st.shared.u32 	[%r405+19456], %r5986;
	st.shared.u32 	[%r405+20480], %r5987;
	st.shared.u32 	[%r405+21504], %r5988;
	st.shared.u32 	[%r405+22528], %r5989;
	bar.sync 	0;
	mad.lo.s32 	%r2642, %r2184, 84, %r406;
	ld.shared.u32 	%r482, [%r2642];
	ld.shared.u32 	%r483, [%r2642+4];
	ld.shared.u32 	%r484, [%r2642+8];
	ld.shared.u32 	%r485, [%r2642+12];
	ld.shared.u32 	%r486, [%r2642+16];
	ld.shared.u32 	%r487, [%r2642+20];
	ld.shared.u32 	%r488, [%r2642+24];
	ld.shared.u32 	%r489, [%r2642+28];
	ld.shared.u32 	%r490, [%r2642+32];
	ld.shared.u32 	%r491, [%r2642+36];
	ld.shared.u32 	%r492, [%r2642+40];
	ld.shared.u32 	%r493, [%r2642+44];
	ld.shared.u32 	%r494, [%r2642+48];
	ld.shared.u32 	%r495, [%r2642+52];
	ld.shared.u32 	%r496, [%r2642+56];
	ld.shared.u32 	%r497, [%r2642+60];
	ld.shared.u32 	%r498, [%r2642+64];
	ld.shared.u32 	%r499, [%r2642+68];
	ld.shared.u32 	%r500, [%r2642+72];
	ld.shared.u32 	%r501, [%r2642+76];
	ld.shared.u32 	%r502, [%r2642+80];
	ld.shared.u32 	%r503, [%r2642+84];
	ld.shared.u32 	%r504, [%r2642+88];
	bar.sync 	0;
	mov.b32 	%r2634, 0;
	st.shared.u32 	[%r405], %r2634;
	st.shared.u32 	[%r405+1024], %r2634;
	st.shared.u32 	[%r405+2048], %r2634;
	st.shared.u32 	[%r405+3072], %r2634;
	st.shared.u32 	[%r405+4096], %r2634;
	st.shared.u32 	[%r405+5120], %r2634;
	st.shared.u32 	[%r405+6144], %r2634;
	st.shared.u32 	[%r405+7168], %r2634;
	st.shared.u32 	[%r405+8192], %r2634;
	st.shared.u32 	[%r405+9216], %r2634;
	st.shared.u32 	[%r405+10240], %r2634;
	st.shared.u32 	[%r405+11264], %r2634;
	st.shared.u32 	[%r405+12288], %r2634;
	st.shared.u32 	[%r405+13312], %r2634;
	st.shared.u32 	[%r405+14336], %r2634;
	st.shared.u32 	[%r405+15360], %r2634;
	st.shared.u32 	[%r405+16384], %r2634;
	st.shared.u32 	[%r405+17408], %r2634;
	st.shared.u32 	[%r405+18432], %r2634;
	st.shared.u32 	[%r405+19456], %r2634;
	st.shared.u32 	[%r405+20480], %r2634;
	st.shared.u32 	[%r405+21504], %r2634;
	st.shared.u32 	[%r405+22528], %r2634;
	st.shared.u32 	[%r405+23552], %r2634;
	st.shared.u32 	[%r405+24576], %r2634;
	st.shared.u32 	[%r405+25600], %r2634;
	st.shared.u32 	[%r405+26624], %r2634;
	st.shared.u32 	[%r405+27648], %r2634;
	st.shared.u32 	[%r405+28672], %r2634;
	st.shared.u32 	[%r405+29696], %r2634;
	st.shared.u32 	[%r405+30720], %r2634;
	st.shared.u32 	[%r405+31744], %r2634;
	st.shared.u32 	[%r405+32768], %r2634;
	// begin inline asm
	shr.b32 %r2538, %r482, %r2634;
	// end inline asm
	and.b32  	%r2643, %r1852, %r2538;
	shl.b32 	%r2644, %r2643, 10;
	and.b32  	%r2645, %r2644, 31744;
	add.s32 	%r2646, %r405, %r2645;
	shr.u32 	%r2647, %r2643, 4;
	and.b32  	%r2648, %r2647, 268435454;
	add.s32 	%r505, %r2646, %r2648;
	ld.shared.u16 	%rs47, [%r505];
	add.s16 	%rs241, %rs47, 1;
	st.shared.u16 	[%r505], %rs241;
	// begin inline asm
	shr.b32 %r2541, %r483, %r2634;
	// end inline asm
	and.b32  	%r2649, %r1852, %r2541;
	shl.b32 	%r2650, %r2649, 10;
	and.b32  	%r2651, %r2650, 31744;
	add.s32 	%r2652, %r405, %r2651;
	shr.u32 	%r2653, %r2649, 4;
	and.b32  	%r2654, %r2653, 268435454;
	add.s32 	%r506, %r2652, %r2654;
	ld.shared.u16 	%rs48, [%r506];
	add.s16 	%rs242, %rs48, 1;
	st.shared.u16 	[%r506], %rs242;
	// begin inline asm
	shr.b32 %r2544, %r484, %r2634;
	// end inline asm
	and.b32  	%r2655, %r1852, %r2544;
	shl.b32 	%r2656, %r2655, 10;
	and.b32  	%r2657, %r2656, 31744;
	add.s32 	%r2658, %r405, %r2657;
	shr.u32 	%r2659, %r2655, 4;
	and.b32  	%r2660, %r2659, 268435454;
	add.s32 	%r507, %r2658, %r2660;
	ld.shared.u16 	%rs49, [%r507];
	add.s16 	%rs243, %rs49, 1;
	st.shared.u16 	[%r507], %rs243;
	// begin inline asm
	shr.b32 %r2547, %r485, %r2634;
	// end inline asm
	and.b32  	%r2661, %r1852, %r2547;
	shl.b32 	%r2662, %r2661, 10;
	and.b32  	%r2663, %r2662, 31744;
	add.s32 	%r2664, %r405, %r2663;
	shr.u32 	%r2665, %r2661, 4;
	and.b32  	%r2666, %r2665, 268435454;
	add.s32 	%r508, %r2664, %r2666;
	ld.shared.u16 	%rs50, [%r508];
	add.s16 	%rs244, %rs50, 1;
	st.shared.u16 	[%r508], %rs244;
	// begin inline asm
	shr.b32 %r2550, %r486, %r2634;
	// end inline asm
	and.b32  	%r2667, %r1852, %r2550;
	shl.b32 	%r2668, %r2667, 10;
	and.b32  	%r2669, %r2668, 31744;
	add.s32 	%r2670, %r405, %r2669;
	shr.u32 	%r2671, %r2667, 4;
	and.b32  	%r2672, %r2671, 268435454;
	add.s32 	%r509, %r2670, %r2672;
	ld.shared.u16 	%rs51, [%r509];
	add.s16 	%rs245, %rs51, 1;
	st.shared.u16 	[%r509], %rs245;
	// begin inline asm
	shr.b32 %r2553, %r487, %r2634;
	// end inline asm
	and.b32  	%r2673, %r1852, %r2553;
	shl.b32 	%r2674, %r2673, 10;
	and.b32  	%r2675, %r2674, 31744;
	add.s32 	%r2676, %r405, %r2675;
	shr.u32 	%r2677, %r2673, 4;
	and.b32  	%r2678, %r2677, 268435454;
	add.s32 	%r510, %r2676, %r2678;
	ld.shared.u16 	%rs52, [%r510];
	add.s16 	%rs246, %rs52, 1;
	st.shared.u16 	[%r510], %rs246;
	// begin inline asm
	shr.b32 %r2556, %r488, %r2634;
	// end inline asm
	and.b32  	%r2679, %r1852, %r2556;
	shl.b32 	%r2680, %r2679, 10;
	and.b32  	%r2681, %r2680, 31744;
	add.s32 	%r2682, %r405, %r2681;
	shr.u32 	%r2683, %r2679, 4;
	and.b32  	%r2684, %r2683, 268435454;
	add.s32 	%r511, %r2682, %r2684;
	ld.shared.u16 	%rs53, [%r511];
	add.s16 	%rs247, %rs53, 1;
	st.shared.u16 	[%r511], %rs247;
	// begin inline asm
	shr.b32 %r2559, %r489, %r2634;
	// end inline asm
	and.b32  	%r2685, %r1852, %r2559;
	shl.b32 	%r2686, %r2685, 10;
	and.b32  	%r2687, %r2686, 31744;
	add.s32 	%r2688, %r405, %r2687;
	shr.u32 	%r2689, %r2685, 4;
	and.b32  	%r2690, %r2689, 268435454;
	add.s32 	%r512, %r2688, %r2690;
	ld.shared.u16 	%rs54, [%r512];
	add.s16 	%rs248, %rs54, 1;
	st.shared.u16 	[%r512], %rs248;
	// begin inline asm
	shr.b32 %r2562, %r490, %r2634;
	// end inline asm
	and.b32  	%r2691, %r1852, %r2562;
	shl.b32 	%r2692, %r2691, 10;
	and.b32  	%r2693, %r2692, 31744;
	add.s32 	%r2694, %r405, %r2693;
	shr.u32 	%r2695, %r2691, 4;
	and.b32  	%r2696, %r2695, 268435454;
	add.s32 	%r513, %r2694, %r2696;
	ld.shared.u16 	%rs55, [%r513];
	add.s16 	%rs249, %rs55, 1;
	st.shared.u16 	[%r513], %rs249;
	// begin inline asm
	shr.b32 %r2565, %r491, %r2634;
	// end inline asm
	and.b32  	%r2697, %r1852, %r2565;
	shl.b32 	%r2698, %r2697, 10;
	and.b32  	%r2699, %r2698, 31744;
	add.s32 	%r2700, %r405, %r2699;
	shr.u32 	%r2701, %r2697, 4;
	and.b32  	%r2702, %r2701, 268435454;
	add.s32 	%r514, %r2700, %r2702;
	ld.shared.u16 	%rs56, [%r514];
	add.s16 	%rs250, %rs56, 1;
	st.shared.u16 	[%r514], %rs250;
	// begin inline asm
	shr.b32 %r2568, %r492, %r2634;
	// end inline asm
	and.b32  	%r2703, %r1852, %r2568;
	shl.b32 	%r2704, %r2703, 10;
	and.b32  	%r2705, %r2704, 31744;
	add.s32 	%r2706, %r405, %r2705;
	shr.u32 	%r2707, %r2703, 4;
	and.b32  	%r2708, %r2707, 268435454;
	add.s32 	%r515, %r2706, %r2708;
	ld.shared.u16 	%rs57, [%r515];
	add.s16 	%rs251, %rs57, 1;
	st.shared.u16 	[%r515], %rs251;
	// begin inline asm
	shr.b32 %r2571, %r493, %r2634;
	// end inline asm
	and.b32  	%r2709, %r1852, %r2571;
	shl.b32 	%r2710, %r2709, 10;
	and.b32  	%r2711, %r2710, 31744;
	add.s32 	%r2712, %r405, %r2711;
	shr.u32 	%r2713, %r2709, 4;
	and.b32  	%r2714, %r2713, 268435454;
	add.s32 	%r516, %r2712, %r2714;
	ld.shared.u16 	%rs58, [%r516];
	add.s16 	%rs252, %rs58, 1;
	st.shared.u16 	[%r516], %rs252;
	// begin inline asm
	shr.b32 %r2574, %r494, %r2634;
	// end inline asm
	and.b32  	%r2715, %r1852, %r2574;
	shl.b32 	%r2716, %r2715, 10;
	and.b32  	%r2717, %r2716, 31744;
	add.s32 	%r2718, %r405, %r2717;
	shr.u32 	%r2719, %r2715, 4;
	and.b32  	%r2720, %r2719, 268435454;
	add.s32 	%r517, %r2718, %r2720;
	ld.shared.u16 	%rs59, [%r517];
	add.s16 	%rs253, %rs59, 1;
	st.shared.u16 	[%r517], %rs253;
	// begin inline asm
	shr.b32 %r2577, %r495, %r2634;
	// end inline asm
	and.b32  	%r2721, %r1852, %r2577;
	shl.b32 	%r2722, %r2721, 10;
	and.b32  	%r2723, %r2722, 31744;
	add.s32 	%r2724, %r405, %r2723;
	shr.u32 	%r2725, %r2721, 4;
	and.b32  	%r2726, %r2725, 268435454;
	add.s32 	%r518, %r2724, %r2726;
	ld.shared.u16 	%rs60, [%r518];
	add.s16 	%rs254, %rs60, 1;
	st.shared.u16 	[%r518], %rs254;
	// begin inline asm
	shr.b32 %r2580, %r496, %r2634;
	// end inline asm
	and.b32  	%r2727, %r1852, %r2580;
	shl.b32 	%r2728, %r2727, 10;
	and.b32  	%r2729, %r2728, 31744;
	add.s32 	%r2730, %r405, %r2729;
	shr.u32 	%r2731, %r2727, 4;
	and.b32  	%r2732, %r2731, 268435454;
	add.s32 	%r519, %r2730, %r2732;
	ld.shared.u16 	%rs61, [%r519];
	add.s16 	%rs255, %rs61, 1;
	st.shared.u16 	[%r519], %rs255;
	// begin inline asm
	shr.b32 %r2583, %r497, %r2634;
	// end inline asm
	and.b32  	%r2733, %r1852, %r2583;
	shl.b32 	%r2734, %r2733, 10;
	and.b32  	%r2735, %r2734, 31744;
	add.s32 	%r2736, %r405, %r2735;
	shr.u32 	%r2737, %r2733, 4;
	and.b32  	%r2738, %r2737, 268435454;
	add.s32 	%r520, %r2736, %r2738;
	ld.shared.u16 	%rs62, [%r520];
	add.s16 	%rs256, %rs62, 1;
	st.shared.u16 	[%r520], %rs256;
	// begin inline asm
	shr.b32 %r2586, %r498, %r2634;
	// end inline asm
	and.b32  	%r2739, %r1852, %r2586;
	shl.b32 	%r2740, %r2739, 10;
	and.b32  	%r2741, %r2740, 31744;
	add.s32 	%r2742, %r405, %r2741;
	shr.u32 	%r2743, %r2739, 4;
	and.b32  	%r2744, %r2743, 268435454;
	add.s32 	%r521, %r2742, %r2744;
	ld.shared.u16 	%rs63, [%r521];
	add.s16 	%rs257, %rs63, 1;
	st.shared.u16 	[%r521], %rs257;
	// begin inline asm
	shr.b32 %r2589, %r499, %r2634;
	// end inline asm
	and.b32  	%r2745, %r1852, %r2589;
	shl.b32 	%r2746, %r2745, 10;
	and.b32  	%r2747, %r2746, 31744;
	add.s32 	%r2748, %r405, %r2747;
	shr.u32 	%r2749, %r2745, 4;
	and.b32  	%r2750, %r2749, 268435454;
	add.s32 	%r522, %r2748, %r2750;
	ld.shared.u16 	%rs64, [%r522];
	add.s16 	%rs258, %rs64, 1;
	st.shared.u16 	[%r522], %rs258;
	// begin inline asm
	shr.b32 %r2592, %r500, %r2634;
	// end inline asm
	and.b32  	%r2751, %r1852, %r2592;
	shl.b32 	%r2752, %r2751, 10;
	and.b32  	%r2753, %r2752, 31744;
	add.s32 	%r2754, %r405, %r2753;
	shr.u32 	%r2755, %r2751, 4;
	and.b32  	%r2756, %r2755, 268435454;
	add.s32 	%r523, %r2754, %r2756;
	ld.shared.u16 	%rs65, [%r523];
	add.s16 	%rs259, %rs65, 1;
	st.shared.u16 	[%r523], %rs259;
	// begin inline asm
	shr.b32 %r2595, %r501, %r2634;
	// end inline asm
	and.b32  	%r2757, %r1852, %r2595;
	shl.b32 	%r2758, %r2757, 10;
	and.b32  	%r2759, %r2758, 31744;
	add.s32 	%r2760, %r405, %r2759;
	shr.u32 	%r2761, %r2757, 4;
	and.b32  	%r2762, %r2761, 268435454;
	add.s32 	%r524, %r2760, %r2762;
	ld.shared.u16 	%rs66, [%r524];
	add.s16 	%rs260, %rs66, 1;
	st.shared.u16 	[%r524], %rs260;
	// begin inline asm
	shr.b32 %r2598, %r502, %r2634;
	// end inline asm
	and.b32  	%r2763, %r1852, %r2598;
	shl.b32 	%r2764, %r2763, 10;
	and.b32  	%r2765, %r2764, 31744;
	add.s32 	%r2766, %r405, %r2765;
	shr.u32 	%r2767, %r2763, 4;
	and.b32  	%r2768, %r2767, 268435454;
	add.s32 	%r525, %r2766, %r2768;
	ld.shared.u16 	%rs67, [%r525];
	add.s16 	%rs261, %rs67, 1;
	st.shared.u16 	[%r525], %rs261;
	// begin inline asm
	shr.b32 %r2601, %r503, %r2634;
	// end inline asm
	and.b32  	%r2769, %r1852, %r2601;
	shl.b32 	%r2770, %r2769, 10;
	and.b32  	%r2771, %r2770, 31744;
	add.s32 	%r2772, %r405, %r2771;
	shr.u32 	%r2773, %r2769, 4;
	and.b32  	%r2774, %r2773, 268435454;
	add.s32 	%r526, %r2772, %r2774;
	ld.shared.u16 	%rs68, [%r526];
	add.s16 	%rs262, %rs68, 1;
	st.shared.u16 	[%r526], %rs262;
	// begin inline asm
	shr.b32 %r2604, %r504, %r2634;
	// end inline asm
	and.b32  	%r2775, %r1852, %r2604;
	shl.b32 	%r2776, %r2775, 10;
	and.b32  	%r2777, %r2776, 31744;
	add.s32 	%r2778, %r405, %r2777;
	shr.u32 	%r2779, %r2775, 4;
	and.b32  	%r2780, %r2779, 268435454;
	add.s32 	%r527, %r2778, %r2780;
	ld.shared.u16 	%rs69, [%r527];
	add.s16 	%rs263, %rs69, 1;
	st.shared.u16 	[%r527], %rs263;
	bar.sync 	0;
	ld.shared.u32 	%r528, [%r2222];
	ld.shared.u32 	%r2782, [%r2222+4];
	ld.shared.u32 	%r2783, [%r2222+8];
	ld.shared.u32 	%r2784, [%r2222+12];
	ld.shared.u32 	%r2785, [%r2222+16];
	ld.shared.u32 	%r2786, [%r2222+20];
	ld.shared.u32 	%r2787, [%r2222+24];
	ld.shared.u32 	%r2788, [%r2222+28];
	ld.shared.u32 	%r2789, [%r2222+32];
	ld.shared.u32 	%r2790, [%r2222+36];
	ld.shared.u32 	%r2791, [%r2222+40];
	ld.shared.u32 	%r2792, [%r2222+44];
	ld.shared.u32 	%r2793, [%r2222+48];
	ld.shared.u32 	%r2794, [%r2222+52];
	ld.shared.u32 	%r2795, [%r2222+56];
	ld.shared.u32 	%r2796, [%r2222+60];
	ld.shared.u32 	%r2797, [%r2222+64];
	ld.shared.u32 	%r2798, [%r2222+68];
	ld.shared.u32 	%r2799, [%r2222+72];
	ld.shared.u32 	%r2800, [%r2222+76];
	ld.shared.u32 	%r2801, [%r2222+80];
	ld.shared.u32 	%r2802, [%r2222+84];
	ld.shared.u32 	%r2803, [%r2222+88];
	ld.shared.u32 	%r2804, [%r2222+92];
	ld.shared.u32 	%r2805, [%r2222+96];
	ld.shared.u32 	%r2806, [%r2222+100];
	ld.shared.u32 	%r2807, [%r2222+104];
	ld.shared.u32 	%r2808, [%r2222+108];
	ld.shared.u32 	%r2809, [%r2222+112];
	ld.shared.u32 	%r2810, [%r2222+116];
	ld.shared.u32 	%r2811, [%r2222+120];
	ld.shared.u32 	%r2812, [%r2222+124];
	ld.shared.u32 	%r2813, [%r2222+128];
	add.s32 	%r529, %r2782, %r528;
	add.s32 	%r530, %r2783, %r529;
	add.s32 	%r531, %r2784, %r530;
	add.s32 	%r532, %r2785, %r531;
	add.s32 	%r533, %r2786, %r532;
	add.s32 	%r534, %r2787, %r533;
	add.s32 	%r535, %r2788, %r534;
	add.s32 	%r536, %r2789, %r535;
	add.s32 	%r537, %r2790, %r536;
	add.s32 	%r538, %r2791, %r537;
	add.s32 	%r539, %r2792, %r538;
	add.s32 	%r540, %r2793, %r539;
	add.s32 	%r541, %r2794, %r540;
	add.s32 	%r542, %r2795, %r541;
	add.s32 	%r543, %r2796, %r542;
	add.s32 	%r544, %r2797, %r543;
	add.s32 	%r545, %r2798, %r544;
	add.s32 	%r546, %r2799, %r545;
	add.s32 	%r547, %r2800, %r546;
	add.s32 	%r548, %r2801, %r547;
	add.s32 	%r549, %r2802, %r548;
	add.s32 	%r550, %r2803, %r549;
	add.s32 	%r551, %r2804, %r550;
	add.s32 	%r552, %r2805, %r551;
	add.s32 	%r553, %r2806, %r552;
	add.s32 	%r554, %r2807, %r553;
	add.s32 	%r555, %r2808, %r554;
	add.s32 	%r556, %r2809, %r555;
	add.s32 	%r557, %r2810, %r556;
	add.s32 	%r558, %r2811, %r557;
	add.s32 	%r559, %r2812, %r558;
	add.s32 	%r2611, %r2813, %r559;
	mov.b32 	%r2609, 1;
	mov.b32 	%r2636, -1;
	// begin inline asm
	{  .reg .u32 r0;  .reg .pred p;  shfl.sync.up.b32 r0|p, %r2611, %r2609, %r2634, %r2636;  @p add.u32 r0, r0, %r2611;  mov.u32 %r2607, r0;}
	// end inline asm
	mov.b32 	%r2615, 2;
	// begin inline asm
	{  .reg .u32 r0;  .reg .pred p;  shfl.sync.up.b32 r0|p, %r2607, %r2615, %r2634, %r2636;  @p add.u32 r0, r0, %r2607;  mov.u32 %r2613, r0;}
	// end inline asm
	mov.b32 	%r2621, 4;
	// begin inline asm
	{  .reg .u32 r0;  .reg .pred p;  shfl.sync.up.b32 r0|p, %r2613, %r2621, %r2634, %r2636;  @p add.u32 r0, r0, %r2613;  mov.u32 %r2619, r0;}
	// end inline asm
	mov.b32 	%r2627, 8;
	// begin inline asm
	{  .reg .u32 r0;  .reg .pred p;  shfl.sync.up.b32 r0|p, %r2619, %r2627, %r2634, %r2636;  @p add.u32 r0, r0, %r2619;  mov.u32 %r2625, r0;}
	// end inline asm
	mov.b32 	%r2633, 16;
	// begin inline asm
	{  .reg .u32 r0;  .reg .pred p;  shfl.sync.up.b32 r0|p, %r2625, %r2633, %r2634, %r2636;  @p add.u32 r0, r0, %r2625;  mov.u32 %r2631, r0;}
	// end inline asm
	@%p123 bra 	$L__BB11_192;
	shr.u32 	%r2815, %r2184, 3;
	and.b32  	%r2816, %r2815, 124;
	add.s32 	%r2818, %r2185, %r2816;
	st.shared.u32 	[%r2818+33792], %r2631;
$L__BB11_192:
	sub.s32 	%r2819, %r2631, %r2611;
	mov.u32 	%r2820, %tid.x;
	setp.ne.s32 	%p124, %r1638, 0;
	setp.gt.u32 	%p125, %r2820, 31;
	shr.u32 	%r2821, %r2820, 5;
	setp.eq.s32 	%p126, %r2821, 7;
	setp.eq.s32 	%p127, %r2821, 6;
	setp.eq.s32 	%p128, %r2821, 5;
	setp.eq.s32 	%p129, %r2821, 4;
	setp.eq.s32 	%p130, %r2821, 3;
	setp.eq.s32 	%p131, %r2821, 2;
	bar.sync 	0;
	ld.shared.v4.u32 	{%r2822, %r2823, %r2824, %r2825}, [_ZZN3cub18CUB_300001_SM_10006detail14segmented_sort30DeviceSegmentedSortKernelLargeILNS0_9SortOrderE0ENS2_10policy_hubIjNS0_8NullTypeEE9Policy860EjS6_PmS9_lEEvPKjPKT1_PSC_NS1_20device_double_bufferISC_EEPKT2_PSI_NSG_ISI_EET3_T4_E7storage+33792];
	add.s32 	%r2826, %r2823, %r2822;
	selp.b32 	%r2827, %r2826, %r2822, %p131;
	add.s32 	%r2828, %r2826, %r2824;
	selp.b32 	%r2829, %r2828, %r2827, %p130;
	add.s32 	%r2830, %r2828, %r2825;
	selp.b32 	%r2831, %r2830, %r2829, %p129;
	ld.shared.v4.u32 	{%r2832, %r2833, %r2834, %r2835}, [_ZZN3cub18CUB_300001_SM_10006detail14segmented_sort30DeviceSegmentedSortKernelLargeILNS0_9SortOrderE0ENS2_10policy_hubIjNS0_8NullTypeEE9Policy860EjS6_PmS9_lEEvPKjPKT1_PSC_NS1_20device_double_bufferISC_EEPKT2_PSI_NSG_ISI_EET3_T4_E7storage+33808];
	add.s32 	%r2836, %r2830, %r2832;
	selp.b32 	%r2837, %r2836, %r2831, %p128;
	add.s32 	%r2838, %r2836, %r2833;
	selp.b32 	%r2839, %r2838, %r2837, %p127;
	add.s32 	%r2840, %r2838, %r2834;
	selp.b32 	%r2841, %r2840, %r2839, %p126;
	add.s32 	%r562, %r2840, %r2835;
	selp.b32 	%r2842, %r2819, 0, %p124;
	add.s32 	%r2843, %r2841, %r2842;
	selp.b32 	%r5990, %r2843, %r2819, %p125;
	or.pred  	%p132, %p125, %p124;
	@%p132 bra 	$L__BB11_194;
	shl.b32 	%r5990, %r562, 16;
	st.shared.u32 	[_ZZN3cub18CUB_300001_SM_10006detail14segmented_sort30DeviceSegmentedSortKernelLargeILNS0_9SortOrderE0ENS2_10policy_hubIjNS0_8NullTypeEE9Policy860EjS6_PmS9_lEEvPKjPKT1_PSC_NS1_20device_double_bufferISC_EEPKT2_PSI_NSG_ISI_EET3_T4_E7storage+33832], %r5990;
$L__BB11_194:
	cvt.u64.u32 	%rd92, %r2820;
	setp.gt.u32 	%p133, %r2820, 63;
	setp.eq.s32 	%p134, %r2820, 0;
	bar.sync 	0;
	mov.u32 	%r2845, _ZZN3cub18CUB_300001_SM_10006detail14segmented_sort30DeviceSegmentedSortKernelLargeILNS0_9SortOrderE0ENS2_10policy_hubIjNS0_8NullTypeEE9Policy860EjS6_PmS9_lEEvPKjPKT1_PSC_NS1_20device_double_bufferISC_EEPKT2_PSI_NSG_ISI_EET3_T4_E7storage;
	ld.shared.u32 	%r2846, [_ZZN3cub18CUB_300001_SM_10006detail14segmented_sort30DeviceSegmentedSortKernelLargeILNS0_9SortOrderE0ENS2_10policy_hubIjNS0_8NullTypeEE9Policy860EjS6_PmS9_lEEvPKjPKT1_PSC_NS1_20device_double_bufferISC_EEPKT2_PSI_NSG_ISI_EET3_T4_E7storage+33832];
	selp.b32 	%r2847, 0, %r2846, %p134;
	add.s32 	%r2848, %r5990, %r2847;
	add.s32 	%r2849, %r528, %r2848;
	add.s32 	%r2850, %r529, %r2848;
	add.s32 	%r2851, %r530, %r2848;
	add.s32 	%r2852, %r531, %r2848;
	add.s32 	%r2853, %r532, %r2848;
	add.s32 	%r2854, %r533, %r2848;
	add.s32 	%r2855, %r534, %r2848;
	add.s32 	%r2856, %r535, %r2848;
	add.s32 	%r2857, %r536, %r2848;
	add.s32 	%r2858, %r537, %r2848;
	add.s32 	%r2859, %r538, %r2848;
	add.s32 	%r2860, %r539, %r2848;
	add.s32 	%r2861, %r540, %r2848;
	add.s32 	%r2862, %r541, %r2848;
	add.s32 	%r2863, %r542, %r2848;
	add.s32 	%r2864, %r543, %r2848;
	add.s32 	%r2865, %r544, %r2848;
	add.s32 	%r2866, %r545, %r2848;
	add.s32 	%r2867, %r546, %r2848;
	add.s32 	%r2868, %r547, %r2848;
	add.s32 	%r2869, %r548, %r2848;
	add.s32 	%r2870, %r549, %r2848;
	add.s32 	%r2871, %r550, %r2848;
	add.s32 	%r2872, %r551, %r2848;
	add.s32 	%r2873, %r552, %r2848;
	add.s32 	%r2874, %r553, %r2848;
	add.s32 	%r2875, %r554, %r2848;
	add.s32 	%r2876, %r555, %r2848;
	add.s32 	%r2877, %r556, %r2848;
	add.s32 	%r2878, %r557, %r2848;
	add.s32 	%r2879, %r558, %r2848;
	add.s32 	%r2880, %r559, %r2848;
	shl.b32 	%r2881, %r2820, 2;
	add.s32 	%r566, %r2845, %r2881;
	add.s32 	%r567, %r566, %r2881;
	mad.lo.s32 	%r2882, %r2820, 124, %r567;
	st.shared.u32 	[%r2882], %r2848;
	st.shared.u32 	[%r2882+4], %r2849;
	st.shared.u32 	[%r2882+8], %r2850;
	st.shared.u32 	[%r2882+12], %r2851;
	st.shared.u32 	[%r2882+16], %r2852;
	st.shared.u32 	[%r2882+20], %r2853;
	st.shared.u32 	[%r2882+24], %r2854;
	st.shared.u32 	[%r2882+28], %r2855;
	st.shared.u32 	[%r2882+32], %r2856;
	st.shared.u32 	[%r2882+36], %r2857;
	st.shared.u32 	[%r2882+40], %r2858;
	st.shared.u32 	[%r2882+44], %r2859;
	st.shared.u32 	[%r2882+48], %r2860;
	st.shared.u32 	[%r2882+52], %r2861;
	st.shared.u32 	[%r2882+56], %r2862;
	st.shared.u32 	[%r2882+60], %r2863;
	st.shared.u32 	[%r2882+64], %r2864;
	st.shared.u32 	[%r2882+68], %r2865;
	st.shared.u32 	[%r2882+72], %r2866;
	st.shared.u32 	[%r2882+76], %r2867;
	st.shared.u32 	[%r2882+80], %r2868;
	st.shared.u32 	[%r2882+84], %r2869;
	st.shared.u32 	[%r2882+88], %r2870;
	st.shared.u32 	[%r2882+92], %r2871;
	st.shared.u32 	[%r2882+96], %r2872;
	st.shared.u32 	[%r2882+100], %r2873;
	st.shared.u32 	[%r2882+104], %r2874;
	st.shared.u32 	[%r2882+108], %r2875;
	st.shared.u32 	[%r2882+112], %r2876;
	st.shared.u32 	[%r2882+116], %r2877;
	st.shared.u32 	[%r2882+120], %r2878;
	st.shared.u32 	[%r2882+124], %r2879;
	st.shared.u32 	[%r2882+128], %r2880;
	bar.sync 	0;
	cvt.u32.u16 	%r2883, %rs47;
	ld.shared.u16 	%r2884, [%r505];
	add.s32 	%r568, %r2884, %r2883;
	cvt.u32.u16 	%r2885, %rs48;
	ld.shared.u16 	%r2886, [%r506];
	add.s32 	%r569, %r2886, %r2885;
	cvt.u32.u16 	%r2887, %rs49;
	ld.shared.u16 	%r2888, [%r507];
	add.s32 	%r570, %r2888, %r2887;
	cvt.u32.u16 	%r2889, %rs50;
	ld.shared.u16 	%r2890, [%r508];
	add.s32 	%r571, %r2890, %r2889;
	cvt.u32.u16 	%r2891, %rs51;
	ld.shared.u16 	%r2892, [%r509];
	add.s32 	%r572, %r2892, %r2891;
	cvt.u32.u16 	%r2893, %rs52;
	ld.shared.u16 	%r2894, [%r510];
	add.s32 	%r573, %r2894, %r2893;
	cvt.u32.u16 	%r2895, %rs53;
	ld.shared.u16 	%r2896, [%r511];
	add.s32 	%r574, %r2896, %r2895;
	cvt.u32.u16 	%r2897, %rs54;
	ld.shared.u16 	%r2898, [%r512];
	add.s32 	%r575, %r2898, %r2897;
	cvt.u32.u16 	%r2899, %rs55;
	ld.shared.u16 	%r2900, [%r513];
	add.s32 	%r576, %r2900, %r2899;
	cvt.u32.u16 	%r2901, %rs56;
	ld.shared.u16 	%r2902, [%r514];
	add.s32 	%r577, %r2902, %r2901;
	cvt.u32.u16 	%r2903, %rs57;
	ld.shared.u16 	%r2904, [%r515];
	add.s32 	%r578, %r2904, %r2903;
	cvt.u32.u16 	%r2905, %rs58;
	ld.shared.u16 	%r2906, [%r516];
	add.s32 	%r579, %r2906, %r2905;
	cvt.u32.u16 	%r2907, %rs59;
	ld.shared.u16 	%r2908, [%r517];
	add.s32 	%r580, %r2908, %r2907;
	cvt.u32.u16 	%r2909, %rs60;
	ld.shared.u16 	%r2910, [%r518];
	add.s32 	%r581, %r2910, %r2909;
	cvt.u32.u16 	%r2911, %rs61;
	ld.shared.u16 	%r2912, [%r519];
	add.s32 	%r582, %r2912, %r2911;
	cvt.u32.u16 	%r2913, %rs62;
	ld.shared.u16 	%r2914, [%r520];
	add.s32 	%r583, %r2914, %r2913;
	cvt.u32.u16 	%r2915, %rs63;
	ld.shared.u16 	%r2916, [%r521];
	add.s32 	%r584, %r2916, %r2915;
	cvt.u32.u16 	%r2917, %rs64;
	ld.shared.u16 	%r2918, [%r522];
	add.s32 	%r585, %r2918, %r2917;
	cvt.u32.u16 	%r2919, %rs65;
	ld.shared.u16 	%r2920, [%r523];
	add.s32 	%r586, %r2920, %r2919;
	cvt.u32.u16 	%r2921, %rs66;
	ld.shared.u16 	%r2922, [%r524];
	add.s32 	%r587, %r2922, %r2921;
	cvt.u32.u16 	%r2923, %rs67;
	ld.shared.u16 	%r2924, [%r525];
	add.s32 	%r588, %r2924, %r2923;
	cvt.u32.u16 	%r2925, %rs68;
	ld.shared.u16 	%r2926, [%r526];
	add.s32 	%r589, %r2926, %r2925;
	cvt.u32.u16 	%r2927, %rs69;
	ld.shared.u16 	%r2928, [%r527];
	add.s32 	%r590, %r2928, %r2927;
	mov.b64 	%rd1701, 0;
	@%p133 bra 	$L__BB11_196;
	cvt.u32.u64 	%r2929, %rd92;
	shl.b32 	%r2930, %r2929, 10;
	and.b32  	%r2931, %r2930, 31744;
	add.s32 	%r2933, %r2845, %r2931;
	shr.u32 	%r2934, %r2929, 4;
	and.b32  	%r2935, %r2934, 62;
	add.s32 	%r2936, %r2933, %r2935;
	ld.shared.u16 	%rd1701, [%r2936];
$L__BB11_196:
	cvt.u32.u64 	%r2937, %rd92;
	setp.gt.u32 	%p135, %r2937, 63;
	bar.sync 	0;
	@%p135 bra 	$L__BB11_198;
	st.shared.u64 	[%r567], %rd1701;
$L__BB11_198:
	setp.gt.u32 	%p136, %r2937, 63;
	bar.sync 	0;
	bar.sync 	0;
	@%p136 bra 	$L__BB11_200;
	sub.s64 	%rd827, %rd1700, %rd1701;
	st.shared.u64 	[%r567+23552], %rd827;
$L__BB11_200:
	bar.sync 	0;
	shl.b32 	%r2942, %r568, 2;
	add.s32 	%r2944, %r2845, %r2942;
	st.shared.u32 	[%r2944], %r482;
	shl.b32 	%r2945, %r569, 2;
	add.s32 	%r2946, %r2845, %r2945;
	st.shared.u32 	[%r2946], %r483;
	shl.b32 	%r2947, %r570, 2;
	add.s32 	%r2948, %r2845, %r2947;
	st.shared.u32 	[%r2948], %r484;
	shl.b32 	%r2949, %r571, 2;
	add.s32 	%r2950, %r2845, %r2949;
	st.shared.u32 	[%r2950], %r485;
	shl.b32 	%r2951, %r572, 2;
	add.s32 	%r2952, %r2845, %r2951;
	st.shared.u32 	[%r2952], %r486;
	shl.b32 	%r2953, %r573, 2;
	add.s32 	%r2954, %r2845, %r2953;
	st.shared.u32 	[%r2954], %r487;
	shl.b32 	%r2955, %r574, 2;
	add.s32 	%r2956, %r2845, %r2955;
	st.shared.u32 	[%r2956], %r488;
	shl.b32 	%r2957, %r575, 2;
	add.s32 	%r2958, %r2845, %r2957;
	st.shared.u32 	[%r2958], %r489;
	shl.b32 	%r2959, %r576, 2;
	add.s32 	%r2960, %r2845, %r2959;
	st.shared.u32 	[%r2960], %r490;
	shl.b32 	%r2961, %r577, 2;
	add.s32 	%r2962, %r2845, %r2961;
	st.shared.u32 	[%r2962], %r491;
	shl.b32 	%r2963, %r578, 2;
	add.s32 	%r2964, %r2845, %r2963;
	st.shared.u32 	[%r2964], %r492;
	shl.b32 	%r2965, %r579, 2;
	add.s32 	%r2966, %r2845, %r2965;
	st.shared.u32 	[%r2966], %r493;
	shl.b32 	%r2967, %r580, 2;
	add.s32 	%r2968, %r2845, %r2967;
	st.shared.u32 	[%r2968], %r494;
	shl.b32 	%r2969, %r581, 2;
	add.s32 	%r2970, %r2845, %r2969;
	st.shared.u32 	[%r2970], %r495;
	shl.b32 	%r2971, %r582, 2;
	add.s32 	%r2972, %r2845, %r2971;
	st.shared.u32 	[%r2972], %r496;
	shl.b32 	%r2973, %r583, 2;
	add.s32 	%r2974, %r2845, %r2973;
	st.shared.u32 	[%r2974], %r497;
	shl.b32 	%r2975, %r584, 2;
	add.s32 	%r2976, %r2845, %r2975;
	st.shared.u32 	[%r2976], %r498;
	shl.b32 	%r2977, %r585, 2;
	add.s32 	%r2978, %r2845, %r2977;
	st.shared.u32 	[%r2978], %r499;
	shl.b32 	%r2979, %r586, 2;
	add.s32 	%r2980, %r2845, %r2979;
	st.shared.u32 	[%r2980], %r500;
	shl.b32 	%r2981, %r587, 2;
	add.s32 	%r2982, %r2845, %r2981;
	st.shared.u32 	[%r2982], %r501;
	shl.b32 	%r2983, %r588, 2;
	add.s32 	%r2984, %r2845, %r2983;
	st.shared.u32 	[%r2984], %r502;
	shl.b32 	%r2985, %r589, 2;
	add.s32 	%r2986, %r2845, %r2985;
	st.shared.u32 	[%r2986], %r503;
	shl.b32 	%r2987, %r590, 2;
	add.s32 	%r2988, %r2845, %r2987;
	st.shared.u32 	[%r2988], %r504;
	bar.sync 	0;
	ld.shared.u32 	%r591, [%r566];
	mov.b32 	%r2941, 0;
	// begin inline asm
	shr.b32 %r2939, %r591, %r2941;
	// end inline asm
	setp.le.s64 	%p137, %rd91, %rd92;
	@%p137 bra 	$L__BB11_202;
	and.b32  	%r2989, %r1852, %r2939;
	shl.b32 	%r2990, %r2989, 3;
	add.s32 	%r2992, %r2845, %r2990;
	ld.shared.u64 	%rd828, [%r2992+23552];
	add.s64 	%rd829, %rd828, %rd92;
	shl.b64 	%rd830, %rd829, 2;
	add.s64 	%rd831, %rd1703, %rd830;
	st.global.u32 	[%rd831], %r591;
$L__BB11_202:
	ld.shared.u32 	%r593, [%r566+1024];
	mov.b32 	%r2995, 0;
	// begin inline asm
	shr.b32 %r2993, %r593, %r2995;
	// end inline asm
	add.s32 	%r2997, %r2937, 256;
	cvt.u64.u32 	%rd832, %r2997;
	setp.le.s64 	%p138, %rd91, %rd832;
	@%p138 bra 	$L__BB11_204;
	and.b32  	%r2998, %r1852, %r2993;
	shl.b32 	%r2999, %r2998, 3;
	add.s32 	%r3001, %r2845, %r2999;
	ld.shared.u64 	%rd833, [%r3001+23552];
	add.s64 	%rd834, %rd833, %rd92;
	shl.b64 	%rd835, %rd834, 2;
	add.s64 	%rd836, %rd1703, %rd835;
	st.global.u32 	[%rd836+1024], %r593;
$L__BB11_204:
	ld.shared.u32 	%r595, [%r566+2048];
	mov.b32 	%r3004, 0;
	// begin inline asm
	shr.b32 %r3002, %r595, %r3004;
	// end inline asm
	add.s32 	%r3006, %r2937, 512;
	cvt.u64.u32 	%rd837, %r3006;
	setp.le.s64 	%p139, %rd91, %rd837;
	@%p139 bra 	$L__BB11_206;
	and.b32  	%r3007, %r1852, %r3002;
	shl.b32 	%r3008, %r3007, 3;
	add.s32 	%r3010, %r2845, %r3008;
	ld.shared.u64 	%rd838, [%r3010+23552];
	add.s64 	%rd839, %rd838, %rd92;
	shl.b64 	%rd840, %rd839, 2;
	add.s64 	%rd841, %rd1703, %rd840;
	st.global.u32 	[%rd841+2048], %r595;
$L__BB11_206:
	ld.shared.u32 	%r597, [%r566+3072];
	mov.b32 	%r3013, 0;
	// begin inline asm
	shr.b32 %r3011, %r597, %r3013;
	// end inline asm
	add.s32 	%r3015, %r2937, 768;
	cvt.u64.u32 	%rd842, %r3015;
	setp.le.s64 	%p140, %rd91, %rd842;
	@%p140 bra 	$L__BB11_208;
	and.b32  	%r3016, %r1852, %r3011;
	shl.b32 	%r3017, %r3016, 3;
	add.s32 	%r3019, %r2845, %r3017;
	ld.shared.u64 	%rd843, [%r3019+23552];
	add.s64 	%rd844, %rd843, %rd92;
	shl.b64 	%rd845, %rd844, 2;
	add.s64 	%rd846, %rd1703, %rd845;
	st.global.u32 	[%rd846+3072], %r597;
$L__BB11_208:
	ld.shared.u32 	%r599, [%r566+4096];
	mov.b32 	%r3022, 0;
	// begin inline asm
	shr.b32 %r3020, %r599, %r3022;
	// end inline asm
	or.b32  	%r3024, %r2937, 1024;
	cvt.u64.u32 	%rd847, %r3024;
	setp.le.s64 	%p141, %rd91, %rd847;
	@%p141 bra 	$L__BB11_210;
	and.b32  	%r3025, %r1852, %r3020;
	shl.b32 	%r3026, %r3025, 3;
	add.s32 	%r3028, %r2845, %r3026;
	ld.shared.u64 	%rd848, [%r3028+23552];
	add.s64 	%rd849, %rd848, %rd92;
	shl.b64 	%rd850, %rd849, 2;
	add.s64 	%rd851, %rd1703, %rd850;
	st.global.u32 	[%rd851+4096], %r599;
$L__BB11_210:
	ld.shared.u32 	%r601, [%r566+5120];
	mov.b32 	%r3031, 0;
	// begin inline asm
	shr.b32 %r3029, %r601, %r3031;
	// end inline asm
	add.s32 	%r3033, %r2937, 1280;
	cvt.u64.u32 	%rd852, %r3033;
	setp.le.s64 	%p142, %rd91, %rd852;
	@%p142 bra 	$L__BB11_212;
	and.b32  	%r3034, %r1852, %r3029;
	shl.b32 	%r3035, %r3034, 3;
	add.s32 	%r3037, %r2845, %r3035;
	ld.shared.u64 	%rd853, [%r3037+23552];
	add.s64 	%rd854, %rd853, %rd92;
	shl.b64 	%rd855, %rd854, 2;
	add.s64 	%rd856, %rd1703, %rd855;
	st.global.u32 	[%rd856+5120], %r601;
$L__BB11_212:
	ld.shared.u32 	%r603, [%r566+6144];
	mov.b32 	%r3040, 0;
	// begin inline asm
	shr.b32 %r3038, %r603, %r3040;
	// end inline asm
	add.s32 	%r3042, %r2937, 1536;
	cvt.u64.u32 	%rd857, %r3042;
	setp.le.s64 	%p143, %rd91, %rd857;
	@%p143 bra 	$L__BB11_214;
	and.b32  	%r3043, %r1852, %r3038;
	shl.b32 	%r3044, %r3043, 3;
	add.s32 	%r3046, %r2845, %r3044;
	ld.shared.u64 	%rd858, [%r3046+23552];
	add.s64 	%rd859, %rd858, %rd92;
	shl.b64 	%rd860, %rd859, 2;
	add.s64 	%rd861, %rd1703, %rd860;
	st.global.u32 	[%rd861+6144], %r603;
$L__BB11_214:
	ld.shared.u32 	%r605, [%r566+7168];
	mov.b32 	%r3049, 0;
	// begin inline asm
	shr.b32 %r3047, %r605, %r3049;
	// end inline asm
	add.s32 	%r3051, %r2937, 1792;
	cvt.u64.u32 	%rd862, %r3051;
	setp.le.s64 	%p144, %rd91, %rd862;
	@%p144 bra 	$L__BB11_216;
	and.b32  	%r3052, %r1852, %r3047;
	shl.b32 	%r3053, %r3052, 3;
	add.s32 	%r3055, %r2845, %r3053;
	ld.shared.u64 	%rd863, [%r3055+23552];
	add.s64 	%rd864, %rd863, %rd92;
	shl.b64 	%rd865, %rd864, 2;
	add.s64 	%rd866, %rd1703, %rd865;
	st.global.u32 	[%rd866+7168], %r605;
$L__BB11_216:
	ld.shared.u32 	%r607, [%r566+8192];
	mov.b32 	%r3058, 0;
	// begin inline asm
	shr.b32 %r3056, %r607, %r3058;
	// end inline asm
	or.b32  	%r3060, %r2937, 2048;
	cvt.u64.u32 	%rd867, %r3060;
	setp.le.s64 	%p145, %rd91, %rd867;
	@%p145 bra 	$L__BB11_218;
	and.b32  	%r3061, %r1852, %r3056;
	shl.b32 	%r3062, %r3061, 3;
	add.s32 	%r3064, %r2845, %r3062;
	ld.shared.u64 	%rd868, [%r3064+23552];
	add.s64 	%rd869, %rd868, %rd92;
	shl.b64 	%rd870, %rd869, 2;
	add.s64 	%rd871, %rd1703, %rd870;
	st.global.u32 	[%rd871+8192], %r607;
$L__BB11_218:
	ld.shared.u32 	%r609, [%r566+9216];
	mov.b32 	%r3067, 0;
	// begin inline asm
	shr.b32 %r3065, %r609, %r3067;
	// end inline asm
	add.s32 	%r3069, %r2937, 2304;
	cvt.u64.u32 	%rd872, %r3069;
	setp.le.s64 	%p146, %rd91, %rd872;
	@%p146 bra 	$L__BB11_220;
	and.b32  	%r3070, %r1852, %r3065;
	shl.b32 	%r3071, %r3070, 3;
	add.s32 	%r3073, %r2845, %r3071;
	ld.shared.u64 	%rd873, [%r3073+23552];
	add.s64 	%rd874, %rd873, %rd92;
	shl.b64 	%rd875, %rd874, 2;
	add.s64 	%rd876, %rd1703, %rd875;
	st.global.u32 	[%rd876+9216], %r609;
$L__BB11_220:
	ld.shared.u32 	%r611, [%r566+10240];
	mov.b32 	%r3076, 0;
	// begin inline asm
	shr.b32 %r3074, %r611, %r3076;
	// end inline asm
	add.s32 	%r3078, %r2937, 2560;
	cvt.u64.u32 	%rd877, %r3078;
	setp.le.s64 	%p147, %rd91, %rd877;
	@%p147 bra 	$L__BB11_222;
	and.b32  	%r3079, %r1852, %r3074;
	shl.b32 	%r3080, %r3079, 3;
	add.s32 	%r3082, %r2845, %r3080;
	ld.shared.u64 	%rd878, [%r3082+23552];
	add.s64 	%rd879, %rd878, %rd92;
	shl.b64 	%rd880, %rd879, 2;
	add.s64 	%rd881, %rd1703, %rd880;
	st.global.u32 	[%rd881+10240], %r611;
$L__BB11_222:
	ld.shared.u32 	%r613, [%r566+11264];
	mov.b32 	%r3085, 0;
	// begin inline asm
	shr.b32 %r3083, %r613, %r3085;
	// end inline asm
	add.s32 	%r3087, %r2937, 2816;
	cvt.u64.u32 	%rd882, %r3087;
	setp.le.s64 	%p148, %rd91, %rd882;
	@%p148 bra 	$L__BB11_224;
	and.b32  	%r3088, %r1852, %r3083;
	shl.b32 	%r3089, %r3088, 3;
	add.s32 	%r3091, %r2845, %r3089;
	ld.shared.u64 	%rd883, [%r3091+23552];
	add.s64 	%rd884, %rd883, %rd92;
	shl.b64 	%rd885, %rd884, 2;
	add.s64 	%rd886, %rd1703, %rd885;
	st.global.u32 	[%rd886+11264], %r613;
$L__BB11_224:
	ld.shared.u32 	%r615, [%r566+12288];
	mov.b32 	%r3094, 0;
	// begin inline asm
	shr.b32 %r3092, %r615, %r3094;
	// end inline asm
	or.b32  	%r3096, %r2937, 3072;
	cvt.u64.u32 	%rd887, %r3096;
	setp.le.s64 	%p149, %rd91, %rd887;
	@%p149 bra 	$L__BB11_226;
	and.b32  	%r3097, %r1852, %r3092;
	shl.b32 	%r3098, %r3097, 3;
	add.s32 	%r3100, %r2845, %r3098;
	ld.shared.u64 	%rd888, [%r3100+23552];
	add.s64 	%rd889, %rd888, %rd92;
	shl.b64 	%rd890, %rd889, 2;
	add.s64 	%rd891, %rd1703, %rd890;
	st.global.u32 	[%rd891+12288], %r615;
$L__BB11_226:
	ld.shared.u32 	%r617, [%r566+13312];
	mov.b32 	%r3103, 0;
	// begin inline asm
	shr.b32 %r3101, %r617, %r3103;
	// end inline asm
	add.s32 	%r3105, %r2937, 3328;
	cvt.u64.u32 	%rd892, %r3105;
	setp.le.s64 	%p150, %rd91, %rd892;
	@%p150 bra 	$L__BB11_228;
	and.b32  	%r3106, %r1852, %r3101;
	shl.b32 	%r3107, %r3106, 3;
	add.s32 	%r3109, %r2845, %r3107;
	ld.shared.u64 	%rd893, [%r3109+23552];
	add.s64 	%rd894, %rd893, %rd92;
	shl.b64 	%rd895, %rd894, 2;
	add.s64 	%rd896, %rd1703, %rd895;
	st.global.u32 	[%rd896+13312], %r617;
$L__BB11_228:
	ld.shared.u32 	%r619, [%r566+14336];
	mov.b32 	%r3112, 0;
	// begin inline asm
	shr.b32 %r3110, %r619, %r3112;
	// end inline asm
	add.s32 	%r3114, %r2937, 3584;
	cvt.u64.u32 	%rd897, %r3114;
	setp.le.s64 	%p151, %rd91, %rd897;
	@%p151 bra 	$L__BB11_230;
	and.b32  	%r3115, %r1852, %r3110;
	shl.b32 	%r3116, %r3115, 3;
	add.s32 	%r3118, %r2845, %r3116;
	ld.shared.u64 	%rd898, [%r3118+23552];
	add.s64 	%rd899, %rd898, %rd92;
	shl.b64 	%rd900, %rd899, 2;
	add.s64 	%rd901, %rd1703, %rd900;
	st.global.u32 	[%rd901+14336], %r619;
$L__BB11_230:
	ld.shared.u32 	%r621, [%r566+15360];
	mov.b32 	%r3121, 0;
	// begin inline asm
	shr.b32 %r3119, %r621, %r3121;
	// end inline asm
	add.s32 	%r3123, %r2937, 3840;
	cvt.u64.u32 	%rd902, %r3123;
	setp.le.s64 	%p152, %rd91, %rd902;
	@%p152 bra 	$L__BB11_232;
	and.b32  	%r3124, %r1852, %r3119;
	shl.b32 	%r3125, %r3124, 3;
	add.s32 	%r3127, %r2845, %r3125;
	ld.shared.u64 	%rd903, [%r3127+23552];
	add.s64 	%rd904, %rd903, %rd92;
	shl.b64 	%rd905, %rd904, 2;
	add.s64 	%rd906, %rd1703, %rd905;
	st.global.u32 	[%rd906+15360], %r621;
$L__BB11_232:
	ld.shared.u32 	%r623, [%r566+16384];
	mov.b32 	%r3130, 0;
	// begin inline asm
	shr.b32 %r3128, %r623, %r3130;
	// end inline asm
	or.b32  	%r3132, %r2937, 4096;
	cvt.u64.u32 	%rd907, %r3132;
	setp.le.s64 	%p153, %rd91, %rd907;
	@%p153 bra 	$L__BB11_234;
	and.b32  	%r3133, %r1852, %r3128;
	shl.b32 	%r3134, %r3133, 3;
	add.s32 	%r3136, %r2845, %r3134;
	ld.shared.u64 	%rd908, [%r3136+23552];
	add.s64 	%rd909, %rd908, %rd92;
	shl.b64 	%rd910, %rd909, 2;
	add.s64 	%rd911, %rd1703, %rd910;
	st.global.u32 	[%rd911+16384], %r623;
$L__BB11_234:
	ld.shared.u32 	%r625, [%r566+17408];
	mov.b32 	%r3139, 0;
	// begin inline asm
	shr.b32 %r3137, %r625, %r3139;
	// end inline asm
	add.s32 	%r3141, %r2937, 4352;
	cvt.u64.u32 	%rd912, %r3141;
	setp.le.s64 	%p154, %rd91, %rd912;
	@%p154 bra 	$L__BB11_236;
	and.b32  	%r3142, %r1852, %r3137;
	shl.b32 	%r3143, %r3142, 3;
	add.s32 	%r3145, %r2845, %r3143;
	ld.shared.u64 	%rd913, [%r3145+23552];
	add.s64 	%rd914, %rd913, %rd92;
	shl.b64 	%rd915, %rd914, 2;
	add.s64 	%rd916, %rd1703, %rd915;
	st.global.u32 	[%rd916+17408], %r625;
$L__BB11_236:
	ld.shared.u32 	%r627, [%r566+18432];
	mov.b32 	%r3148, 0;
	// begin inline asm
	shr.b32 %r3146, %r627, %r3148;
	// end inline asm
	add.s32 	%r3150, %r2937, 4608;
	cvt.u64.u32 	%rd917, %r3150;
	setp.le.s64 	%p155, %rd91, %rd917;
	@%p155 bra 	$L__BB11_238;
	and.b32  	%r3151, %r1852, %r3146;
	shl.b32 	%r3152, %r3151, 3;
	add.s32 	%r3154, %r2845, %r3152;
	ld.shared.u64 	%rd918, [%r3154+23552];
	add.s64 	%rd919, %rd918, %rd92;
	shl.b64 	%rd920, %rd919, 2;
	add.s64 	%rd921, %rd1703, %rd920;
	st.global.u32 	[%rd921+18432], %r627;
$L__BB11_238:
	ld.shared.u32 	%r629, [%r566+19456];
	mov.b32 	%r3157, 0;
	// begin inline asm
	shr.b32 %r3155, %r629, %r3157;
	// end inline asm
	add.s32 	%r3159, %r2937, 4864;
	cvt.u64.u32 	%rd922, %r3159;
	setp.le.s64 	%p156, %rd91, %rd922;
	@%p156 bra 	$L__BB11_240;
	and.b32  	%r3160, %r1852, %r3155;
	shl.b32 	%r3161, %r3160, 3;
	add.s32 	%r3163, %r2845, %r3161;
	ld.shared.u64 	%rd923, [%r3163+23552];
	add.s64 	%rd924, %rd923, %rd92;
	shl.b64 	%rd925, %rd924, 2;
	add.s64 	%rd926, %rd1703, %rd925;
	st.global.u32 	[%rd926+19456], %r629;
$L__BB11_240:
	ld.shared.u32 	%r631, [%r566+20480];
	mov.b32 	%r3166, 0;
	// begin inline asm
	shr.b32 %r3164, %r631, %r3166;
	// end inline asm
	or.b32  	%r3168, %r2937, 5120;
	cvt.u64.u32 	%rd927, %r3168;
	setp.le.s64 	%p157, %rd91, %rd927;
	@%p157 bra 	$L__BB11_242;
	and.b32  	%r3169, %r1852, %r3164;
	shl.b32 	%r3170, %r3169, 3;
	add.s32 	%r3172, %r2845, %r3170;
	ld.shared.u64 	%rd928, [%r3172+23552];
	add.s64 	%rd929, %rd928, %rd92;
	shl.b64 	%rd930, %rd929, 2;
	add.s64 	%rd931, %rd1703, %rd930;
	st.global.u32 	[%rd931+20480], %r631;
$L__BB11_242:
	ld.shared.u32 	%r633, [%r566+21504];
	mov.b32 	%r3175, 0;
	// begin inline asm
	shr.b32 %r3173, %r633, %r3175;
	// end inline asm
	add.s32 	%r3177, %r2937, 5376;
	cvt.u64.u32 	%rd932, %r3177;
	setp.le.s64 	%p158, %rd91, %rd932;
	@%p158 bra 	$L__BB11_244;
	and.b32  	%r3178, %r1852, %r3173;
	shl.b32 	%r3179, %r3178, 3;
	add.s32 	%r3181, %r2845, %r3179;
	ld.shared.u64 	%rd933, [%r3181+23552];
	add.s64 	%rd934, %rd933, %rd92;
	shl.b64 	%rd935, %rd934, 2;
	add.s64 	%rd936, %rd1703, %rd935;
	st.global.u32 	[%rd936+21504], %r633;
$L__BB11_244:
	ld.shared.u32 	%r635, [%r566+22528];
	mov.b32 	%r3184, 0;
	// begin inline asm
	shr.b32 %r3182, %r635, %r3184;
	// end inline asm
	and.b32  	%r636, %r1852, %r3182;
	add.s32 	%r3186, %r2937, 5632;
	cvt.u64.u32 	%rd937, %r3186;
	setp.le.s64 	%p159, %rd91, %rd937;
	@%p159 bra 	$L__BB11_341;
	shl.b32 	%r3187, %r636, 3;
	add.s32 	%r3189, %r2845, %r3187;
	ld.shared.u64 	%rd938, [%r3189+23552];
	add.s64 	%rd939, %rd938, %rd92;
	shl.b64 	%rd940, %rd939, 2;
	add.s64 	%rd941, %rd1703, %rd940;
	st.global.u32 	[%rd941+22528], %r635;
	bra.uni 	$L__BB11_341;
$L__BB11_246:
	add.s32 	%r247, %r1639, 256;
	add.s32 	%r248, %r1639, 512;
	add.s32 	%r249, %r1639, 768;
	or.b32  	%r250, %r1639, 1024;
	add.s32 	%r251, %r1639, 1280;
	add.s32 	%r252, %r1639, 1536;
	add.s32 	%r253, %r1639, 1792;
	or.b32  	%r254, %r1639, 2048;
	add.s32 	%r255, %r1639, 2304;
	add.s32 	%r256, %r1639, 2560;
	add.s32 	%r257, %r1639, 2816;
	or.b32  	%r258, %r1639, 3072;
	add.s32 	%r259, %r1639, 3328;
	add.s32 	%r260, %r1639, 3584;
	add.s32 	%r261, %r1639, 3840;
	or.b32  	%r262, %r1639, 4096;
	add.s32 	%r263, %r1639, 4352;
	add.s32 	%r264, %r1639, 4608;
	add.s32 	%r265, %r1639, 4864;
	or.b32  	%r266, %r1639, 5120;
	add.s32 	%r267, %r1639, 5376;
	add.s32 	%r268, %r1639, 5632;
	mov.b64 	%rd1697, 0;
$L__BB11_247:
	add.s64 	%rd724, %rd1697, %rd8;
	shl.b64 	%rd725, %rd724, 2;
	add.s64 	%rd80, %rd3, %rd725;
	ld.global.u32 	%r1803, [%rd80];
	ld.global.u32 	%r1804, [%rd80+1024];
	ld.global.u32 	%r1805, [%rd80+2048];
	ld.global.u32 	%r1806, [%rd80+3072];
	ld.global.u32 	%r1807, [%rd80+4096];
	ld.global.u32 	%r1808, [%rd80+5120];
	ld.global.u32 	%r1809, [%rd80+6144];
	ld.global.u32 	%r1810, [%rd80+7168];
	ld.global.u32 	%r1811, [%rd80+8192];
	ld.global.u32 	%r1812, [%rd80+9216];
	ld.global.u32 	%r1813, [%rd80+10240];
	ld.global.u32 	%r1814, [%rd80+11264];
	ld.global.u32 	%r1815, [%rd80+12288];
	ld.global.u32 	%r1816, [%rd80+13312];
	ld.global.u32 	%r1817, [%rd80+14336];
	ld.global.u32 	%r1818, [%rd80+15360];
	ld.global.u32 	%r1819, [%rd80+16384];
	ld.global.u32 	%r1820, [%rd80+17408];
	ld.global.u32 	%r1821, [%rd80+18432];
	ld.global.u32 	%r1822, [%rd80+19456];
	ld.global.u32 	%r1823, [%rd80+20480];
	ld.global.u32 	%r1824, [%rd80+21504];
	ld.global.u32 	%r1825, [%rd80+22528];
	bar.sync 	0;
	add.s64 	%rd81, %rd1703, %rd725;
	st.global.u32 	[%rd81], %r1803;
	st.global.u32 	[%rd81+1024], %r1804;
	st.global.u32 	[%rd81+2048], %r1805;
	st.global.u32 	[%rd81+3072], %r1806;
	st.global.u32 	[%rd81+4096], %r1807;
	st.global.u32 	[%rd81+5120], %r1808;
	st.global.u32 	[%rd81+6144], %r1809;
	st.global.u32 	[%rd81+7168], %r1810;
	st.global.u32 	[%rd81+8192], %r1811;
	st.global.u32 	[%rd81+9216], %r1812;
	st.global.u32 	[%rd81+10240], %r1813;
	st.global.u32 	[%rd81+11264], %r1814;
	st.global.u32 	[%rd81+12288], %r1815;
	st.global.u32 	[%rd81+13312], %r1816;
	st.global.u32 	[%rd81+14336], %r1817;
	st.global.u32 	[%rd81+15360], %r1818;
	st.global.u32 	[%rd81+16384], %r1819;
	st.global.u32 	[%rd81+17408], %r1820;
	st.global.u32 	[%rd81+18432], %r1821;
	st.global.u32 	[%rd81+19456], %r1822;
	st.global.u32 	[%rd81+20480], %r1823;
	st.global.u32 	[%rd81+21504], %r1824;
	st.global.u32 	[%rd81+22528], %r1825;
	add.s64 	%rd1697, %rd1697, 5888;
	sub.s64 	%rd83, %rd2, %rd1697;
	setp.gt.s64 	%p32, %rd83, 5887;
	@%p32 bra 	$L__BB11_247;
	cvt.u32.u64 	%r269, %rd83;
	setp.le.s64 	%p33, %rd2, %rd1697;
	@%p33 bra 	$L__BB11_341;
	setp.ge.s32 	%p34, %r1639, %r269;
	@%p34 bra 	$L__BB11_251;
	ld.global.u32 	%r5937, [%rd80+23552];
$L__BB11_251:
	setp.ge.s32 	%p35, %r247, %r269;
	@%p35 bra 	$L__BB11_253;
	ld.global.u32 	%r5938, [%rd80+24576];
$L__BB11_253:
	setp.ge.s32 	%p36, %r248, %r269;
	@%p36 bra 	$L__BB11_255;
	ld.global.u32 	%r5939, [%rd80+25600];
$L__BB11_255:
	setp.ge.s32 	%p37, %r249, %r269;
	@%p37 bra 	$L__BB11_257;
	ld.global.u32 	%r5940, [%rd80+26624];
$L__BB11_257:
	setp.ge.s32 	%p38, %r250, %r269;
	@%p38 bra 	$L__BB11_259;
	ld.global.u32 	%r5941, [%rd80+27648];
$L__BB11_259:
	setp.ge.s32 	%p39, %r251, %r269;
	@%p39 bra 	$L__BB11_261;
	ld.global.u32 	%r5942, [%rd80+28672];
$L__BB11_261:
	setp.ge.s32 	%p40, %r252, %r269;
	@%p40 bra 	$L__BB11_263;
	ld.global.u32 	%r5943, [%rd80+29696];
$L__BB11_263:
	setp.ge.s32 	%p41, %r253, %r269;
	@%p41 bra 	$L__BB11_265;
	ld.global.u32 	%r5944, [%rd80+30720];
$L__BB11_265:
	setp.ge.s32 	%p42, %r254, %r269;
	@%p42 bra 	$L__BB11_267;
	ld.global.u32 	%r5945, [%rd80+31744];
$L__BB11_267:
	setp.ge.s32 	%p43, %r255, %r269;
	@%p43 bra 	$L__BB11_269;
	ld.global.u32 	%r5946, [%rd80+32768];
$L__BB11_269:
	setp.ge.s32 	%p44, %r256, %r269;
	@%p44 bra 	$L__BB11_271;
	ld.global.u32 	%r5947, [%rd80+33792];
$L__BB11_271:
	setp.ge.s32 	%p45, %r257, %r269;
	@%p45 bra 	$L__BB11_273;
	ld.global.u32 	%r5948, [%rd80+34816];
$L__BB11_273:
	setp.ge.s32 	%p46, %r258, %r269;
	@%p46 bra 	$L__BB11_275;
	ld.global.u32 	%r5949, [%rd80+35840];
$L__BB11_275:
	setp.ge.s32 	%p47, %r259, %r269;
	@%p47 bra 	$L__BB11_277;
	ld.global.u32 	%r5950, [%rd80+36864];
$L__BB11_277:
	setp.ge.s32 	%p48, %r260, %r269;
	@%p48 bra 	$L__BB11_279;
	ld.global.u32 	%r5951, [%rd80+37888];
$L__BB11_279:
	setp.ge.s32 	%p49, %r261, %r269;
	@%p49 bra 	$L__BB11_281;
	ld.global.u32 	%r5952, [%rd80+38912];
$L__BB11_281:
	setp.ge.s32 	%p50, %r262, %r269;
	@%p50 bra 	$L__BB11_283;
	ld.global.u32 	%r5953, [%rd80+39936];
$L__BB11_283:
	setp.ge.s32 	%p51, %r263, %r269;
	@%p51 bra 	$L__BB11_285;
	ld.global.u32 	%r5954, [%rd80+40960];
$L__BB11_285:
	setp.ge.s32 	%p52, %r264, %r269;
	@%p52 bra 	$L__BB11_287;
	ld.global.u32 	%r5955, [%rd80+41984];
$L__BB11_287:
	setp.ge.s32 	%p53, %r265, %r269;
	@%p53 bra 	$L__BB11_289;
	ld.global.u32 	%r5956, [%rd80+43008];
$L__BB11_289:
	setp.ge.s32 	%p54, %r266, %r269;
	@%p54 bra 	$L__BB11_291;
	ld.global.u32 	%r5957, [%rd80+44032];
$L__BB11_291:
	setp.ge.s32 	%p55, %r267, %r269;
	@%p55 bra 	$L__BB11_293;
	ld.global.u32 	%r5958, [%rd80+45056];
$L__BB11_293:
	setp.ge.s32 	%p56, %r268, %r269;
	@%p56 bra 	$L__BB11_295;
	ld.global.u32 	%r5959, [%rd80+46080];
$L__BB11_295:
	setp.ge.s32 	%p57, %r1639, %r269;
	bar.sync 	0;
	@%p57 bra 	$L__BB11_297;
	st.global.u32 	[%rd81+23552], %r5937;
$L__BB11_297:
	setp.ge.s32 	%p58, %r247, %r269;
	@%p58 bra 	$L__BB11_299;
	st.global.u32 	[%rd81+24576], %r5938;
$L__BB11_299:
	setp.ge.s32 	%p59, %r248, %r269;
	@%p59 bra 	$L__BB11_301;
	st.global.u32 	[%rd81+25600], %r5939;
$L__BB11_301:
	setp.ge.s32 	%p60, %r249, %r269;
	@%p60 bra 	$L__BB11_303;
	st.global.u32 	[%rd81+26624], %r5940;
$L__BB11_303:
	setp.ge.s32 	%p61, %r250, %r269;
	@%p61 bra 	$L__BB11_305;
	st.global.u32 	[%rd81+27648], %r5941;
$L__BB11_305:
	setp.ge.s32 	%p62, %r251, %r269;
	@%p62 bra 	$L__BB11_307;
	st.global.u32 	[%rd81+28672], %r5942;
$L__BB11_307:
	setp.ge.s32 	%p63, %r252, %r269;
	@%p63 bra 	$L__BB11_309;
	st.global.u32 	[%rd81+29696], %r5943;
$L__BB11_309:
	setp.ge.s32 	%p64, %r253, %r269;
	@%p64 bra 	$L__BB11_311;
	st.global.u32 	[%rd81+30720], %r5944;
$L__BB11_311:
	setp.ge.s32 	%p65, %r254, %r269;
	@%p65 bra 	$L__BB11_313;
	st.global.u32 	[%rd81+31744], %r5945;
$L__BB11_313:
	setp.ge.s32 	%p66, %r255, %r269;
	@%p66 bra 	$L__BB11_315;
	st.global.u32 	[%rd81+32768], %r5946;
$L__BB11_315:
	setp.ge.s32 	%p67, %r256, %r269;
	@%p67 bra 	$L__BB11_317;
	st.global.u32 	[%rd81+33792], %r5947;
$L__BB11_317:
	setp.ge.s32 	%p68, %r257, %r269;
	@%p68 bra 	$L__BB11_319;
	st.global.u32 	[%rd81+34816], %r5948;
$L__BB11_319:
	setp.ge.s32 	%p69, %r258, %r269;
	@%p69 bra 	$L__BB11_321;
	st.global.u32 	[%rd81+35840], %r5949;
$L__BB11_321:
	setp.ge.s32 	%p70, %r259, %r269;
	@%p70 bra 	$L__BB11_323;
	st.global.u32 	[%rd81+36864], %r5950;
$L__BB11_323:
	setp.ge.s32 	%p71, %r260, %r269;
	@%p71 bra 	$L__BB11_325;
	st.global.u32 	[%rd81+37888], %r5951;
$L__BB11_325:
	setp.ge.s32 	%p72, %r261, %r269;
	@%p72 bra 	$L__BB11_327;
	st.global.u32 	[%rd81+38912], %r5952;
$L__BB11_327:
	setp.ge.s32 	%p73, %r262, %r269;
	@%p73 bra 	$L__BB11_329;
	st.global.u32 	[%rd81+39936], %r5953;
$L__BB11_329:
	setp.ge.s32 	%p74, %r263, %r269;
	@%p74 bra 	$L__BB11_331;
	st.global.u32 	[%rd81+40960], %r5954;
$L__BB11_331:
	setp.ge.s32 	%p75, %r264, %r269;
	@%p75 bra 	$L__BB11_333;
	st.global.u32 	[%rd81+41984], %r5955;
$L__BB11_333:
	setp.ge.s32 	%p76, %r265, %r269;
	@%p76 bra 	$L__BB11_335;
	st.global.u32 	[%rd81+43008], %r5956;
$L__BB11_335:
	setp.ge.s32 	%p77, %r266, %r269;
	@%p77 bra 	$L__BB11_337;
	st.global.u32 	[%rd81+44032], %r5957;
$L__BB11_337:
	setp.ge.s32 	%p78, %r267, %r269;
	@%p78 bra 	$L__BB11_339;
	st.global.u32 	[%rd81+45056], %r5958;
$L__BB11_339:
	setp.ge.s32 	%p79, %r268, %r269;
	@%p79 bra 	$L__BB11_341;
	st.global.u32 	[%rd81+46080], %r5959;
$L__BB11_341:
	mov.b32 	%r6014, 6;
	mov.u32 	%r3192, %tid.x;
	cvt.u64.u32 	%rd100, %r3192;
	shl.b32 	%r3193, %r3192, 5;
	and.b32  	%r3194, %r3193, 31744;
	mov.u32 	%r3195, _ZZN3cub18CUB_300001_SM_10006detail14segmented_sort30DeviceSegmentedSortKernelLargeILNS0_9SortOrderE0ENS2_10policy_hubIjNS0_8NullTypeEE9Policy860EjS6_PmS9_lEEvPKjPKT1_PSC_NS1_20device_double_bufferISC_EEPKT2_PSI_NSG_ISI_EET3_T4_E7storage;
	add.s32 	%r3196, %r3195, %r3194;
	shl.b32 	%r3197, %r1638, 2;
	add.s32 	%r666, %r3196, %r3197;
	shl.b32 	%r3199, %r3192, 2;
	add.s32 	%r668, %r3195, %r3199;
	mov.u64 	%rd1704, %rd1703;
	mov.u64 	%rd1706, %rd1705;
$L__BB11_342:
	.pragma "nounroll";
	mov.u64 	%rd98, %rd1706;
	mov.u64 	%rd97, %rd1705;
	mov.u64 	%rd1706, %rd1704;
	mov.u64 	%rd1705, %rd1703;
	setp.lt.u64 	%p160, %rd2, 64768;
	sub.s32 	%r3198, 32, %r6014;
	min.u32 	%r667, %r3198, 6;
	bar.sync 	0;
	mov.b32 	%r3200, 0;
	st.shared.u32 	[%r668], %r3200;
	st.shared.u32 	[%r668+1024], %r3200;
	st.shared.u32 	[%r668+2048], %r3200;
	st.shared.u32 	[%r668+3072], %r3200;
	st.shared.u32 	[%r668+4096], %r3200;
	st.shared.u32 	[%r668+5120], %r3200;
	st.shared.u32 	[%r668+6144], %r3200;
	st.shared.u32 	[%r668+7168], %r3200;
	st.shared.u32 	[%r668+8192], %r3200;
	st.shared.u32 	[%r668+9216], %r3200;
	st.shared.u32 	[%r668+10240], %r3200;
	st.shared.u32 	[%r668+11264], %r3200;
	st.shared.u32 	[%r668+12288], %r3200;
	st.shared.u32 	[%r668+13312], %r3200;
	st.shared.u32 	[%r668+14336], %r3200;
	st.shared.u32 	[%r668+15360], %r3200;
	mov.b64 	%rd1707, 0;
	mov.u64 	%rd1708, %rd1707;
	mov.u64 	%rd1709, %rd1707;
	mov.u64 	%rd1710, %rd1707;
	mov.u64 	%rd1711, %rd1707;
	mov.u64 	%rd1712, %rd1707;
	mov.u64 	%rd1713, %rd1707;
	mov.u64 	%rd1714, %rd1707;
	mov.u64 	%rd1715, %rd1707;
	@%p160 bra 	$L__BB11_351;
	mov.b64 	%rd1707, 0;
$L__BB11_344:
	sub.s64 	%rd1726, %rd2, %rd1715;
	add.s64 	%rd945, %rd100, %rd1715;
	shl.b64 	%rd946, %rd945, 2;
	add.s64 	%rd947, %rd1706, %rd946;
	add.s64 	%rd1725, %rd947, 11264;
	mov.b32 	%r6020, 0;
$L__BB11_345:
	ld.global.u32 	%r3203, [%rd1725+-11264];
	ld.global.u32 	%r3209, [%rd1725+-10240];
	ld.global.u32 	%r3212, [%rd1725+-9216];
	ld.global.u32 	%r3215, [%rd1725+-8192];
	ld.global.u32 	%r3218, [%rd1725+-7168];
	ld.global.u32 	%r3221, [%rd1725+-6144];
	ld.global.u32 	%r3224, [%rd1725+-5120];
	ld.global.u32 	%r3227, [%rd1725+-4096];
	ld.global.u32 	%r3230, [%rd1725+-3072];
	ld.global.u32 	%r3233, [%rd1725+-2048];
	ld.global.u32 	%r3236, [%rd1725+-1024];
	ld.global.u32 	%r3239, [%rd1725];
	ld.global.u32 	%r3242, [%rd1725+1024];
	ld.global.u32 	%r3245, [%rd1725+2048];
	ld.global.u32 	%r3248, [%rd1725+3072];
	ld.global.u32 	%r3251, [%rd1725+4096];
	ld.global.u32 	%r3254, [%rd1725+5120];
	ld.global.u32 	%r3257, [%rd1725+6144];
	ld.global.u32 	%r3260, [%rd1725+7168];
	ld.global.u32 	%r3263, [%rd1725+8192];
	ld.global.u32 	%r3266, [%rd1725+9216];
	ld.global.u32 	%r3269, [%rd1725+10240];
	ld.global.u32 	%r3272, [%rd1725+11264];
	bar.sync 	0;
	// begin inline asm
	shr.b32 %r3202, %r3203, %r6014;
	// end inline asm
	mov.b32 	%r3206, 0;
	// begin inline asm
	bmsk.clamp.b32 %r3205, %r3206, %r667;
	// end inline asm
	and.b32  	%r3274, %r3205, %r3202;
	and.b32  	%r3275, %r3274, 3;
	shl.b32 	%r3276, %r3274, 8;
	and.b32  	%r3277, %r3276, -1024;
	add.s32 	%r3278, %r668, %r3277;
	add.s32 	%r3279, %r3278, %r3275;
	ld.shared.u8 	%rs264, [%r3279];
	add.s16 	%rs265, %rs264, 1;
	st.shared.u8 	[%r3279], %rs265;
	// begin inline asm
	shr.b32 %r3208, %r3209, %r6014;
	// end inline asm
	and.b32  	%r3280, %r3205, %r3208;
	and.b32  	%r3281, %r3280, 3;
	shl.b32 	%r3282, %r3280, 8;
	and.b32  	%r3283, %r3282, -1024;
	add.s32 	%r3284, %r668, %r3283;
	add.s32 	%r3285, %r3284, %r3281;
	ld.shared.u8 	%rs266, [%r3285];
	add.s16 	%rs267, %rs266, 1;
	st.shared.u8 	[%r3285], %rs267;
	// begin inline asm
	shr.b32 %r3211, %r3212, %r6014;
	// end inline asm
	and.b32  	%r3286, %r3205, %r3211;
	and.b32  	%r3287, %r3286, 3;
	shl.b32 	%r3288, %r3286, 8;
	and.b32  	%r3289, %r3288, -1024;
	add.s32 	%r3290, %r668, %r3289;
	add.s32 	%r3291, %r3290, %r3287;
	ld.shared.u8 	%rs268, [%r3291];
	add.s16 	%rs269, %rs268, 1;
	st.shared.u8 	[%r3291], %rs269;
	// begin inline asm
	shr.b32 %r3214, %r3215, %r6014;
	// end inline asm
	and.b32  	%r3292, %r3205, %r3214;
	and.b32  	%r3293, %r3292, 3;
	shl.b32 	%r3294, %r3292, 8;
	and.b32  	%r3295, %r3294, -1024;
	add.s32 	%r3296, %r668, %r3295;
	add.s32 	%r3297, %r3296, %r3293;
	ld.shared.u8 	%rs270, [%r3297];
	add.s16 	%rs271, %rs270, 1;
	st.shared.u8 	[%r3297], %rs271;
	// begin inline asm
	shr.b32 %r3217, %r3218, %r6014;
	// end inline asm
	and.b32  	%r3298, %r3205, %r3217;
	and.b32  	%r3299, %r3298, 3;
	shl.b32 	%r3300, %r3298, 8;
	and.b32  	%r3301, %r3300, -1024;
	add.s32 	%r3302, %r668, %r3301;
	add.s32 	%r3303, %r3302, %r3299;
	ld.shared.u8 	%rs272, [%r3303];
	add.s16 	%rs273, %rs272, 1;
	st.shared.u8 	[%r3303], %rs273;
	// begin inline asm
	shr.b32 %r3220, %r3221, %r6014;
	// end inline asm
	and.b32  	%r3304, %r3205, %r3220;
	and.b32  	%r3305, %r3304, 3;
	shl.b32 	%r3306, %r3304, 8;
	and.b32  	%r3307, %r3306, -1024;
	add.s32 	%r3308, %r668, %r3307;
	add.s32 	%r3309, %r3308, %r3305;
	ld.shared.u8 	%rs274, [%r3309];
	add.s16 	%rs275, %rs274, 1;
	st.shared.u8 	[%r3309], %rs275;
	// begin inline asm
	shr.b32 %r3223, %r3224, %r6014;
	// end inline asm
	and.b32  	%r3310, %r3205, %r3223;
	and.b32  	%r3311, %r3310, 3;
	shl.b32 	%r3312, %r3310, 8;
	and.b32  	%r3313, %r3312, -1024;
	add.s32 	%r3314, %r668, %r3313;
	add.s32 	%r3315, %r3314, %r3311;
	ld.shared.u8 	%rs276, [%r3315];
	add.s16 	%rs277, %rs276, 1;
	st.shared.u8 	[%r3315], %rs277;
	// begin inline asm
	shr.b32 %r3226, %r3227, %r6014;
	// end inline asm
	and.b32  	%r3316, %r3205, %r3226;
	and.b32  	%r3317, %r3316, 3;
	shl.b32 	%r3318, %r3316, 8;
	and.b32  	%r3319, %r3318, -1024;
	add.s32 	%r3320, %r668, %r3319;
	add.s32 	%r3321, %r3320, %r3317;
	ld.shared.u8 	%rs278, [%r3321];
	add.s16 	%rs279, %rs278, 1;
	st.shared.u8 	[%r3321], %rs279;
	// begin inline asm
	shr.b32 %r3229, %r3230, %r6014;
	// end inline asm
	and.b32  	%r3322, %r3205, %r3229;
	and.b32  	%r3323, %r3322, 3;
	shl.b32 	%r3324, %r3322, 8;
	and.b32  	%r3325, %r3324, -1024;
	add.s32 	%r3326, %r668, %r3325;
	add.s32 	%r3327, %r3326, %r3323;
	ld.shared.u8 	%rs280, [%r3327];
	add.s16 	%rs281, %rs280, 1;
	st.shared.u8 	[%r3327], %rs281;
	// begin inline asm
	shr.b32 %r3232, %r3233, %r6014;
	// end inline asm
	and.b32  	%r3328, %r3205, %r3232;
	and.b32  	%r3329, %r3328, 3;
	shl.b32 	%r3330, %r3328, 8;
	and.b32  	%r3331, %r3330, -1024;
	add.s32 	%r3332, %r668, %r3331;
	add.s32 	%r3333, %r3332, %r3329;
	ld.shared.u8 	%rs282, [%r3333];
	add.s16 	%rs283, %rs282, 1;
	st.shared.u8 	[%r3333], %rs283;
	// begin inline asm
	shr.b32 %r3235, %r3236, %r6014;
	// end inline asm
	and.b32  	%r3334, %r3205, %r3235;
	and.b32  	%r3335, %r3334, 3;
	shl.b32 	%r3336, %r3334, 8;
	and.b32  	%r3337, %r3336, -1024;
	add.s32 	%r3338, %r668, %r3337;
	add.s32 	%r3339, %r3338, %r3335;
	ld.shared.u8 	%rs284, [%r3339];
	add.s16 	%rs285, %rs284, 1;
	st.shared.u8 	[%r3339], %rs285;
	// begin inline asm
	shr.b32 %r3238, %r3239, %r6014;
	// end inline asm
	and.b32  	%r3340, %r3205, %r3238;
	and.b32  	%r3341, %r3340, 3;
	shl.b32 	%r3342, %r3340, 8;
	and.b32  	%r3343, %r3342, -1024;
	add.s32 	%r3344, %r668, %r3343;
	add.s32 	%r3345, %r3344, %r3341;
	ld.shared.u8 	%rs286, [%r3345];
	add.s16 	%rs287, %rs286, 1;
	st.shared.u8 	[%r3345], %rs287;
	// begin inline asm
	shr.b32 %r3241, %r3242, %r6014;
	// end inline asm
	and.b32  	%r3346, %r3205, %r3241;
	and.b32  	%r3347, %r3346, 3;
	shl.b32 	%r3348, %r3346, 8;
	and.b32  	%r3349, %r3348, -1024;
	add.s32 	%r3350, %r668, %r3349;
	add.s32 	%r3351, %r3350, %r3347;
	ld.shared.u8 	%rs288, [%r3351];
	add.s16 	%rs289, %rs288, 1;
	st.shared.u8 	[%r3351], %rs289;
	// begin inline asm
	shr.b32 %r3244, %r3245, %r6014;
	// end inline asm
	and.b32  	%r3352, %r3205, %r3244;
	and.b32  	%r3353, %r3352, 3;
	shl.b32 	%r3354, %r3352, 8;
	and.b32  	%r3355, %r3354, -1024;
	add.s32 	%r3356, %r668, %r3355;
	add.s32 	%r3357, %r3356, %r3353;
	ld.shared.u8 	%rs290, [%r3357];
	add.s16 	%rs291, %rs290, 1;
	st.shared.u8 	[%r3357], %rs291;
	// begin inline asm
	shr.b32 %r3247, %r3248, %r6014;
	// end inline asm
	and.b32  	%r3358, %r3205, %r3247;
	and.b32  	%r3359, %r3358, 3;
	shl.b32 	%r3360, %r3358, 8;
	and.b32  	%r3361, %r3360, -1024;
	add.s32 	%r3362, %r668, %r3361;
	add.s32 	%r3363, %r3362, %r3359;
	ld.shared.u8 	%rs292, [%r3363];
	add.s16 	%rs293, %rs292, 1;
	st.shared.u8 	[%r3363], %rs293;
	// begin inline asm
	shr.b32 %r3250, %r3251, %r6014;
	// end inline asm
	and.b32  	%r3364, %r3205, %r3250;
	and.b32  	%r3365, %r3364, 3;
	shl.b32 	%r3366, %r3364, 8;
	and.b32  	%r3367, %r3366, -1024;
	add.s32 	%r3368, %r668, %r3367;
	add.s32 	%r3369, %r3368, %r3365;
	ld.shared.u8 	%rs294, [%r3369];
	add.s16 	%rs295, %rs294, 1;
	st.shared.u8 	[%r3369], %rs295;
	// begin inline asm
	shr.b32 %r3253, %r3254, %r6014;
	// end inline asm
	and.b32  	%r3370, %r3205, %r3253;
	and.b32  	%r3371, %r3370, 3;
	shl.b32 	%r3372, %r3370, 8;
	and.b32  	%r3373, %r3372, -1024;
	add.s32 	%r3374, %r668, %r3373;
	add.s32 	%r3375, %r3374, %r3371;
	ld.shared.u8 	%rs296, [%r3375];
	add.s16 	%rs297, %rs296, 1;
	st.shared.u8 	[%r3375], %rs297;
	// begin inline asm
	shr.b32 %r3256, %r3257, %r6014;
	// end inline asm
	and.b32  	%r3376, %r3205, %r3256;
	and.b32  	%r3377, %r3376, 3;
	shl.b32 	%r3378, %r3376, 8;
	and.b32  	%r3379, %r3378, -1024;
	add.s32 	%r3380, %r668, %r3379;
	add.s32 	%r3381, %r3380, %r3377;
	ld.shared.u8 	%rs298, [%r3381];
	add.s16 	%rs299, %rs298, 1;
	st.shared.u8 	[%r3381], %rs299;
	// begin inline asm
	shr.b32 %r3259, %r3260, %r6014;
	// end inline asm
	and.b32  	%r3382, %r3205, %r3259;
	and.b32  	%r3383, %r3382, 3;
	shl.b32 	%r3384, %r3382, 8;
	and.b32  	%r3385, %r3384, -1024;
	add.s32 	%r3386, %r668, %r3385;
	add.s32 	%r3387, %r3386, %r3383;
	ld.shared.u8 	%rs300, [%r3387];
	add.s16 	%rs301, %rs300, 1;
	st.shared.u8 	[%r3387], %rs301;
	// begin inline asm
	shr.b32 %r3262, %r3263, %r6014;
	// end inline asm
	and.b32  	%r3388, %r3205, %r3262;
	and.b32  	%r3389, %r3388, 3;
	shl.b32 	%r3390, %r3388, 8;
	and.b32  	%r3391, %r3390, -1024;
	add.s32 	%r3392, %r668, %r3391;
	add.s32 	%r3393, %r3392, %r3389;
	ld.shared.u8 	%rs302, [%r3393];
	add.s16 	%rs303, %rs302, 1;
	st.shared.u8 	[%r3393], %rs303;
	// begin inline asm
	shr.b32 %r3265, %r3266, %r6014;
	// end inline asm
	and.b32  	%r3394, %r3205, %r3265;
	and.b32  	%r3395, %r3394, 3;
	shl.b32 	%r3396, %r3394, 8;
	and.b32  	%r3397, %r3396, -1024;
	add.s32 	%r3398, %r668, %r3397;
	add.s32 	%r3399, %r3398, %r3395;
	ld.shared.u8 	%rs304, [%r3399];
	add.s16 	%rs305, %rs304, 1;
	st.shared.u8 	[%r3399], %rs305;
	// begin inline asm
	shr.b32 %r3268, %r3269, %r6014;
	// end inline asm
	and.b32  	%r3400, %r3205, %r3268;
	and.b32  	%r3401, %r3400, 3;
	shl.b32 	%r3402, %r3400, 8;
	and.b32  	%r3403, %r3402, -1024;
	add.s32 	%r3404, %r668, %r3403;
	add.s32 	%r3405, %r3404, %r3401;
	ld.shared.u8 	%rs306, [%r3405];
	add.s16 	%rs307, %rs306, 1;
	st.shared.u8 	[%r3405], %rs307;
	// begin inline asm
	shr.b32 %r3271, %r3272, %r6014;
	// end inline asm
	and.b32  	%r3406, %r3205, %r3271;
	and.b32  	%r3407, %r3406, 3;
	shl.b32 	%r3408, %r3406, 8;
	and.b32  	%r3409, %r3408, -1024;
	add.s32 	%r3410, %r668, %r3409;
	add.s32 	%r3411, %r3410, %r3407;
	ld.shared.u8 	%rs308, [%r3411];
	add.s16 	%rs309, %rs308, 1;
	st.shared.u8 	[%r3411], %rs309;
	add.s64 	%rd1715, %rd1715, 5888;
	add.s32 	%r6020, %r6020, 23552;
	add.s64 	%rd1726, %rd1726, -5888;
	add.s64 	%rd1725, %rd1725, 23552;
	setp.ne.s32 	%p161, %r6020, 259072;
	@%p161 bra 	$L__BB11_345;
	cvt.u32.u64 	%r3412, %rd100;
	setp.gt.u32 	%p162, %r3412, 511;
	bar.sync 	0;
	@%p162 bra 	$L__BB11_348;
	ld.shared.u32 	%r3413, [%r666];
	bfe.u32 	%r3414, %r3413, 0, 8;
	bfe.u32 	%r3415, %r3413, 8, 8;
	bfe.u32 	%r3416, %r3413, 16, 8;
	bfe.u32 	%r3417, %r3413, 24, 8;
	cvt.u64.u32 	%rd948, %r3414;
	and.b64  	%rd949, %rd948, 255;
	add.s64 	%rd950, %rd1707, %rd949;
	cvt.u64.u32 	%rd951, %r3415;
	and.b64  	%rd952, %rd951, 255;
	add.s64 	%rd953, %rd1708, %rd952;
	cvt.u64.u32 	%rd954, %r3416;
	and.b64  	%rd955, %rd954, 255;
	add.s64 	%rd956, %rd1709, %rd955;
	cvt.u64.u32 	%rd957, %r3417;
	and.b64  	%rd958, %rd957, 255;
	add.s64 	%rd959, %rd1710, %rd958;
	ld.shared.u32 	%r3418, [%r666+128];
	bfe.u32 	%r3419, %r3418, 0, 8;
	bfe.u32 	%r3420, %r3418, 8, 8;
	bfe.u32 	%r3421, %r3418, 16, 8;
	bfe.u32 	%r3422, %r3418, 24, 8;
	cvt.u64.u32 	%rd960, %r3419;
	and.b64  	%rd961, %rd960, 255;
	add.s64 	%rd962, %rd950, %rd961;
	cvt.u64.u32 	%rd963, %r3420;
	and.b64  	%rd964, %rd963, 255;
	add.s64 	%rd965, %rd953, %rd964;
	cvt.u64.u32 	%rd966, %r3421;
	and.b64  	%rd967, %rd966, 255;
	add.s64 	%rd968, %rd956, %rd967;
	cvt.u64.u32 	%rd969, %r3422;
	and.b64  	%rd970, %rd969, 255;
	add.s64 	%rd971, %rd959, %rd970;
	ld.shared.u32 	%r3423, [%r666+256];
	bfe.u32 	%r3424, %r3423, 0, 8;
	bfe.u32 	%r3425, %r3423, 8, 8;
	bfe.u32 	%r3426, %r3423, 16, 8;
	bfe.u32 	%r3427, %r3423, 24, 8;
	cvt.u64.u32 	%rd972, %r3424;
	and.b64  	%rd973, %rd972, 255;
	add.s64 	%rd974, %rd962, %rd973;
	cvt.u64.u32 	%rd975, %r3425;
	and.b64  	%rd976, %rd975, 255;
	add.s64 	%rd977, %rd965, %rd976;
	cvt.u64.u32 	%rd978, %r3426;
	and.b64  	%rd979, %rd978, 255;
	add.s64 	%rd980, %rd968, %rd979;
	cvt.u64.u32 	%rd981, %r3427;
	and.b64  	%rd982, %rd981, 255;
	add.s64 	%rd983, %rd971, %rd982;
	ld.shared.u32 	%r3428, [%r666+384];
	bfe.u32 	%r3429, %r3428, 0, 8;
	bfe.u32 	%r3430, %r3428, 8, 8;
	bfe.u32 	%r3431, %r3428, 16, 8;
	bfe.u32 	%r3432, %r3428, 24, 8;
	cvt.u64.u32 	%rd984, %r3429;
	and.b64  	%rd985, %rd984, 255;
	add.s64 	%rd986, %rd974, %rd985;
	cvt.u64.u32 	%rd987, %r3430;
	and.b64  	%rd988, %rd987, 255;
	add.s64 	%rd989, %rd977, %rd988;
	cvt.u64.u32 	%rd990, %r3431;
	and.b64  	%rd991, %rd990, 255;
	add.s64 	%rd992, %rd980, %rd991;
	cvt.u64.u32 	%rd993, %r3432;
	and.b64  	%rd994, %rd993, 255;
	add.s64 	%rd995, %rd983, %rd994;
	ld.shared.u32 	%r3433, [%r666+512];
	bfe.u32 	%r3434, %r3433, 0, 8;
	bfe.u32 	%r3435, %r3433, 8, 8;
	bfe.u32 	%r3436, %r3433, 16, 8;
	bfe.u32 	%r3437, %r3433, 24, 8;
	cvt.u64.u32 	%rd996, %r3434;
	and.b64  	%rd997, %rd996, 255;
	add.s64 	%rd998, %rd986, %rd997;
	cvt.u64.u32 	%rd999, %r3435;
	and.b64  	%rd1000, %rd999, 255;
	add.s64 	%rd1001, %rd989, %rd1000;
	cvt.u64.u32 	%rd1002, %r3436;
	and.b64  	%rd1003, %rd1002, 255;
	add.s64 	%rd1004, %rd992, %rd1003;
	cvt.u64.u32 	%rd1005, %r3437;
	and.b64  	%rd1006, %rd1005, 255;
	add.s64 	%rd1007, %rd995, %rd1006;
	ld.shared.u32 	%r3438, [%r666+640];
	bfe.u32 	%r3439, %r3438, 0, 8;
	bfe.u32 	%r3440, %r3438, 8, 8;
	bfe.u32 	%r3441, %r3438, 16, 8;
	bfe.u32 	%r3442, %r3438, 24, 8;
	cvt.u64.u32 	%rd1008, %r3439;
	and.b64  	%rd1009, %rd1008, 255;
	add.s64 	%rd1010, %rd998, %rd1009;
	cvt.u64.u32 	%rd1011, %r3440;
	and.b64  	%rd1012, %rd1011, 255;
	add.s64 	%rd1013, %rd1001, %rd1012;
	cvt.u64.u32 	%rd1014, %r3441;
	and.b64  	%rd1015, %rd1014, 255;
	add.s64 	%rd1016, %rd1004, %rd1015;
	cvt.u64.u32 	%rd1017, %r3442;
	and.b64  	%rd1018, %rd1017, 255;
	add.s64 	%rd1019, %rd1007, %rd1018;
	ld.shared.u32 	%r3443, [%r666+768];
	bfe.u32 	%r3444, %r3443, 0, 8;
	bfe.u32 	%r3445, %r3443, 8, 8;
	bfe.u32 	%r3446, %r3443, 16, 8;
	bfe.u32 	%r3447, %r3443, 24, 8;
	cvt.u64.u32 	%rd1020, %r3444;
	and.b64  	%rd1021, %rd1020, 255;
	add.s64 	%rd1022, %rd1010, %rd1021;
	cvt.u64.u32 	%rd1023, %r3445;
	and.b64  	%rd1024, %rd1023, 255;
	add.s64 	%rd1025, %rd1013, %rd1024;
	cvt.u64.u32 	%rd1026, %r3446;
	and.b64  	%rd1027, %rd1026, 255;
	add.s64 	%rd1028, %rd1016, %rd1027;
	cvt.u64.u32 	%rd1029, %r3447;
	and.b64  	%rd1030, %rd1029, 255;
	add.s64 	%rd1031, %rd1019, %rd1030;
	ld.shared.u32 	%r3448, [%r666+896];
	bfe.u32 	%r3449, %r3448, 0, 8;
	bfe.u32 	%r3450, %r3448, 8, 8;
	bfe.u32 	%r3451, %r3448, 16, 8;
	bfe.u32 	%r3452, %r3448, 24, 8;
	cvt.u64.u32 	%rd1032, %r3449;
	and.b64  	%rd1033, %rd1032, 255;
	add.s64 	%rd1707, %rd1022, %rd1033;
	cvt.u64.u32 	%rd1034, %r3450;
	and.b64  	%rd1035, %rd1034, 255;
	add.s64 	%rd1708, %rd1025, %rd1035;
	cvt.u64.u32 	%rd1036, %r3451;
	and.b64  	%rd1037, %rd1036, 255;
	add.s64 	%rd1709, %rd1028, %rd1037;
	cvt.u64.u32 	%rd1038, %r3452;
	and.b64  	%rd1039, %rd1038, 255;
	add.s64 	%rd1710, %rd1031, %rd1039;
$L__BB11_348:
	setp.gt.u32 	%p163, %r3412, 255;
	@%p163 bra 	$L__BB11_350;
	ld.shared.u32 	%r3454, [%r666+8192];
	bfe.u32 	%r3455, %r3454, 0, 8;
	bfe.u32 	%r3456, %r3454, 8, 8;
	bfe.u32 	%r3457, %r3454, 16, 8;
	bfe.u32 	%r3458, %r3454, 24, 8;
	cvt.u64.u32 	%rd1040, %r3455;
	and.b64  	%rd1041, %rd1040, 255;
	add.s64 	%rd1042, %rd1711, %rd1041;
	cvt.u64.u32 	%rd1043, %r3456;
	and.b64  	%rd1044, %rd1043, 255;
	add.s64 	%rd1045, %rd1712, %rd1044;
	cvt.u64.u32 	%rd1046, %r3457;
	and.b64  	%rd1047, %rd1046, 255;
	add.s64 	%rd1048, %rd1713, %rd1047;
	cvt.u64.u32 	%rd1049, %r3458;
	and.b64  	%rd1050, %rd1049, 255;
	add.s64 	%rd1051, %rd1714, %rd1050;
	ld.shared.u32 	%r3459, [%r666+8320];
	bfe.u32 	%r3460, %r3459, 0, 8;
	bfe.u32 	%r3461, %r3459, 8, 8;
	bfe.u32 	%r3462, %r3459, 16, 8;
	bfe.u32 	%r3463, %r3459, 24, 8;
	cvt.u64.u32 	%rd1052, %r3460;
	and.b64  	%rd1053, %rd1052, 255;
	add.s64 	%rd1054, %rd1042, %rd1053;
	cvt.u64.u32 	%rd1055, %r3461;
	and.b64  	%rd1056, %rd1055, 255;
	add.s64 	%rd1057, %rd1045, %rd1056;
	cvt.u64.u32 	%rd1058, %r3462;
	and.b64  	%rd1059, %rd1058, 255;
	add.s64 	%rd1060, %rd1048, %rd1059;
	cvt.u64.u32 	%rd1061, %r3463;
	and.b64  	%rd1062, %rd1061, 255;
	add.s64 	%rd1063, %rd1051, %rd1062;
	ld.shared.u32 	%r3464, [%r666+8448];
	bfe.u32 	%r3465, %r3464, 0, 8;
	bfe.u32 	%r3466, %r3464, 8, 8;
	bfe.u32 	%r3467, %r3464, 16, 8;
	bfe.u32 	%r3468, %r3464, 24, 8;
	cvt.u64.u32 	%rd1064, %r3465;
	and.b64  	%rd1065, %rd1064, 255;
	add.s64 	%rd1066, %rd1054, %rd1065;
	cvt.u64.u32 	%rd1067, %r3466;
	and.b64  	%rd1068, %rd1067, 255;
	add.s64 	%rd1069, %rd1057, %rd1068;
	cvt.u64.u32 	%rd1070, %r3467;
	and.b64  	%rd1071, %rd1070, 255;
	add.s64 	%rd1072, %rd1060, %rd1071;
	cvt.u64.u32 	%rd1073, %r3468;
	and.b64  	%rd1074, %rd1073, 255;
	add.s64 	%rd1075, %rd1063, %rd1074;
	ld.shared.u32 	%r3469, [%r666+8576];
	bfe.u32 	%r3470, %r3469, 0, 8;
	bfe.u32 	%r3471, %r3469, 8, 8;
	bfe.u32 	%r3472, %r3469, 16, 8;
	bfe.u32 	%r3473, %r3469, 24, 8;
	cvt.u64.u32 	%rd1076, %r3470;
	and.b64  	%rd1077, %rd1076, 255;
	add.s64 	%rd1078, %rd1066, %rd1077;
	cvt.u64.u32 	%rd1079, %r3471;
	and.b64  	%rd1080, %rd1079, 255;
	add.s64 	%rd1081, %rd1069, %rd1080;
	cvt.u64.u32 	%rd1082, %r3472;
	and.b64  	%rd1083, %rd1082, 255;
	add.s64 	%rd1084, %rd1072, %rd1083;
	cvt.u64.u32 	%rd1085, %r3473;
	and.b64  	%rd1086, %rd1085, 255;
	add.s64 	%rd1087, %rd1075, %rd1086;
	ld.shared.u32 	%r3474, [%r666+8704];
	bfe.u32 	%r3475, %r3474, 0, 8;
	bfe.u32 	%r3476, %r3474, 8, 8;
	bfe.u32 	%r3477, %r3474, 16, 8;
	bfe.u32 	%r3478, %r3474, 24, 8;
	cvt.u64.u32 	%rd1088, %r3475;
	and.b64  	%rd1089, %rd1088, 255;
	add.s64 	%rd1090, %rd1078, %rd1089;
	cvt.u64.u32 	%rd1091, %r3476;
	and.b64  	%rd1092, %rd1091, 255;
	add.s64 	%rd1093, %rd1081, %rd1092;
	cvt.u64.u32 	%rd1094, %r3477;
	and.b64  	%rd1095, %rd1094, 255;
	add.s64 	%rd1096, %rd1084, %rd1095;
	cvt.u64.u32 	%rd1097, %r3478;
	and.b64  	%rd1098, %rd1097, 255;
	add.s64 	%rd1099, %rd1087, %rd1098;
	ld.shared.u32 	%r3479, [%r666+8832];
	bfe.u32 	%r3480, %r3479, 0, 8;
	bfe.u32 	%r3481, %r3479, 8, 8;
	bfe.u32 	%r3482, %r3479, 16, 8;
	bfe.u32 	%r3483, %r3479, 24, 8;
	cvt.u64.u32 	%rd1100, %r3480;
	and.b64  	%rd1101, %rd1100, 255;
	add.s64 	%rd1102, %rd1090, %rd1101;
	cvt.u64.u32 	%rd1103, %r3481;
	and.b64  	%rd1104, %rd1103, 255;
	add.s64 	%rd1105, %rd1093, %rd1104;
	cvt.u64.u32 	%rd1106, %r3482;
	and.b64  	%rd1107, %rd1106, 255;
	add.s64 	%rd1108, %rd1096, %rd1107;
	cvt.u64.u32 	%rd1109, %r3483;
	and.b64  	%rd1110, %rd1109, 255;
	add.s64 	%rd1111, %rd1099, %rd1110;
	ld.shared.u32 	%r3484, [%r666+8960];
	bfe.u32 	%r3485, %r3484, 0, 8;
	bfe.u32 	%r3486, %r3484, 8, 8;
	bfe.u32 	%r3487, %r3484, 16, 8;
	bfe.u32 	%r3488, %r3484, 24, 8;
	cvt.u64.u32 	%rd1112, %r3485;
	and.b64  	%rd1113, %rd1112, 255;
	add.s64 	%rd1114, %rd1102, %rd1113;
	cvt.u64.u32 	%rd1115, %r3486;
	and.b64  	%rd1116, %rd1115, 255;
	add.s64 	%rd1117, %rd1105, %rd1116;
	cvt.u64.u32 	%rd1118, %r3487;
	and.b64  	%rd1119, %rd1118, 255;
	add.s64 	%rd1120, %rd1108, %rd1119;
	cvt.u64.u32 	%rd1121, %r3488;
	and.b64  	%rd1122, %rd1121, 255;
	add.s64 	%rd1123, %rd1111, %rd1122;
	ld.shared.u32 	%r3489, [%r666+9088];
	bfe.u32 	%r3490, %r3489, 0, 8;
	bfe.u32 	%r3491, %r3489, 8, 8;
	bfe.u32 	%r3492, %r3489, 16, 8;
	bfe.u32 	%r3493, %r3489, 24, 8;
	cvt.u64.u32 	%rd1124, %r3490;
	and.b64  	%rd1125, %rd1124, 255;
	add.s64 	%rd1711, %rd1114, %rd1125;
	cvt.u64.u32 	%rd1126, %r3491;
	and.b64  	%rd1127, %rd1126, 255;
	add.s64 	%rd1712, %rd1117, %rd1127;
	cvt.u64.u32 	%rd1128, %r3492;
	and.b64  	%rd1129, %rd1128, 255;
	add.s64 	%rd1713, %rd1120, %rd1129;
	cvt.u64.u32 	%rd1130, %r3493;
	and.b64  	%rd1131, %rd1130, 255;
	add.s64 	%rd1714, %rd1123, %rd1131;
$L__BB11_350:
	bar.sync 	0;
	mov.b32 	%r3494, 0;
	st.shared.u32 	[%r668], %r3494;
	st.shared.u32 	[%r668+1024], %r3494;
	st.shared.u32 	[%r668+2048], %r3494;
	st.shared.u32 	[%r668+3072], %r3494;
	st.shared.u32 	[%r668+4096], %r3494;
	st.shared.u32 	[%r668+5120], %r3494;
	st.shared.u32 	[%r668+6144], %r3494;
	st.shared.u32 	[%r668+7168], %r3494;
	st.shared.u32 	[%r668+8192], %r3494;
	st.shared.u32 	[%r668+9216], %r3494;
	st.shared.u32 	[%r668+10240], %r3494;
	st.shared.u32 	[%r668+11264], %r3494;
	st.shared.u32 	[%r668+12288], %r3494;
	st.shared.u32 	[%r668+13312], %r3494;
	st.shared.u32 	[%r668+14336], %r3494;
	st.shared.u32 	[%r668+15360], %r3494;
	setp.gt.s64 	%p164, %rd1726, 64767;
	@%p164 bra 	$L__BB11_344;
$L__BB11_351:
	sub.s64 	%rd1737, %rd2, %rd1715;
	setp.lt.s64 	%p165, %rd1737, 5888;
	@%p165 bra 	$L__BB11_352;
	bra.uni 	$L__BB11_583;
$L__BB11_352:
	setp.le.s64 	%p167, %rd1737, %rd100;
	@%p167 bra 	$L__BB11_355;
	mov.b32 	%r3706, 0;
	// begin inline asm
	bmsk.clamp.b32 %r3705, %r3706, %r667;
	// end inline asm
	mov.u64 	%rd1738, %rd100;
$L__BB11_354:
	add.s64 	%rd1135, %rd1738, %rd1715;
	shl.b64 	%rd1136, %rd1135, 2;
	add.s64 	%rd1137, %rd1706, %rd1136;
	ld.global.u32 	%r3709, [%rd1137];
	// begin inline asm
	shr.b32 %r3708, %r3709, %r6014;
	// end inline asm
	and.b32  	%r3711, %r3705, %r3708;
	and.b32  	%r3712, %r3711, 3;
	shl.b32 	%r3713, %r3711, 8;
	and.b32  	%r3714, %r3713, -1024;
	add.s32 	%r3715, %r668, %r3714;
	add.s32 	%r3716, %r3715, %r3712;
	ld.shared.u8 	%rs356, [%r3716];
	add.s16 	%rs357, %rs356, 1;
	st.shared.u8 	[%r3716], %rs357;
	add.s64 	%rd1738, %rd1738, 256;
	setp.lt.s64 	%p168, %rd1738, %rd1737;
	@%p168 bra 	$L__BB11_354;
$L__BB11_355:
	cvt.u32.u64 	%r3717, %rd100;
	setp.gt.u32 	%p169, %r3717, 511;
	bar.sync 	0;
	@%p169 bra 	$L__BB11_357;
	ld.shared.u32 	%r3718, [%r666];
	bfe.u32 	%r3719, %r3718, 0, 8;
	bfe.u32 	%r3720, %r3718, 8, 8;
	bfe.u32 	%r3721, %r3718, 16, 8;
	bfe.u32 	%r3722, %r3718, 24, 8;
	cvt.u64.u32 	%rd1138, %r3719;
	and.b64  	%rd1139, %rd1138, 255;
	add.s64 	%rd1140, %rd1707, %rd1139;
	cvt.u64.u32 	%rd1141, %r3720;
	and.b64  	%rd1142, %rd1141, 255;
	add.s64 	%rd1143, %rd1708, %rd1142;
	cvt.u64.u32 	%rd1144, %r3721;
	and.b64  	%rd1145, %rd1144, 255;
	add.s64 	%rd1146, %rd1709, %rd1145;
	cvt.u64.u32 	%rd1147, %r3722;
	and.b64  	%rd1148, %rd1147, 255;
	add.s64 	%rd1149, %rd1710, %rd1148;
	ld.shared.u32 	%r3723, [%r666+128];
	bfe.u32 	%r3724, %r3723, 0, 8;
	bfe.u32 	%r3725, %r3723, 8, 8;
	bfe.u32 	%r3726, %r3723, 16, 8;
	bfe.u32 	%r3727, %r3723, 24, 8;
	cvt.u64.u32 	%rd1150, %r3724;
	and.b64  	%rd1151, %rd1150, 255;
	add.s64 	%rd1152, %rd1140, %rd1151;
	cvt.u64.u32 	%rd1153, %r3725;
	and.b64  	%rd1154, %rd1153, 255;
	add.s64 	%rd1155, %rd1143, %rd1154;
	cvt.u64.u32 	%rd1156, %r3726;
	and.b64  	%rd1157, %rd1156, 255;
	add.s64 	%rd1158, %rd1146, %rd1157;
	cvt.u64.u32 	%rd1159, %r3727;
	and.b64  	%rd1160, %rd1159, 255;
	add.s64 	%rd1161, %rd1149, %rd1160;
	ld.shared.u32 	%r3728, [%r666+256];
	bfe.u32 	%r3729, %r3728, 0, 8;
	bfe.u32 	%r3730, %r3728, 8, 8;
	bfe.u32 	%r3731, %r3728, 16, 8;
	bfe.u32 	%r3732, %r3728, 24, 8;
	cvt.u64.u32 	%rd1162, %r3729;
	and.b64  	%rd1163, %rd1162, 255;
	add.s64 	%rd1164, %rd1152, %rd1163;
	cvt.u64.u32 	%rd1165, %r3730;
	and.b64  	%rd1166, %rd1165, 255;
	add.s64 	%rd1167, %rd1155, %rd1166;
	cvt.u64.u32 	%rd1168, %r3731;
	and.b64  	%rd1169, %rd1168, 255;
	add.s64 	%rd1170, %rd1158, %rd1169;
	cvt.u64.u32 	%rd1171, %r3732;
	and.b64  	%rd1172, %rd1171, 255;
	add.s64 	%rd1173, %rd1161, %rd1172;
	ld.shared.u32 	%r3733, [%r666+384];
	bfe.u32 	%r3734, %r3733, 0, 8;
	bfe.u32 	%r3735, %r3733, 8, 8;
	bfe.u32 	%r3736, %r3733, 16, 8;
	bfe.u32 	%r3737, %r3733, 24, 8;
	cvt.u64.u32 	%rd1174, %r3734;
	and.b64  	%rd1175, %rd1174, 255;
	add.s64 	%rd1176, %rd1164, %rd1175;
	cvt.u64.u32 	%rd1177, %r3735;
	and.b64  	%rd1178, %rd1177, 255;
	add.s64 	%rd1179, %rd1167, %rd1178;
	cvt.u64.u32 	%rd1180, %r3736;
	and.b64  	%rd1181, %rd1180, 255;
	add.s64 	%rd1182, %rd1170, %rd1181;
	cvt.u64.u32 	%rd1183, %r3737;
	and.b64  	%rd1184, %rd1183, 255;
	add.s64 	%rd1185, %rd1173, %rd1184;
	ld.shared.u32 	%r3738, [%r666+512];
	bfe.u32 	%r3739, %r3738, 0, 8;
	bfe.u32 	%r3740, %r3738, 8, 8;
	bfe.u32 	%r3741, %r3738, 16, 8;
	bfe.u32 	%r3742, %r3738, 24, 8;
	cvt.u64.u32 	%rd1186, %r3739;
	and.b64  	%rd1187, %rd1186, 255;
	add.s64 	%rd1188, %rd1176, %rd1187;
	cvt.u64.u32 	%rd1189, %r3740;
	and.b64  	%rd1190, %rd1189, 255;
	add.s64 	%rd1191, %rd1179, %rd1190;
	cvt.u64.u32 	%rd1192, %r3741;
	and.b64  	%rd1193, %rd1192, 255;
	add.s64 	%rd1194, %rd1182, %rd1193;
	cvt.u64.u32 	%rd1195, %r3742;
	and.b64  	%rd1196, %rd1195, 255;
	add.s64 	%rd1197, %rd1185, %rd1196;
	ld.shared.u32 	%r3743, [%r666+640];
	bfe.u32 	%r3744, %r3743, 0, 8;
	bfe.u32 	%r3745, %r3743, 8, 8;
	bfe.u32 	%r3746, %r3743, 16, 8;
	bfe.u32 	%r3747, %r3743, 24, 8;
	cvt.u64.u32 	%rd1198, %r3744;
	and.b64  	%rd1199, %rd1198, 255;
	add.s64 	%rd1200, %rd1188, %rd1199;
	cvt.u64.u32 	%rd1201, %r3745;
	and.b64  	%rd1202, %rd1201, 255;
	add.s64 	%rd1203, %rd1191, %rd1202;
	cvt.u64.u32 	%rd1204, %r3746;
	and.b64  	%rd1205, %rd1204, 255;
	add.s64 	%rd1206, %rd1194, %rd1205;
	cvt.u64.u32 	%rd1207, %r3747;
	and.b64  	%rd1208, %rd1207, 255;
	add.s64 	%rd1209, %rd1197, %rd1208;
	ld.shared.u32 	%r3748, [%r666+768];
	bfe.u32 	%r3749, %r3748, 0, 8;
	bfe.u32 	%r3750, %r3748, 8, 8;
	bfe.u32 	%r3751, %r3748, 16, 8;
	bfe.u32 	%r3752, %r3748, 24, 8;
	cvt.u64.u32 	%rd1210, %r3749;
	and.b64  	%rd1211, %rd1210, 255;
	add.s64 	%rd1212, %rd1200, %rd1211;
	cvt.u64.u32 	%rd1213, %r3750;
	and.b64  	%rd1214, %rd1213, 255;
	add.s64 	%rd1215, %rd1203, %rd1214;
	cvt.u64.u32 	%rd1216, %r3751;
	and.b64  	%rd1217, %rd1216, 255;
	add.s64 	%rd1218, %rd1206, %rd1217;
	cvt.u64.u32 	%rd1219, %r3752;
	and.b64  	%rd1220, %rd1219, 255;
	add.s64 	%rd1221, %rd1209, %rd1220;
	ld.shared.u32 	%r3753, [%r666+896];
	bfe.u32 	%r3754, %r3753, 0, 8;
	bfe.u32 	%r3755, %r3753, 8, 8;
	bfe.u32 	%r3756, %r3753, 16, 8;
	bfe.u32 	%r3757, %r3753, 24, 8;
	cvt.u64.u32 	%rd1222, %r3754;
	and.b64  	%rd1223, %rd1222, 255;
	add.s64 	%rd1707, %rd1212, %rd1223;
	cvt.u64.u32 	%rd1224, %r3755;
	and.b64  	%rd1225, %rd1224, 255;
	add.s64 	%rd1708, %rd1215, %rd1225;
	cvt.u64.u32 	%rd1226, %r3756;
	and.b64  	%rd1227, %rd1226, 255;
	add.s64 	%rd1709, %rd1218, %rd1227;
	cvt.u64.u32 	%rd1228, %r3757;
	and.b64  	%rd1229, %rd1228, 255;
	add.s64 	%rd1710, %rd1221, %rd1229;
$L__BB11_357:
	setp.gt.u32 	%p170, %r3717, 255;
	@%p170 bra 	$L__BB11_359;
	ld.shared.u32 	%r3759, [%r666+8192];
	bfe.u32 	%r3760, %r3759, 0, 8;
	bfe.u32 	%r3761, %r3759, 8, 8;
	bfe.u32 	%r3762, %r3759, 16, 8;
	bfe.u32 	%r3763, %r3759, 24, 8;
	cvt.u64.u32 	%rd1230, %r3760;
	and.b64  	%rd1231, %rd1230, 255;
	add.s64 	%rd1232, %rd1711, %rd1231;
	cvt.u64.u32 	%rd1233, %r3761;
	and.b64  	%rd1234, %rd1233, 255;
	add.s64 	%rd1235, %rd1712, %rd1234;
	cvt.u64.u32 	%rd1236, %r3762;
	and.b64  	%rd1237, %rd1236, 255;
	add.s64 	%rd1238, %rd1713, %rd1237;
	cvt.u64.u32 	%rd1239, %r3763;
	and.b64  	%rd1240, %rd1239, 255;
	add.s64 	%rd1241, %rd1714, %rd1240;
	ld.shared.u32 	%r3764, [%r666+8320];
	bfe.u32 	%r3765, %r3764, 0, 8;
	bfe.u32 	%r3766, %r3764, 8, 8;
	bfe.u32 	%r3767, %r3764, 16, 8;
	bfe.u32 	%r3768, %r3764, 24, 8;
	cvt.u64.u32 	%rd1242, %r3765;
	and.b64  	%rd1243, %rd1242, 255;
	add.s64 	%rd1244, %rd1232, %rd1243;
	cvt.u64.u32 	%rd1245, %r3766;
	and.b64  	%rd1246, %rd1245, 255;
	add.s64 	%rd1247, %rd1235, %rd1246;
	cvt.u64.u32 	%rd1248, %r3767;
	and.b64  	%rd1249, %rd1248, 255;
	add.s64 	%rd1250, %rd1238, %rd1249;
	cvt.u64.u32 	%rd1251, %r3768;
	and.b64  	%rd1252, %rd1251, 255;
	add.s64 	%rd1253, %rd1241, %rd1252;
	ld.shared.u32 	%r3769, [%r666+8448];
	bfe.u32 	%r3770, %r3769, 0, 8;
	bfe.u32 	%r3771, %r3769, 8, 8;
	bfe.u32 	%r3772, %r3769, 16, 8;
	bfe.u32 	%r3773, %r3769, 24, 8;
	cvt.u64.u32 	%rd1254, %r3770;
	and.b64  	%rd1255, %rd1254, 255;
	add.s64 	%rd1256, %rd1244, %rd1255;
	cvt.u64.u32 	%rd1257, %r3771;
	and.b64  	%rd1258, %rd1257, 255;
	add.s64 	%rd1259, %rd1247, %rd1258;
	cvt.u64.u32 	%rd1260, %r3772;
	and.b64  	%rd1261, %rd1260, 255;
	add.s64 	%rd1262, %rd1250, %rd1261;
	cvt.u64.u32 	%rd1263, %r3773;
	and.b64  	%rd1264, %rd1263, 255;
	add.s64 	%rd1265, %rd1253, %rd1264;
	ld.shared.u32 	%r3774, [%r666+8576];
	bfe.u32 	%r3775, %r3774, 0, 8;
	bfe.u32 	%r3776, %r3774, 8, 8;
	bfe.u32 	%r3777, %r3774, 16, 8;
	bfe.u32 	%r3778, %r3774, 24, 8;
	cvt.u64.u32 	%rd1266, %r3775;
	and.b64  	%rd1267, %rd1266, 255;
	add.s64 	%rd1268, %rd1256, %rd1267;
	cvt.u64.u32 	%rd1269, %r3776;
	and.b64  	%rd1270, %rd1269, 255;
	add.s64 	%rd1271, %rd1259, %rd1270;
	cvt.u64.u32 	%rd1272, %r3777;
	and.b64  	%rd1273, %rd1272, 255;
	add.s64 	%rd1274, %rd1262, %rd1273;
	cvt.u64.u32 	%rd1275, %r3778;
	and.b64  	%rd1276, %rd1275, 255;
	add.s64 	%rd1277, %rd1265, %rd1276;
	ld.shared.u32 	%r3779, [%r666+8704];
	bfe.u32 	%r3780, %r3779, 0, 8;
	bfe.u32 	%r3781, %r3779, 8, 8;
	bfe.u32 	%r3782, %r3779, 16, 8;
	bfe.u32 	%r3783, %r3779, 24, 8;
	cvt.u64.u32 	%rd1278, %r3780;
	and.b64  	%rd1279, %rd1278, 255;
	add.s64 	%rd1280, %rd1268, %rd1279;
	cvt.u64.u32 	%rd1281, %r3781;
	and.b64  	%rd1282, %rd1281, 255;
	add.s64 	%rd1283, %rd1271, %rd1282;
	cvt.u64.u32 	%rd1284, %r3782;
	and.b64  	%rd1285, %rd1284, 255;
	add.s64 	%rd1286, %rd1274, %rd1285;
	cvt.u64.u32 	%rd1287, %r3783;
	and.b64  	%rd1288, %rd1287, 255;
	add.s64 	%rd1289, %rd1277, %rd1288;
	ld.shared.u32 	%r3784, [%r666+8832];
	bfe.u32 	%r3785, %r3784, 0, 8;
	bfe.u32 	%r3786, %r3784, 8, 8;
	bfe.u32 	%r3787, %r3784, 16, 8;
	bfe.u32 	%r3788, %r3784, 24, 8;
	cvt.u64.u32 	%rd1290, %r3785;
	and.b64  	%rd1291, %rd1290, 255;
	add.s64 	%rd1292, %rd1280, %rd1291;
	cvt.u64.u32 	%rd1293, %r3786;
	and.b64  	%rd1294, %rd1293, 255;
	add.s64 	%rd1295, %rd1283, %rd1294;
	cvt.u64.u32 	%rd1296, %r3787;
	and.b64  	%rd1297, %rd1296, 255;
	add.s64 	%rd1298, %rd1286, %rd1297;
	cvt.u64.u32 	%rd1299, %r3788;
	and.b64  	%rd1300, %rd1299, 255;
	add.s64 	%rd1301, %rd1289, %rd1300;
	ld.shared.u32 	%r3789, [%r666+8960];
	bfe.u32 	%r3790, %r3789, 0, 8;
	bfe.u32 	%r3791, %r3789, 8, 8;
	bfe.u32 	%r3792, %r3789, 16, 8;
	bfe.u32 	%r3793, %r3789, 24, 8;
	cvt.u64.u32 	%rd1302, %r3790;
	and.b64  	%rd1303, %rd1302, 255;
	add.s64 	%rd1304, %rd1292, %rd1303;
	cvt.u64.u32 	%rd1305, %r3791;
	and.b64  	%rd1306, %rd1305, 255;
	add.s64 	%rd1307, %rd1295, %rd1306;
	cvt.u64.u32 	%rd1308, %r3792;
	and.b64  	%rd1309, %rd1308, 255;
	add.s64 	%rd1310, %rd1298, %rd1309;
	cvt.u64.u32 	%rd1311, %r3793;
	and.b64  	%rd1312, %rd1311, 255;
	add.s64 	%rd1313, %rd1301, %rd1312;
	ld.shared.u32 	%r3794, [%r666+9088];
	bfe.u32 	%r3795, %r3794, 0, 8;
	bfe.u32 	%r3796, %r3794, 8, 8;
	bfe.u32 	%r3797, %r3794, 16, 8;
	bfe.u32 	%r3798, %r3794, 24, 8;
	cvt.u64.u32 	%rd1314, %r3795;
	and.b64  	%rd1315, %rd1314, 255;
	add.s64 	%rd1711, %rd1304, %rd1315;
	cvt.u64.u32 	%rd1316, %r3796;
	and.b64  	%rd1317, %rd1316, 255;
	add.s64 	%rd1712, %rd1307, %rd1317;
	cvt.u64.u32 	%rd1318, %r3797;
	and.b64  	%rd1319, %rd1318, 255;
	add.s64 	%rd1713, %rd1310, %rd1319;
	cvt.u64.u32 	%rd1320, %r3798;
	and.b64  	%rd1321, %rd1320, 255;
	add.s64 	%rd1714, %rd1313, %rd1321;
$L__BB11_359:
	shl.b32 	%r3799, %r1638, 9;
	mov.u32 	%r3800, _ZZN3cub18CUB_300001_SM_10006detail14segmented_sort30DeviceSegmentedSortKernelLargeILNS0_9SortOrderE0ENS2_10policy_hubIjNS0_8NullTypeEE9Policy860EjS6_PmS9_lEEvPKjPKT1_PSC_NS1_20device_double_bufferISC_EEPKT2_PSI_NSG_ISI_EET3_T4_E7storage;
	add.s32 	%r3801, %r3800, %r3799;
	and.b32  	%r3803, %r3717, 992;
	add.s32 	%r672, %r3801, %r3803;
	setp.gt.u32 	%p171, %r3717, 511;
	bar.sync 	0;
	@%p171 bra 	$L__BB11_361;
	st.shared.v2.u64 	[%r672], {%rd1707, %rd1708};
	st.shared.v2.u64 	[%r672+16], {%rd1709, %rd1710};
$L__BB11_361:
	setp.gt.u32 	%p172, %r3717, 255;
	@%p172 bra 	$L__BB11_363;
	st.shared.v2.u64 	[%r672+256], {%rd1711, %rd1712};
	st.shared.v2.u64 	[%r672+272], {%rd1713, %rd1714};
$L__BB11_363:
	setp.gt.u32 	%p173, %r3717, 63;
	bar.sync 	0;
	@%p173 bra 	$L__BB11_365;
	shl.b32 	%r3807, %r3717, 2;
	add.s32 	%r3808, %r668, %r3807;
	ld.shared.u64 	%rd1322, [%r3808];
	ld.shared.u64 	%rd1323, [%r3808+512];
	add.s64 	%rd1324, %rd1323, %rd1322;
	ld.shared.u64 	%rd1325, [%r3808+1024];
	add.s64 	%rd1326, %rd1325, %rd1324;
	ld.shared.u64 	%rd1327, [%r3808+1536];
	add.s64 	%rd1328, %rd1327, %rd1326;
	ld.shared.u64 	%rd1329, [%r3808+2048];
	add.s64 	%rd1330, %rd1329, %rd1328;
	ld.shared.u64 	%rd1331, [%r3808+2560];
	add.s64 	%rd1332, %rd1331, %rd1330;
	ld.shared.u64 	%rd1333, [%r3808+3072];
	add.s64 	%rd1334, %rd1333, %rd1332;
	ld.shared.u64 	%rd1335, [%r3808+3584];
	add.s64 	%rd1336, %rd1335, %rd1334;
	ld.shared.u64 	%rd1337, [%r3808+4096];
	add.s64 	%rd1338, %rd1337, %rd1336;
	ld.shared.u64 	%rd1339, [%r3808+4608];
	add.s64 	%rd1340, %rd1339, %rd1338;
	ld.shared.u64 	%rd1341, [%r3808+5120];
	add.s64 	%rd1342, %rd1341, %rd1340;
	ld.shared.u64 	%rd1343, [%r3808+5632];
	add.s64 	%rd1344, %rd1343, %rd1342;
	ld.shared.u64 	%rd1345, [%r3808+6144];
	add.s64 	%rd1346, %rd1345, %rd1344;
	ld.shared.u64 	%rd1347, [%r3808+6656];
	add.s64 	%rd1348, %rd1347, %rd1346;
	ld.shared.u64 	%rd1349, [%r3808+7168];
	add.s64 	%rd1350, %rd1349, %rd1348;
	ld.shared.u64 	%rd1351, [%r3808+7680];
	add.s64 	%rd1352, %rd1351, %rd1350;
	ld.shared.u64 	%rd1353, [%r3808+8192];
	add.s64 	%rd1354, %rd1353, %rd1352;
	ld.shared.u64 	%rd1355, [%r3808+8704];
	add.s64 	%rd1356, %rd1355, %rd1354;
	ld.shared.u64 	%rd1357, [%r3808+9216];
	add.s64 	%rd1358, %rd1357, %rd1356;
	ld.shared.u64 	%rd1359, [%r3808+9728];
	add.s64 	%rd1360, %rd1359, %rd1358;
	ld.shared.u64 	%rd1361, [%r3808+10240];
	add.s64 	%rd1362, %rd1361, %rd1360;
	ld.shared.u64 	%rd1363, [%r3808+10752];
	add.s64 	%rd1364, %rd1363, %rd1362;
	ld.shared.u64 	%rd1365, [%r3808+11264];
	add.s64 	%rd1366, %rd1365, %rd1364;
	ld.shared.u64 	%rd1367, [%r3808+11776];
	add.s64 	%rd1368, %rd1367, %rd1366;
	ld.shared.u64 	%rd1369, [%r3808+12288];
	add.s64 	%rd1370, %rd1369, %rd1368;
	ld.shared.u64 	%rd1371, [%r3808+12800];
	add.s64 	%rd1372, %rd1371, %rd1370;
	ld.shared.u64 	%rd1373, [%r3808+13312];
	add.s64 	%rd1374, %rd1373, %rd1372;
	ld.shared.u64 	%rd1375, [%r3808+13824];
	add.s64 	%rd1376, %rd1375, %rd1374;
	ld.shared.u64 	%rd1377, [%r3808+14336];
	add.s64 	%rd1378, %rd1377, %rd1376;
	ld.shared.u64 	%rd1379, [%r3808+14848];
	add.s64 	%rd1380, %rd1379, %rd1378;
	ld.shared.u64 	%rd1381, [%r3808+15360];
	add.s64 	%rd1382, %rd1381, %rd1380;
	ld.shared.u64 	%rd1383, [%r3808+15872];
	add.s64 	%rd1747, %rd1383, %rd1382;
$L__BB11_365:
	setp.gt.u32 	%p174, %r3717, 31;
	bar.sync 	0;
	shr.u32 	%r3810, %r3717, 3;
	add.s32 	%r3811, %r3810, %r3717;
	shl.b32 	%r3812, %r3811, 3;
	add.s32 	%r3814, %r3800, %r3812;
	add.s32 	%r673, %r3814, 1040;
	st.shared.u64 	[%r3814+1040], %rd1747;
	bar.sync 	0;
	@%p174 bra 	$L__BB11_367;
	setp.lt.s32 	%p175, %r1638, 16;
	setp.lt.s32 	%p176, %r1638, 8;
	setp.lt.s32 	%p177, %r1638, 4;
	setp.lt.s32 	%p178, %r1638, 2;
	setp.lt.s32 	%p179, %r1638, 1;
	mad.lo.s32 	%r3867, %r3717, 72, %r3800;
	ld.shared.u64 	%rd1384, [%r3867+1040];
	ld.shared.u64 	%rd1385, [%r3867+1048];
	ld.shared.u64 	%rd1386, [%r3867+1056];
	ld.shared.u64 	%rd1387, [%r3867+1064];
	ld.shared.u64 	%rd1388, [%r3867+1072];
	ld.shared.u64 	%rd1389, [%r3867+1080];
	ld.shared.u64 	%rd1390, [%r3867+1088];
	ld.shared.u64 	%rd1391, [%r3867+1096];
	add.s64 	%rd1392, %rd1385, %rd1384;
	add.s64 	%rd1393, %rd1392, %rd1386;
	add.s64 	%rd1394, %rd1393, %rd1387;
	add.s64 	%rd1395, %rd1394, %rd1388;
	add.s64 	%rd1396, %rd1395, %rd1389;
	add.s64 	%rd1397, %rd1396, %rd1390;
	add.s64 	%rd1398, %rd1397, %rd1391;
	mov.b64 	{%r3816, %r3821}, %rd1398;
	mov.b32 	%r3822, 1;
	mov.b32 	%r3863, 0;
	mov.b32 	%r3864, -1;
	// begin inline asm
	shfl.sync.up.b32 %r3815, %r3816, %r3822, %r3863, %r3864;
	// end inline asm
	// begin inline asm
	shfl.sync.up.b32 %r3820, %r3821, %r3822, %r3863, %r3864;
	// end inline asm
	mov.b64 	%rd1399, {%r3815, %r3820};
	selp.b64 	%rd1400, 0, %rd1399, %p179;
	add.s64 	%rd1401, %rd1400, %rd1398;
	mov.b64 	{%r3826, %r3831}, %rd1401;
	mov.b32 	%r3832, 2;
	// begin inline asm
	shfl.sync.up.b32 %r3825, %r3826, %r3832, %r3863, %r3864;
	// end inline asm
	// begin inline asm
	shfl.sync.up.b32 %r3830, %r3831, %r3832, %r3863, %r3864;
	// end inline asm
	mov.b64 	%rd1402, {%r3825, %r3830};
	selp.b64 	%rd1403, 0, %rd1402, %p178;
	add.s64 	%rd1404, %rd1403, %rd1401;
	mov.b64 	{%r3836, %r3841}, %rd1404;
	mov.b32 	%r3842, 4;
	// begin inline asm
	shfl.sync.up.b32 %r3835, %r3836, %r3842, %r3863, %r3864;
	// end inline asm
	// begin inline asm
	shfl.sync.up.b32 %r3840, %r3841, %r3842, %r3863, %r3864;
	// end inline asm
	mov.b64 	%rd1405, {%r3835, %r3840};
	selp.b64 	%rd1406, 0, %rd1405, %p177;
	add.s64 	%rd1407, %rd1406, %rd1404;
	mov.b64 	{%r3846, %r3851}, %rd1407;
	mov.b32 	%r3852, 8;
	// begin inline asm
	shfl.sync.up.b32 %r3845, %r3846, %r3852, %r3863, %r3864;
	// end inline asm
	// begin inline asm
	shfl.sync.up.b32 %r3850, %r3851, %r3852, %r3863, %r3864;
	// end inline asm
	mov.b64 	%rd1408, {%r3845, %r3850};
	selp.b64 	%rd1409, 0, %rd1408, %p176;
	add.s64 	%rd1410, %rd1409, %rd1407;
	mov.b64 	{%r3856, %r3861}, %rd1410;
	mov.b32 	%r3862, 16;
	// begin inline asm
	shfl.sync.up.b32 %r3855, %r3856, %r3862, %r3863, %r3864;
	// end inline asm
	// begin inline asm
	shfl.sync.up.b32 %r3860, %r3861, %r3862, %r3863, %r3864;
	// end inline asm
	mov.b64 	%rd1411, {%r3855, %r3860};
	selp.b64 	%rd1412, 0, %rd1411, %p175;
	add.s64 	%rd1413, %rd1412, %rd1410;
	sub.s64 	%rd1414, %rd1413, %rd1398;
	ld.shared.u64 	%rd1415, [%r3867+1040];
	ld.shared.u64 	%rd1416, [%r3867+1048];
	ld.shared.u64 	%rd1417, [%r3867+1056];
	ld.shared.u64 	%rd1418, [%r3867+1064];
	ld.shared.u64 	%rd1419, [%r3867+1072];
	ld.shared.u64 	%rd1420, [%r3867+1080];
	ld.shared.u64 	%rd1421, [%r3867+1088];
	add.s64 	%rd1422, %rd1415, %rd1414;
	add.s64 	%rd1423, %rd1416, %rd1422;
	add.s64 	%rd1424, %rd1417, %rd1423;
	add.s64 	%rd1425, %rd1418, %rd1424;
	add.s64 	%rd1426, %rd1419, %rd1425;
	add.s64 	%rd1427, %rd1420, %rd1426;
	add.s64 	%rd1428, %rd1421, %rd1427;
	st.shared.u64 	[%r3867+1040], %rd1414;
	st.shared.u64 	[%r3867+1048], %rd1422;
	st.shared.u64 	[%r3867+1056], %rd1423;
	st.shared.u64 	[%r3867+1064], %rd1424;
	st.shared.u64 	[%r3867+1072], %rd1425;
	st.shared.u64 	[%r3867+1080], %rd1426;
	st.shared.u64 	[%r3867+1088], %rd1427;
	st.shared.u64 	[%r3867+1096], %rd1428;
$L__BB11_367:
	setp.gt.u32 	%p180, %r3717, 63;
	bar.sync 	0;
	ld.shared.u64 	%rd1751, [%r673];
	bar.sync 	0;
	setp.eq.s64 	%p181, %rd1751, 0;
	setp.eq.s64 	%p182, %rd1751, %rd2;
	or.pred  	%p183, %p181, %p182;
	or.pred  	%p185, %p180, %p183;
	selp.u32 	%r3869, 1, 0, %p185;
	{ 
	.reg .pred 	%p1; 
	.reg .pred 	%p2; 
	setp.ne.u32 	%p1, %r3869, 0; 
	bar.red.and.pred 	%p2, 0, %p1; 
	selp.u32 	%r3870, 1, 0, %p2; 
	}
	setp.eq.s32 	%p186, %r3870, 0;
	@%p186 bra 	$L__BB11_463;
	mov.b64 	%rd1748, 0;
$L__BB11_369:
	add.s64 	%rd1430, %rd1748, %rd100;
	shl.b64 	%rd1431, %rd1430, 2;
	add.s64 	%rd171, %rd1705, %rd1431;
	ld.global.u32 	%r3871, [%rd171];
	ld.global.u32 	%r3872, [%rd171+1024];
	ld.global.u32 	%r3873, [%rd171+2048];
	ld.global.u32 	%r3874, [%rd171+3072];
	ld.global.u32 	%r3875, [%rd171+4096];
	ld.global.u32 	%r3876, [%rd171+5120];
	ld.global.u32 	%r3877, [%rd171+6144];
	ld.global.u32 	%r3878, [%rd171+7168];
	ld.global.u32 	%r3879, [%rd171+8192];
	ld.global.u32 	%r3880, [%rd171+9216];
	ld.global.u32 	%r3881, [%rd171+10240];
	ld.global.u32 	%r3882, [%rd171+11264];
	ld.global.u32 	%r3883, [%rd171+12288];
	ld.global.u32 	%r3884, [%rd171+13312];
	ld.global.u32 	%r3885, [%rd171+14336];
	ld.global.u32 	%r3886, [%rd171+15360];
	ld.global.u32 	%r3887, [%rd171+16384];
	ld.global.u32 	%r3888, [%rd171+17408];
	ld.global.u32 	%r3889, [%rd171+18432];
	ld.global.u32 	%r3890, [%rd171+19456];
	ld.global.u32 	%r3891, [%rd171+20480];
	ld.global.u32 	%r3892, [%rd171+21504];
	ld.global.u32 	%r3893, [%rd171+22528];
	bar.sync 	0;
	add.s64 	%rd172, %rd97, %rd1431;
	st.global.u32 	[%rd172], %r3871;
	st.global.u32 	[%rd172+1024], %r3872;
	st.global.u32 	[%rd172+2048], %r3873;
	st.global.u32 	[%rd172+3072], %r3874;
	st.global.u32 	[%rd172+4096], %r3875;
	st.global.u32 	[%rd172+5120], %r3876;
	st.global.u32 	[%rd172+6144], %r3877;
	st.global.u32 	[%rd172+7168], %r3878;
	st.global.u32 	[%rd172+8192], %r3879;
	st.global.u32 	[%rd172+9216], %r3880;
	st.global.u32 	[%rd172+10240], %r3881;
	st.global.u32 	[%rd172+11264], %r3882;
	st.global.u32 	[%rd172+12288], %r3883;
	st.global.u32 	[%rd172+13312], %r3884;
	st.global.u32 	[%rd172+14336], %r3885;
	st.global.u32 	[%rd172+15360], %r3886;
	st.global.u32 	[%rd172+16384], %r3887;
	st.global.u32 	[%rd172+17408], %r3888;
	st.global.u32 	[%rd172+18432], %r3889;
	st.global.u32 	[%rd172+19456], %r3890;
	st.global.u32 	[%rd172+20480], %r3891;
	st.global.u32 	[%rd172+21504], %r3892;
	st.global.u32 	[%rd172+22528], %r3893;
	add.s64 	%rd1748, %rd1748, 5888;
	sub.s64 	%rd174, %rd2, %rd1748;
	setp.gt.s64 	%p187, %rd174, 5887;
	@%p187 bra 	$L__BB11_369;
	cvt.u32.u64 	%r674, %rd174;
	setp.le.s64 	%p188, %rd2, %rd1748;
	@%p188 bra 	$L__BB11_580;
	setp.ge.s32 	%p189, %r3717, %r674;
	@%p189 bra 	$L__BB11_373;
	ld.global.u32 	%r6076, [%rd171+23552];
$L__BB11_373:
	add.s32 	%r3896, %r3717, 256;
	cvt.u64.u32 	%rd175, %r3896;
	setp.ge.s32 	%p190, %r3896, %r674;
	@%p190 bra 	$L__BB11_375;
	ld.global.u32 	%r6077, [%rd171+24576];
$L__BB11_375:
	add.s32 	%r3898, %r3717, 512;
	cvt.u64.u32 	%rd176, %r3898;
	setp.ge.s32 	%p191, %r3898, %r674;
	@%p191 bra 	$L__BB11_377;
	ld.global.u32 	%r6078, [%rd171+25600];
$L__BB11_377:
	add.s32 	%r3900, %r3717, 768;
	cvt.u64.u32 	%rd177, %r3900;
	setp.ge.s32 	%p192, %r3900, %r674;
	@%p192 bra 	$L__BB11_379;
	ld.global.u32 	%r6079, [%rd171+26624];
$L__BB11_379:
	or.b32  	%r3902, %r3717, 1024;
	cvt.u64.u32 	%rd178, %r3902;
	setp.ge.s32 	%p193, %r3902, %r674;
	@%p193 bra 	$L__BB11_381;
	ld.global.u32 	%r6080, [%rd171+27648];
$L__BB11_381:
	add.s32 	%r3904, %r3717, 1280;
	cvt.u64.u32 	%rd179, %r3904;
	setp.ge.s32 	%p194, %r3904, %r674;
	@%p194 bra 	$L__BB11_383;
	ld.global.u32 	%r6081, [%rd171+28672];
$L__BB11_383:
	add.s32 	%r3906, %r3717, 1536;
	cvt.u64.u32 	%rd180, %r3906;
	setp.ge.s32 	%p195, %r3906, %r674;
	@%p195 bra 	$L__BB11_385;
	ld.global.u32 	%r6082, [%rd171+29696];
$L__BB11_385:
	add.s32 	%r3908, %r3717, 1792;
	cvt.u64.u32 	%rd181, %r3908;
	setp.ge.s32 	%p196, %r3908, %r674;
	@%p196 bra 	$L__BB11_387;
	ld.global.u32 	%r6083, [%rd171+30720];
$L__BB11_387:
	or.b32  	%r3910, %r3717, 2048;
	cvt.u64.u32 	%rd182, %r3910;
	setp.ge.s32 	%p197, %r3910, %r674;
	@%p197 bra 	$L__BB11_389;
	ld.global.u32 	%r6084, [%rd171+31744];
$L__BB11_389:
	add.s32 	%r3912, %r3717, 2304;
	cvt.u64.u32 	%rd183, %r3912;
	setp.ge.s32 	%p198, %r3912, %r674;
	@%p198 bra 	$L__BB11_391;
	ld.global.u32 	%r6085, [%rd171+32768];
$L__BB11_391:
	add.s32 	%r3914, %r3717, 2560;
	cvt.u64.u32 	%rd184, %r3914;
	setp.ge.s32 	%p199, %r3914, %r674;
	@%p199 bra 	$L__BB11_393;
	ld.global.u32 	%r6086, [%rd171+33792];
$L__BB11_393:
	add.s32 	%r3916, %r3717, 2816;
	cvt.u64.u32 	%rd185, %r3916;
	setp.ge.s32 	%p200, %r3916, %r674;
	@%p200 bra 	$L__BB11_395;
	ld.global.u32 	%r6087, [%rd171+34816];
$L__BB11_395:
	or.b32  	%r3918, %r3717, 3072;
	cvt.u64.u32 	%rd186, %r3918;
	setp.ge.s32 	%p201, %r3918, %r674;
	@%p201 bra 	$L__BB11_397;
	ld.global.u32 	%r6088, [%rd171+35840];
$L__BB11_397:
	add.s32 	%r3920, %r3717, 3328;
	cvt.u64.u32 	%rd187, %r3920;
	setp.ge.s32 	%p202, %r3920, %r674;
	@%p202 bra 	$L__BB11_399;
	ld.global.u32 	%r6089, [%rd171+36864];
$L__BB11_399:
	add.s32 	%r3922, %r3717, 3584;
	cvt.u64.u32 	%rd188, %r3922;
	setp.ge.s32 	%p203, %r3922, %r674;
	@%p203 bra 	$L__BB11_401;
	ld.global.u32 	%r6090, [%rd171+37888];
$L__BB11_401:
	add.s32 	%r3924, %r3717, 3840;
	cvt.u64.u32 	%rd189, %r3924;
	setp.ge.s32 	%p204, %r3924, %r674;
	@%p204 bra 	$L__BB11_403;
	ld.global.u32 	%r6091, [%rd171+38912];
$L__BB11_403:
	or.b32  	%r3926, %r3717, 4096;
	cvt.u64.u32 	%rd190, %r3926;
	setp.ge.s32 	%p205, %r3926, %r674;
	@%p205 bra 	$L__BB11_405;
	ld.global.u32 	%r6092, [%rd171+39936];
$L__BB11_405:
	add.s32 	%r3928, %r3717, 4352;
	cvt.u64.u32 	%rd191, %r3928;
	setp.ge.s32 	%p206, %r3928, %r674;
	@%p206 bra 	$L__BB11_407;
	ld.global.u32 	%r6093, [%rd171+40960];
$L__BB11_407:
	add.s32 	%r3930, %r3717, 4608;
	cvt.u64.u32 	%rd192, %r3930;
	setp.ge.s32 	%p207, %r3930, %r674;
	@%p207 bra 	$L__BB11_409;
	ld.global.u32 	%r6094, [%rd171+41984];
$L__BB11_409:
	add.s32 	%r3932, %r3717, 4864;
	cvt.u64.u32 	%rd193, %r3932;
	setp.ge.s32 	%p208, %r3932, %r674;
	@%p208 bra 	$L__BB11_411;
	ld.global.u32 	%r6095, [%rd171+43008];
$L__BB11_411:
	or.b32  	%r3934, %r3717, 5120;
	cvt.u64.u32 	%rd194, %r3934;
	setp.ge.s32 	%p209, %r3934, %r674;
	@%p209 bra 	$L__BB11_413;
	ld.global.u32 	%r6096, [%rd171+44032];
$L__BB11_413:
	add.s32 	%r3936, %r3717, 5376;
	cvt.u64.u32 	%rd195, %r3936;
	setp.ge.s32 	%p210, %r3936, %r674;
	@%p210 bra 	$L__BB11_415;
	ld.global.u32 	%r6097, [%rd171+45056];
$L__BB11_415:
	add.s32 	%r3938, %r3717, 5632;
	cvt.u64.u32 	%rd196, %r3938;
	setp.ge.s32 	%p211, %r3938, %r674;
	@%p211 bra 	$L__BB11_417;
	ld.global.u32 	%r6098, [%rd171+46080];
$L__BB11_417:
	setp.ge.s32 	%p212, %r3717, %r674;
	bar.sync 	0;
	@%p212 bra 	$L__BB11_419;
	st.global.u32 	[%rd172+23552], %r6076;
$L__BB11_419:
	cvt.u32.u64 	%r3940, %rd175;
	setp.ge.s32 	%p213, %r3940, %r674;
	@%p213 bra 	$L__BB11_421;
	st.global.u32 	[%rd172+24576], %r6077;
$L__BB11_421:
	cvt.u32.u64 	%r3941, %rd176;
	setp.ge.s32 	%p214, %r3941, %r674;
	@%p214 bra 	$L__BB11_423;
	st.global.u32 	[%rd172+25600], %r6078;
$L__BB11_423:
	cvt.u32.u64 	%r3942, %rd177;
	setp.ge.s32 	%p215, %r3942, %r674;
	@%p215 bra 	$L__BB11_425;
	st.global.u32 	[%rd172+26624], %r6079;
$L__BB11_425:
	cvt.u32.u64 	%r3943, %rd178;
	setp.ge.s32 	%p216, %r3943, %r674;
	@%p216 bra 	$L__BB11_427;
	st.global.u32 	[%rd172+27648], %r6080;
$L__BB11_427:
	cvt.u32.u64 	%r3944, %rd179;
	setp.ge.s32 	%p217, %r3944, %r674;
	@%p217 bra 	$L__BB11_429;
	st.global.u32 	[%rd172+28672], %r6081;
$L__BB11_429:
	cvt.u32.u64 	%r3945, %rd180;
	setp.ge.s32 	%p218, %r3945, %r674;
	@%p218 bra 	$L__BB11_431;
	st.global.u32 	[%rd172+29696], %r6082;
$L__BB11_431:
	cvt.u32.u64 	%r3946, %rd181;
	setp.ge.s32 	%p219, %r3946, %r674;
	@%p219 bra 	$L__BB11_433;
	st.global.u32 	[%rd172+30720], %r6083;
$L__BB11_433:
	cvt.u32.u64 	%r3947, %rd182;
	setp.ge.s32 	%p220, %r3947, %r674;
	@%p220 bra 	$L__BB11_435;
	st.global.u32 	[%rd172+31744], %r6084;
$L__BB11_435:
	cvt.u32.u64 	%r3948, %rd183;
	setp.ge.s32 	%p221, %r3948, %r674;
	@%p221 bra 	$L__BB11_437;
	st.global.u32 	[%rd172+32768], %r6085;
$L__BB11_437:
	cvt.u32.u64 	%r3949, %rd184;
	setp.ge.s32 	%p222, %r3949, %r674;
	@%p222 bra 	$L__BB11_439;
	st.global.u32 	[%rd172+33792], %r6086;
$L__BB11_439:
	cvt.u32.u64 	%r3950, %rd185;
	setp.ge.s32 	%p223, %r3950, %r674;
	@%p223 bra 	$L__BB11_441;
	st.global.u32 	[%rd172+34816], %r6087;
$L__BB11_441:
	cvt.u32.u64 	%r3951, %rd186;
	setp.ge.s32 	%p224, %r3951, %r674;
	@%p224 bra 	$L__BB11_443;
	st.global.u32 	[%rd172+35840], %r6088;
$L__BB11_443:
	cvt.u32.u64 	%r3952, %rd187;
	setp.ge.s32 	%p225, %r3952, %r674;
	@%p225 bra 	$L__BB11_445;
	st.global.u32 	[%rd172+36864], %r6089;
$L__BB11_445:
	cvt.u32.u64 	%r3953, %rd188;
	setp.ge.s32 	%p226, %r3953, %r674;
	@%p226 bra 	$L__BB11_447;
	st.global.u32 	[%rd172+37888], %r6090;
$L__BB11_447:
	cvt.u32.u64 	%r3954, %rd189;
	setp.ge.s32 	%p227, %r3954, %r674;
	@%p227 bra 	$L__BB11_449;
	st.global.u32 	[%rd172+38912], %r6091;
$L__BB11_449:
	cvt.u32.u64 	%r3955, %rd190;
	setp.ge.s32 	%p228, %r3955, %r674;
	@%p228 bra 	$L__BB11_451;
	st.global.u32 	[%rd172+39936], %r6092;
$L__BB11_451:
	cvt.u32.u64 	%r3956, %rd191;
	setp.ge.s32 	%p229, %r3956, %r674;
	@%p229 bra 	$L__BB11_453;
	st.global.u32 	[%rd172+40960], %r6093;
$L__BB11_453:
	cvt.u32.u64 	%r3957, %rd192;
	setp.ge.s32 	%p230, %r3957, %r674;
	@%p230 bra 	$L__BB11_455;
	st.global.u32 	[%rd172+41984], %r6094;
$L__BB11_455:
	cvt.u32.u64 	%r3958, %rd193;
	setp.ge.s32 	%p231, %r3958, %r674;
	@%p231 bra 	$L__BB11_457;
	st.global.u32 	[%rd172+43008], %r6095;
$L__BB11_457:
	cvt.u32.u64 	%r3959, %rd194;
	setp.ge.s32 	%p232, %r3959, %r674;
	@%p232 bra 	$L__BB11_459;
	st.global.u32 	[%rd172+44032], %r6096;
$L__BB11_459:
	cvt.u32.u64 	%r3960, %rd195;
	setp.ge.s32 	%p233, %r3960, %r674;
	@%p233 bra 	$L__BB11_461;
	st.global.u32 	[%rd172+45056], %r6097;
$L__BB11_461:
	cvt.u32.u64 	%r3961, %rd196;
	setp.ge.s32 	%p234, %r3961, %r674;
	@%p234 bra 	$L__BB11_580;
	st.global.u32 	[%rd172+46080], %r6098;
	bra.uni 	$L__BB11_580;
$L__BB11_463:
	mov.b64 	%rd1749, 0;
$L__BB11_464:
	.pragma "nounroll";
	setp.ne.s32 	%p235, %r1638, 31;
	mov.u32 	%r4064, %tid.x;
	cvt.u64.u32 	%rd1433, %r4064;
	add.s64 	%rd1434, %rd1749, %rd1433;
	shl.b64 	%rd1435, %rd1434, 2;
	add.s64 	%rd199, %rd1705, %rd1435;
	ld.global.u32 	%r4065, [%rd199];
	ld.global.u32 	%r4066, [%rd199+1024];
	ld.global.u32 	%r4067, [%rd199+2048];
	ld.global.u32 	%r4068, [%rd199+3072];
	ld.global.u32 	%r4069, [%rd199+4096];
	ld.global.u32 	%r4070, [%rd199+5120];
	ld.global.u32 	%r4071, [%rd199+6144];
	ld.global.u32 	%r4072, [%rd199+7168];
	ld.global.u32 	%r4073, [%rd199+8192];
	ld.global.u32 	%r4074, [%rd199+9216];
	ld.global.u32 	%r4075, [%rd199+10240];
	ld.global.u32 	%r4076, [%rd199+11264];
	ld.global.u32 	%r4077, [%rd199+12288];
	ld.global.u32 	%r4078, [%rd199+13312];
	ld.global.u32 	%r4079, [%rd199+14336];
	ld.global.u32 	%r4080, [%rd199+15360];
	ld.global.u32 	%r4081, [%rd199+16384];
	ld.global.u32 	%r4082, [%rd199+17408];
	ld.global.u32 	%r4083, [%rd199+18432];
	ld.global.u32 	%r4084, [%rd199+19456];
	ld.global.u32 	%r4085, [%rd199+20480];
	ld.global.u32 	%r4086, [%rd199+21504];
	ld.global.u32 	%r4087, [%rd199+22528];
	shl.b32 	%r4088, %r4064, 2;
	mov.u32 	%r4089, _ZZN3cub18CUB_300001_SM_10006detail14segmented_sort30DeviceSegmentedSortKernelLargeILNS0_9SortOrderE0ENS2_10policy_hubIjNS0_8NullTypeEE9Policy860EjS6_PmS9_lEEvPKjPKT1_PSC_NS1_20device_double_bufferISC_EEPKT2_PSI_NSG_ISI_EET3_T4_E7storage;
	add.s32 	%r4090, %r4089, %r4088;
	st.shared.u32 	[%r4090], %r4065;
	st.shared.u32 	[%r4090+1024], %r4066;
	st.shared.u32 	[%r4090+2048], %r4067;
	st.shared.u32 	[%r4090+3072], %r4068;
	st.shared.u32 	[%r4090+4096], %r4069;
	st.shared.u32 	[%r4090+5120], %r4070;
	st.shared.u32 	[%r4090+6144], %r4071;
	st.shared.u32 	[%r4090+7168], %r4072;
	st.shared.u32 	[%r4090+8192], %r4073;
	st.shared.u32 	[%r4090+9216], %r4074;
	st.shared.u32 	[%r4090+10240], %r4075;
	st.shared.u32 	[%r4090+11264], %r4076;
	st.shared.u32 	[%r4090+12288], %r4077;
	st.shared.u32 	[%r4090+13312], %r4078;
	st.shared.u32 	[%r4090+14336], %r4079;
	st.shared.u32 	[%r4090+15360], %r4080;
	st.shared.u32 	[%r4090+16384], %r4081;
	st.shared.u32 	[%r4090+17408], %r4082;
	st.shared.u32 	[%r4090+18432], %r4083;
	st.shared.u32 	[%r4090+19456], %r4084;
	st.shared.u32 	[%r4090+20480], %r4085;
	st.shared.u32 	[%r4090+21504], %r4086;
	st.shared.u32 	[%r4090+22528], %r4087;
	bar.sync 	0;
	mad.lo.s32 	%r4091, %r4064, 88, %r4090;
	ld.shared.u32 	%r724, [%r4091];
	ld.shared.u32 	%r725, [%r4091+4];
	ld.shared.u32 	%r726, [%r4091+8];
	ld.shared.u32 	%r727, [%r4091+12];
	ld.shared.u32 	%r728, [%r4091+16];
	ld.shared.u32 	%r729, [%r4091+20];
	ld.shared.u32 	%r730, [%r4091+24];
	ld.shared.u32 	%r731, [%r4091+28];
	ld.shared.u32 	%r732, [%r4091+32];
	ld.shared.u32 	%r733, [%r4091+36];
	ld.shared.u32 	%r734, [%r4091+40];
	ld.shared.u32 	%r735, [%r4091+44];
	ld.shared.u32 	%r736, [%r4091+48];
	ld.shared.u32 	%r737, [%r4091+52];
	ld.shared.u32 	%r738, [%r4091+56];
	ld.shared.u32 	%r739, [%r4091+60];
	ld.shared.u32 	%r740, [%r4091+64];
	ld.shared.u32 	%r741, [%r4091+68];
	ld.shared.u32 	%r742, [%r4091+72];
	ld.shared.u32 	%r743, [%r4091+76];
	ld.shared.u32 	%r744, [%r4091+80];
	ld.shared.u32 	%r745, [%r4091+84];
	ld.shared.u32 	%r746, [%r4091+88];
	bar.sync 	0;
	mov.b32 	%r4061, 0;
	st.shared.u32 	[%r4090], %r4061;
	st.shared.u32 	[%r4090+1024], %r4061;
	st.shared.u32 	[%r4090+2048], %r4061;
	st.shared.u32 	[%r4090+3072], %r4061;
	st.shared.u32 	[%r4090+4096], %r4061;
	st.shared.u32 	[%r4090+5120], %r4061;
	st.shared.u32 	[%r4090+6144], %r4061;
	st.shared.u32 	[%r4090+7168], %r4061;
	st.shared.u32 	[%r4090+8192], %r4061;
	st.shared.u32 	[%r4090+9216], %r4061;
	st.shared.u32 	[%r4090+10240], %r4061;
	st.shared.u32 	[%r4090+11264], %r4061;
	st.shared.u32 	[%r4090+12288], %r4061;
	st.shared.u32 	[%r4090+13312], %r4061;
	st.shared.u32 	[%r4090+14336], %r4061;
	st.shared.u32 	[%r4090+15360], %r4061;
	st.shared.u32 	[%r4090+16384], %r4061;
	st.shared.u32 	[%r4090+17408], %r4061;
	st.shared.u32 	[%r4090+18432], %r4061;
	st.shared.u32 	[%r4090+19456], %r4061;
	st.shared.u32 	[%r4090+20480], %r4061;
	st.shared.u32 	[%r4090+21504], %r4061;
	st.shared.u32 	[%r4090+22528], %r4061;
	st.shared.u32 	[%r4090+23552], %r4061;
	st.shared.u32 	[%r4090+24576], %r4061;
	st.shared.u32 	[%r4090+25600], %r4061;
	st.shared.u32 	[%r4090+26624], %r4061;
	st.shared.u32 	[%r4090+27648], %r4061;
	st.shared.u32 	[%r4090+28672], %r4061;
	st.shared.u32 	[%r4090+29696], %r4061;
	st.shared.u32 	[%r4090+30720], %r4061;
	st.shared.u32 	[%r4090+31744], %r4061;
	st.shared.u32 	[%r4090+32768], %r4061;
	// begin inline asm
	bmsk.clamp.b32 %r3962, %r4061, %r667;
	// end inline asm
	// begin inline asm
	shr.b32 %r3965, %r724, %r6014;
	// end inline asm
	and.b32  	%r4092, %r3962, %r3965;
	shl.b32 	%r4093, %r4092, 10;
	and.b32  	%r4094, %r4093, 31744;
	add.s32 	%r4095, %r4090, %r4094;
	shr.u32 	%r4096, %r4092, 4;
	and.b32  	%r4097, %r4096, 268435454;
	add.s32 	%r748, %r4095, %r4097;
	ld.shared.u16 	%rs70, [%r748];
	add.s16 	%rs358, %rs70, 1;
	st.shared.u16 	[%r748], %rs358;
	// begin inline asm
	shr.b32 %r3968, %r725, %r6014;
	// end inline asm
	and.b32  	%r4098, %r3962, %r3968;
	shl.b32 	%r4099, %r4098, 10;
	and.b32  	%r4100, %r4099, 31744;
	add.s32 	%r4101, %r4090, %r4100;
	shr.u32 	%r4102, %r4098, 4;
	and.b32  	%r4103, %r4102, 268435454;
	add.s32 	%r749, %r4101, %r4103;
	ld.shared.u16 	%rs71, [%r749];
	add.s16 	%rs359, %rs71, 1;
	st.shared.u16 	[%r749], %rs359;
	// begin inline asm
	shr.b32 %r3971, %r726, %r6014;
	// end inline asm
	and.b32  	%r4104, %r3962, %r3971;
	shl.b32 	%r4105, %r4104, 10;
	and.b32  	%r4106, %r4105, 31744;
	add.s32 	%r4107, %r4090, %r4106;
	shr.u32 	%r4108, %r4104, 4;
	and.b32  	%r4109, %r4108, 268435454;
	add.s32 	%r750, %r4107, %r4109;
	ld.shared.u16 	%rs72, [%r750];
	add.s16 	%rs360, %rs72, 1;
	st.shared.u16 	[%r750], %rs360;
	// begin inline asm
	shr.b32 %r3974, %r727, %r6014;
	// end inline asm
	and.b32  	%r4110, %r3962, %r3974;
	shl.b32 	%r4111, %r4110, 10;
	and.b32  	%r4112, %r4111, 31744;
	add.s32 	%r4113, %r4090, %r4112;
	shr.u32 	%r4114, %r4110, 4;
	and.b32  	%r4115, %r4114, 268435454;
	add.s32 	%r751, %r4113, %r4115;
	ld.shared.u16 	%rs73, [%r751];
	add.s16 	%rs361, %rs73, 1;
	st.shared.u16 	[%r751], %rs361;
	// begin inline asm
	shr.b32 %r3977, %r728, %r6014;
	// end inline asm
	and.b32  	%r4116, %r3962, %r3977;
	shl.b32 	%r4117, %r4116, 10;
	and.b32  	%r4118, %r4117, 31744;
	add.s32 	%r4119, %r4090, %r4118;
	shr.u32 	%r4120, %r4116, 4;
	and.b32  	%r4121, %r4120, 268435454;
	add.s32 	%r752, %r4119, %r4121;
	ld.shared.u16 	%rs74, [%r752];
	add.s16 	%rs362, %rs74, 1;
	st.shared.u16 	[%r752], %rs362;
	// begin inline asm
	shr.b32 %r3980, %r729, %r6014;
	// end inline asm
	and.b32  	%r4122, %r3962, %r3980;
	shl.b32 	%r4123, %r4122, 10;
	and.b32  	%r4124, %r4123, 31744;
	add.s32 	%r4125, %r4090, %r4124;
	shr.u32 	%r4126, %r4122, 4;
	and.b32  	%r4127, %r4126, 268435454;
	add.s32 	%r753, %r4125, %r4127;
	ld.shared.u16 	%rs75, [%r753];
	add.s16 	%rs363, %rs75, 1;
	st.shared.u16 	[%r753], %rs363;
	// begin inline asm
	shr.b32 %r3983, %r730, %r6014;
	// end inline asm
	and.b32  	%r4128, %r3962, %r3983;
	shl.b32 	%r4129, %r4128, 10;
	and.b32  	%r4130, %r4129, 31744;
	add.s32 	%r4131, %r4090, %r4130;
	shr.u32 	%r4132, %r4128, 4;
	and.b32  	%r4133, %r4132, 268435454;
	add.s32 	%r754, %r4131, %r4133;
	ld.shared.u16 	%rs76, [%r754];
	add.s16 	%rs364, %rs76, 1;
	st.shared.u16 	[%r754], %rs364;
	// begin inline asm
	shr.b32 %r3986, %r731, %r6014;
	// end inline asm
	and.b32  	%r4134, %r3962, %r3986;
	shl.b32 	%r4135, %r4134, 10;
	and.b32  	%r4136, %r4135, 31744;
	add.s32 	%r4137, %r4090, %r4136;
	shr.u32 	%r4138, %r4134, 4;
	and.b32  	%r4139, %r4138, 268435454;
	add.s32 	%r755, %r4137, %r4139;
	ld.shared.u16 	%rs77, [%r755];
	add.s16 	%rs365, %rs77, 1;
	st.shared.u16 	[%r755], %rs365;
	// begin inline asm
	shr.b32 %r3989, %r732, %r6014;
	// end inline asm
	and.b32  	%r4140, %r3962, %r3989;
	shl.b32 	%r4141, %r4140, 10;
	and.b32  	%r4142, %r4141, 31744;
	add.s32 	%r4143, %r4090, %r4142;
	shr.u32 	%r4144, %r4140, 4;
	and.b32  	%r4145, %r4144, 268435454;
	add.s32 	%r756, %r4143, %r4145;
	ld.shared.u16 	%rs78, [%r756];
	add.s16 	%rs366, %rs78, 1;
	st.shared.u16 	[%r756], %rs366;
	// begin inline asm
	shr.b32 %r3992, %r733, %r6014;
	// end inline asm
	and.b32  	%r4146, %r3962, %r3992;
	shl.b32 	%r4147, %r4146, 10;
	and.b32  	%r4148, %r4147, 31744;
	add.s32 	%r4149, %r4090, %r4148;
	shr.u32 	%r4150, %r4146, 4;
	and.b32  	%r4151, %r4150, 268435454;
	add.s32 	%r757, %r4149, %r4151;
	ld.shared.u16 	%rs79, [%r757];
	add.s16 	%rs367, %rs79, 1;
	st.shared.u16 	[%r757], %rs367;
	// begin inline asm
	shr.b32 %r3995, %r734, %r6014;
	// end inline asm
	and.b32  	%r4152, %r3962, %r3995;
	shl.b32 	%r4153, %r4152, 10;
	and.b32  	%r4154, %r4153, 31744;
	add.s32 	%r4155, %r4090, %r4154;
	shr.u32 	%r4156, %r4152, 4;
	and.b32  	%r4157, %r4156, 268435454;
	add.s32 	%r758, %r4155, %r4157;
	ld.shared.u16 	%rs80, [%r758];
	add.s16 	%rs368, %rs80, 1;
	st.shared.u16 	[%r758], %rs368;
	// begin inline asm
	shr.b32 %r3998, %r735, %r6014;
	// end inline asm
	and.b32  	%r4158, %r3962, %r3998;
	shl.b32 	%r4159, %r4158, 10;
	and.b32  	%r4160, %r4159, 31744;
	add.s32 	%r4161, %r4090, %r4160;
	shr.u32 	%r4162, %r4158, 4;
	and.b32  	%r4163, %r4162, 268435454;
	add.s32 	%r759, %r4161, %r4163;
	ld.shared.u16 	%rs81, [%r759];
	add.s16 	%rs369, %rs81, 1;
	st.shared.u16 	[%r759], %rs369;
	// begin inline asm
	shr.b32 %r4001, %r736, %r6014;
	// end inline asm
	and.b32  	%r4164, %r3962, %r4001;
	shl.b32 	%r4165, %r4164, 10;
	and.b32  	%r4166, %r4165, 31744;
	add.s32 	%r4167, %r4090, %r4166;
	shr.u32 	%r4168, %r4164, 4;
	and.b32  	%r4169, %r4168, 268435454;
	add.s32 	%r760, %r4167, %r4169;
	ld.shared.u16 	%rs82, [%r760];
	add.s16 	%rs370, %rs82, 1;
	st.shared.u16 	[%r760], %rs370;
	// begin inline asm
	shr.b32 %r4004, %r737, %r6014;
	// end inline asm
	and.b32  	%r4170, %r3962, %r4004;
	shl.b32 	%r4171, %r4170, 10;
	and.b32  	%r4172, %r4171, 31744;
	add.s32 	%r4173, %r4090, %r4172;
	shr.u32 	%r4174, %r4170, 4;
	and.b32  	%r4175, %r4174, 268435454;
	add.s32 	%r761, %r4173, %r4175;
	ld.shared.u16 	%rs83, [%r761];
	add.s16 	%rs371, %rs83, 1;
	st.shared.u16 	[%r761], %rs371;
	// begin inline asm
	shr.b32 %r4007, %r738, %r6014;
	// end inline asm
	and.b32  	%r4176, %r3962, %r4007;
	shl.b32 	%r4177, %r4176, 10;
	and.b32  	%r4178, %r4177, 31744;
	add.s32 	%r4179, %r4090, %r4178;
	shr.u32 	%r4180, %r4176, 4;
	and.b32  	%r4181, %r4180, 268435454;
	add.s32 	%r762, %r4179, %r4181;
	ld.shared.u16 	%rs84, [%r762];
	add.s16 	%rs372, %rs84, 1;
	st.shared.u16 	[%r762], %rs372;
	// begin inline asm
	shr.b32 %r4010, %r739, %r6014;
	// end inline asm
	and.b32  	%r4182, %r3962, %r4010;
	shl.b32 	%r4183, %r4182, 10;
	and.b32  	%r4184, %r4183, 31744;
	add.s32 	%r4185, %r4090, %r4184;
	shr.u32 	%r4186, %r4182, 4;
	and.b32  	%r4187, %r4186, 268435454;
	add.s32 	%r763, %r4185, %r4187;
	ld.shared.u16 	%rs85, [%r763];
	add.s16 	%rs373, %rs85, 1;
	st.shared.u16 	[%r763], %rs373;
	// begin inline asm
	shr.b32 %r4013, %r740, %r6014;
	// end inline asm
	and.b32  	%r4188, %r3962, %r4013;
	shl.b32 	%r4189, %r4188, 10;
	and.b32  	%r4190, %r4189, 31744;
	add.s32 	%r4191, %r4090, %r4190;
	shr.u32 	%r4192, %r4188, 4;
	and.b32  	%r4193, %r4192, 268435454;
	add.s32 	%r764, %r4191, %r4193;
	ld.shared.u16 	%rs86, [%r764];
	add.s16 	%rs374, %rs86, 1;
	st.shared.u16 	[%r764], %rs374;
	// begin inline asm
	shr.b32 %r4016, %r741, %r6014;
	// end inline asm
	and.b32  	%r4194, %r3962, %r4016;
	shl.b32 	%r4195, %r4194, 10;
	and.b32  	%r4196, %r4195, 31744;
	add.s32 	%r4197, %r4090, %r4196;
	shr.u32 	%r4198, %r4194, 4;
	and.b32  	%r4199, %r4198, 268435454;
	add.s32 	%r765, %r4197, %r4199;
	ld.shared.u16 	%rs87, [%r765];
	add.s16 	%rs375, %rs87, 1;
	st.shared.u16 	[%r765], %rs375;
	// begin inline asm
	shr.b32 %r4019, %r742, %r6014;
	// end inline asm
	and.b32  	%r4200, %r3962, %r4019;
	shl.b32 	%r4201, %r4200, 10;
	and.b32  	%r4202, %r4201, 31744;
	add.s32 	%r4203, %r4090, %r4202;
	shr.u32 	%r4204, %r4200, 4;
	and.b32  	%r4205, %r4204, 268435454;
	add.s32 	%r766, %r4203, %r4205;
	ld.shared.u16 	%rs88, [%r766];
	add.s16 	%rs376, %rs88, 1;
	st.shared.u16 	[%r766], %rs376;
	// begin inline asm
	shr.b32 %r4022, %r743, %r6014;
	// end inline asm
	and.b32  	%r4206, %r3962, %r4022;
	shl.b32 	%r4207, %r4206, 10;
	and.b32  	%r4208, %r4207, 31744;
	add.s32 	%r4209, %r4090, %r4208;
	shr.u32 	%r4210, %r4206, 4;
	and.b32  	%r4211, %r4210, 268435454;
	add.s32 	%r767, %r4209, %r4211;
	ld.shared.u16 	%rs89, [%r767];
	add.s16 	%rs377, %rs89, 1;
	st.shared.u16 	[%r767], %rs377;
	// begin inline asm
	shr.b32 %r4025, %r744, %r6014;
	// end inline asm
	and.b32  	%r4212, %r3962, %r4025;
	shl.b32 	%r4213, %r4212, 10;
	and.b32  	%r4214, %r4213, 31744;
	add.s32 	%r4215, %r4090, %r4214;
	shr.u32 	%r4216, %r4212, 4;
	and.b32  	%r4217, %r4216, 268435454;
	add.s32 	%r768, %r4215, %r4217;
	ld.shared.u16 	%rs90, [%r768];
	add.s16 	%rs378, %rs90, 1;
	st.shared.u16 	[%r768], %rs378;
	// begin inline asm
	shr.b32 %r4028, %r745, %r6014;
	// end inline asm
	and.b32  	%r4218, %r3962, %r4028;
	shl.b32 	%r4219, %r4218, 10;
	and.b32  	%r4220, %r4219, 31744;
	add.s32 	%r4221, %r4090, %r4220;
	shr.u32 	%r4222, %r4218, 4;
	and.b32  	%r4223, %r4222, 268435454;
	add.s32 	%r769, %r4221, %r4223;
	ld.shared.u16 	%rs91, [%r769];
	add.s16 	%rs379, %rs91, 1;
	st.shared.u16 	[%r769], %rs379;
	// begin inline asm
	shr.b32 %r4031, %r746, %r6014;
	// end inline asm
	and.b32  	%r4224, %r3962, %r4031;
	shl.b32 	%r4225, %r4224, 10;
	and.b32  	%r4226, %r4225, 31744;
	add.s32 	%r4227, %r4090, %r4226;
	shr.u32 	%r4228, %r4224, 4;
	and.b32  	%r4229, %r4228, 268435454;
	add.s32 	%r770, %r4227, %r4229;
	ld.shared.u16 	%rs92, [%r770];
	add.s16 	%rs380, %rs92, 1;
	st.shared.u16 	[%r770], %rs380;
	bar.sync 	0;
	add.s32 	%r4230, %r4090, %r4088;
	mad.lo.s32 	%r4231, %r4064, 124, %r4230;
	ld.shared.u32 	%r771, [%r4231];
	ld.shared.u32 	%r4232, [%r4231+4];
	ld.shared.u32 	%r4233, [%r4231+8];
	ld.shared.u32 	%r4234, [%r4231+12];
	ld.shared.u32 	%r4235, [%r4231+16];
	ld.shared.u32 	%r4236, [%r4231+20];
	ld.shared.u32 	%r4237, [%r4231+24];
	ld.shared.u32 	%r4238, [%r4231+28];
	ld.shared.u32 	%r4239, [%r4231+32];
	ld.shared.u32 	%r4240, [%r4231+36];
	ld.shared.u32 	%r4241, [%r4231+40];
	ld.shared.u32 	%r4242, [%r4231+44];
	ld.shared.u32 	%r4243, [%r4231+48];
	ld.shared.u32 	%r4244, [%r4231+52];
	ld.shared.u32 	%r4245, [%r4231+56];
	ld.shared.u32 	%r4246, [%r4231+60];
	ld.shared.u32 	%r4247, [%r4231+64];
	ld.shared.u32 	%r4248, [%r4231+68];
	ld.shared.u32 	%r4249, [%r4231+72];
	ld.shared.u32 	%r4250, [%r4231+76];
	ld.shared.u32 	%r4251, [%r4231+80];
	ld.shared.u32 	%r4252, [%r4231+84];
	ld.shared.u32 	%r4253, [%r4231+88];
	ld.shared.u32 	%r4254, [%r4231+92];
	ld.shared.u32 	%r4255, [%r4231+96];
	ld.shared.u32 	%r4256, [%r4231+100];
	ld.shared.u32 	%r4257, [%r4231+104];
	ld.shared.u32 	%r4258, [%r4231+108];
	ld.shared.u32 	%r4259, [%r4231+112];
	ld.shared.u32 	%r4260, [%r4231+116];
	ld.shared.u32 	%r4261, [%r4231+120];
	ld.shared.u32 	%r4262, [%r4231+124];
	ld.shared.u32 	%r4263, [%r4231+128];
	add.s32 	%r772, %r4232, %r771;
	add.s32 	%r773, %r4233, %r772;
	add.s32 	%r774, %r4234, %r773;
	add.s32 	%r775, %r4235, %r774;
	add.s32 	%r776, %r4236, %r775;
	add.s32 	%r777, %r4237, %r776;
	add.s32 	%r778, %r4238, %r777;
	add.s32 	%r779, %r4239, %r778;
	add.s32 	%r780, %r4240, %r779;
	add.s32 	%r781, %r4241, %r780;
	add.s32 	%r782, %r4242, %r781;
	add.s32 	%r783, %r4243, %r782;
	add.s32 	%r784, %r4244, %r783;
	add.s32 	%r785, %r4245, %r784;
	add.s32 	%r786, %r4246, %r785;
	add.s32 	%r787, %r4247, %r786;
	add.s32 	%r788, %r4248, %r787;
	add.s32 	%r789, %r4249, %r788;
	add.s32 	%r790, %r4250, %r789;
	add.s32 	%r791, %r4251, %r790;
	add.s32 	%r792, %r4252, %r791;
	add.s32 	%r793, %r4253, %r792;
	add.s32 	%r794, %r4254, %r793;
	add.s32 	%r795, %r4255, %r794;
	add.s32 	%r796, %r4256, %r795;
	add.s32 	%r797, %r4257, %r796;
	add.s32 	%r798, %r4258, %r797;
	add.s32 	%r799, %r4259, %r798;
	add.s32 	%r800, %r4260, %r799;
	add.s32 	%r801, %r4261, %r800;
	add.s32 	%r802, %r4262, %r801;
	add.s32 	%r4038, %r4263, %r802;
	mov.b32 	%r4036, 1;
	mov.b32 	%r4063, -1;
	// begin inline asm
	{  .reg .u32 r0;  .reg .pred p;  shfl.sync.up.b32 r0|p, %r4038, %r4036, %r4061, %r4063;  @p add.u32 r0, r0, %r4038;  mov.u32 %r4034, r0;}
	// end inline asm
	mov.b32 	%r4042, 2;
	// begin inline asm
	{  .reg .u32 r0;  .reg .pred p;  shfl.sync.up.b32 r0|p, %r4034, %r4042, %r4061, %r4063;  @p add.u32 r0, r0, %r4034;  mov.u32 %r4040, r0;}
	// end inline asm
	mov.b32 	%r4048, 4;
	// begin inline asm
	{  .reg .u32 r0;  .reg .pred p;  shfl.sync.up.b32 r0|p, %r4040, %r4048, %r4061, %r4063;  @p add.u32 r0, r0, %r4040;  mov.u32 %r4046, r0;}
	// end inline asm
	mov.b32 	%r4054, 8;
	// begin inline asm
	{  .reg .u32 r0;  .reg .pred p;  shfl.sync.up.b32 r0|p, %r4046, %r4054, %r4061, %r4063;  @p add.u32 r0, r0, %r4046;  mov.u32 %r4052, r0;}
	// end inline asm
	mov.b32 	%r4060, 16;
	// begin inline asm
	{  .reg .u32 r0;  .reg .pred p;  shfl.sync.up.b32 r0|p, %r4052, %r4060, %r4061, %r4063;  @p add.u32 r0, r0, %r4052;  mov.u32 %r4058, r0;}
	// end inline asm
	@%p235 bra 	$L__BB11_466;
	mov.u32 	%r4264, %tid.x;
	shr.u32 	%r4265, %r4264, 3;
	and.b32  	%r4266, %r4265, 124;
	mov.u32 	%r4267, _ZZN3cub18CUB_300001_SM_10006detail14segmented_sort30DeviceSegmentedSortKernelLargeILNS0_9SortOrderE0ENS2_10policy_hubIjNS0_8NullTypeEE9Policy860EjS6_PmS9_lEEvPKjPKT1_PSC_NS1_20device_double_bufferISC_EEPKT2_PSI_NSG_ISI_EET3_T4_E7storage;
	add.s32 	%r4268, %r4267, %r4266;
	st.shared.u32 	[%r4268+33792], %r4058;
$L__BB11_466:
	sub.s32 	%r4269, %r4058, %r4038;
	mov.u32 	%r4270, %tid.x;
	setp.ne.s32 	%p236, %r1638, 0;
	setp.gt.u32 	%p237, %r4270, 31;
	shr.u32 	%r4271, %r4270, 5;
	setp.eq.s32 	%p238, %r4271, 7;
	setp.eq.s32 	%p239, %r4271, 6;
	setp.eq.s32 	%p240, %r4271, 5;
	setp.eq.s32 	%p241, %r4271, 4;
	setp.eq.s32 	%p242, %r4271, 3;
	setp.eq.s32 	%p243, %r4271, 2;
	setp.eq.s32 	%p244, %r4271, 1;
	bar.sync 	0;
	ld.shared.v4.u32 	{%r4272, %r4273, %r4274, %r4275}, [_ZZN3cub18CUB_300001_SM_10006detail14segmented_sort30DeviceSegmentedSortKernelLargeILNS0_9SortOrderE0ENS2_10policy_hubIjNS0_8NullTypeEE9Policy860EjS6_PmS9_lEEvPKjPKT1_PSC_NS1_20device_double_bufferISC_EEPKT2_PSI_NSG_ISI_EET3_T4_E7storage+33792];
	selp.b32 	%r4276, %r4272, %r6102, %p244;
	add.s32 	%r4277, %r4273, %r4272;
	selp.b32 	%r4278, %r4277, %r4276, %p243;
	add.s32 	%r4279, %r4277, %r4274;
	selp.b32 	%r4280, %r4279, %r4278, %p242;
	add.s32 	%r4281, %r4279, %r4275;
	selp.b32 	%r4282, %r4281, %r4280, %p241;
	ld.shared.v4.u32 	{%r4283, %r4284, %r4285, %r4286}, [_ZZN3cub18CUB_300001_SM_10006detail14segmented_sort30DeviceSegmentedSortKernelLargeILNS0_9SortOrderE0ENS2_10policy_hubIjNS0_8NullTypeEE9Policy860EjS6_PmS9_lEEvPKjPKT1_PSC_NS1_20device_double_bufferISC_EEPKT2_PSI_NSG_ISI_EET3_T4_E7storage+33808];
	add.s32 	%r4287, %r4281, %r4283;
	selp.b32 	%r4288, %r4287, %r4282, %p240;
	add.s32 	%r4289, %r4287, %r4284;
	selp.b32 	%r4290, %r4289, %r4288, %p239;
	add.s32 	%r4291, %r4289, %r4285;
	selp.b32 	%r6102, %r4291, %r4290, %p238;
	add.s32 	%r806, %r4291, %r4286;
	selp.b32 	%r4292, %r4269, 0, %p236;
	add.s32 	%r4293, %r6102, %r4292;
	selp.b32 	%r6047, %r4293, %r4269, %p237;
	or.pred  	%p245, %p237, %p236;
	@%p245 bra 	$L__BB11_468;
	shl.b32 	%r6047, %r806, 16;
	st.shared.u32 	[_ZZN3cub18CUB_300001_SM_10006detail14segmented_sort30DeviceSegmentedSortKernelLargeILNS0_9SortOrderE0ENS2_10policy_hubIjNS0_8NullTypeEE9Policy860EjS6_PmS9_lEEvPKjPKT1_PSC_NS1_20device_double_bufferISC_EEPKT2_PSI_NSG_ISI_EET3_T4_E7storage+33832], %r6047;
$L__BB11_468:
	mov.u32 	%r4294, %tid.x;
	cvt.u64.u32 	%rd200, %r4294;
	setp.gt.u32 	%p246, %r4294, 63;
	setp.eq.s32 	%p247, %r4294, 0;
	bar.sync 	0;
	mov.u32 	%r4295, _ZZN3cub18CUB_300001_SM_10006detail14segmented_sort30DeviceSegmentedSortKernelLargeILNS0_9SortOrderE0ENS2_10policy_hubIjNS0_8NullTypeEE9Policy860EjS6_PmS9_lEEvPKjPKT1_PSC_NS1_20device_double_bufferISC_EEPKT2_PSI_NSG_ISI_EET3_T4_E7storage;
	ld.shared.u32 	%r4296, [_ZZN3cub18CUB_300001_SM_10006detail14segmented_sort30DeviceSegmentedSortKernelLargeILNS0_9SortOrderE0ENS2_10policy_hubIjNS0_8NullTypeEE9Policy860EjS6_PmS9_lEEvPKjPKT1_PSC_NS1_20device_double_bufferISC_EEPKT2_PSI_NSG_ISI_EET3_T4_E7storage+33832];
	selp.b32 	%r4297, 0, %r4296, %p247;
	add.s32 	%r4298, %r6047, %r4297;
	add.s32 	%r4299, %r771, %r4298;
	add.s32 	%r4300, %r772, %r4298;
	add.s32 	%r4301, %r773, %r4298;
	add.s32 	%r4302, %r774, %r4298;
	add.s32 	%r4303, %r775, %r4298;
	add.s32 	%r4304, %r776, %r4298;
	add.s32 	%r4305, %r777, %r4298;
	add.s32 	%r4306, %r778, %r4298;
	add.s32 	%r4307, %r779, %r4298;
	add.s32 	%r4308, %r780, %r4298;
	add.s32 	%r4309, %r781, %r4298;
	add.s32 	%r4310, %r782, %r4298;
	add.s32 	%r4311, %r783, %r4298;
	add.s32 	%r4312, %r784, %r4298;
	add.s32 	%r4313, %r785, %r4298;
	add.s32 	%r4314, %r786, %r4298;
	add.s32 	%r4315, %r787, %r4298;
	add.s32 	%r4316, %r788, %r4298;
	add.s32 	%r4317, %r789, %r4298;
	add.s32 	%r4318, %r790, %r4298;
	add.s32 	%r4319, %r791, %r4298;
	add.s32 	%r4320, %r792, %r4298;
	add.s32 	%r4321, %r793, %r4298;
	add.s32 	%r4322, %r794, %r4298;
	add.s32 	%r4323, %r795, %r4298;
	add.s32 	%r4324, %r796, %r4298;
	add.s32 	%r4325, %r797, %r4298;
	add.s32 	%r4326, %r798, %r4298;
	add.s32 	%r4327, %r799, %r4298;
	add.s32 	%r4328, %r800, %r4298;
	add.s32 	%r4329, %r801, %r4298;
	add.s32 	%r4330, %r802, %r4298;
	shl.b32 	%r4331, %r4294, 2;
	add.s32 	%r810, %r4295, %r4331;
	add.s32 	%r811, %r810, %r4331;
	mad.lo.s32 	%r4332, %r4294, 124, %r811;
	st.shared.u32 	[%r4332], %r4298;
	st.shared.u32 	[%r4332+4], %r4299;
	st.shared.u32 	[%r4332+8], %r4300;
	st.shared.u32 	[%r4332+12], %r4301;
	st.shared.u32 	[%r4332+16], %r4302;
	st.shared.u32 	[%r4332+20], %r4303;
	st.shared.u32 	[%r4332+24], %r4304;
	st.shared.u32 	[%r4332+28], %r4305;
	st.shared.u32 	[%r4332+32], %r4306;
	st.shared.u32 	[%r4332+36], %r4307;
	st.shared.u32 	[%r4332+40], %r4308;
	st.shared.u32 	[%r4332+44], %r4309;
	st.shared.u32 	[%r4332+48], %r4310;
	st.shared.u32 	[%r4332+52], %r4311;
	st.shared.u32 	[%r4332+56], %r4312;
	st.shared.u32 	[%r4332+60], %r4313;
	st.shared.u32 	[%r4332+64], %r4314;
	st.shared.u32 	[%r4332+68], %r4315;
	st.shared.u32 	[%r4332+72], %r4316;
	st.shared.u32 	[%r4332+76], %r4317;
	st.shared.u32 	[%r4332+80], %r4318;
	st.shared.u32 	[%r4332+84], %r4319;
	st.shared.u32 	[%r4332+88], %r4320;
	st.shared.u32 	[%r4332+92], %r4321;
	st.shared.u32 	[%r4332+96], %r4322;
	st.shared.u32 	[%r4332+100], %r4323;
	st.shared.u32 	[%r4332+104], %r4324;
	st.shared.u32 	[%r4332+108], %r4325;
	st.shared.u32 	[%r4332+112], %r4326;
	st.shared.u32 	[%r4332+116], %r4327;
	st.shared.u32 	[%r4332+120], %r4328;
	st.shared.u32 	[%r4332+124], %r4329;
	st.shared.u32 	[%r4332+128], %r4330;
	bar.sync 	0;
	cvt.u32.u16 	%r4333, %rs70;
	ld.shared.u16 	%r4334, [%r748];
	add.s32 	%r812, %r4334, %r4333;
	cvt.u32.u16 	%r4335, %rs71;
	ld.shared.u16 	%r4336, [%r749];
	add.s32 	%r813, %r4336, %r4335;
	cvt.u32.u16 	%r4337, %rs72;
	ld.shared.u16 	%r4338, [%r750];
	add.s32 	%r814, %r4338, %r4337;
	cvt.u32.u16 	%r4339, %rs73;
	ld.shared.u16 	%r4340, [%r751];
	add.s32 	%r815, %r4340, %r4339;
	cvt.u32.u16 	%r4341, %rs74;
	ld.shared.u16 	%r4342, [%r752];
	add.s32 	%r816, %r4342, %r4341;
	cvt.u32.u16 	%r4343, %rs75;
	ld.shared.u16 	%r4344, [%r753];
	add.s32 	%r817, %r4344, %r4343;
	cvt.u32.u16 	%r4345, %rs76;
	ld.shared.u16 	%r4346, [%r754];
	add.s32 	%r818, %r4346, %r4345;
	cvt.u32.u16 	%r4347, %rs77;
	ld.shared.u16 	%r4348, [%r755];
	add.s32 	%r819, %r4348, %r4347;
	cvt.u32.u16 	%r4349, %rs78;
	ld.shared.u16 	%r4350, [%r756];
	add.s32 	%r820, %r4350, %r4349;
	cvt.u32.u16 	%r4351, %rs79;
	ld.shared.u16 	%r4352, [%r757];
	add.s32 	%r821, %r4352, %r4351;
	cvt.u32.u16 	%r4353, %rs80;
	ld.shared.u16 	%r4354, [%r758];
	add.s32 	%r822, %r4354, %r4353;
	cvt.u32.u16 	%r4355, %rs81;
	ld.shared.u16 	%r4356, [%r759];
	add.s32 	%r823, %r4356, %r4355;
	cvt.u32.u16 	%r4357, %rs82;
	ld.shared.u16 	%r4358, [%r760];
	add.s32 	%r824, %r4358, %r4357;
	cvt.u32.u16 	%r4359, %rs83;
	ld.shared.u16 	%r4360, [%r761];
	add.s32 	%r825, %r4360, %r4359;
	cvt.u32.u16 	%r4361, %rs84;
	ld.shared.u16 	%r4362, [%r762];
	add.s32 	%r826, %r4362, %r4361;
	cvt.u32.u16 	%r4363, %rs85;
	ld.shared.u16 	%r4364, [%r763];
	add.s32 	%r827, %r4364, %r4363;
	cvt.u32.u16 	%r4365, %rs86;
	ld.shared.u16 	%r4366, [%r764];
	add.s32 	%r828, %r4366, %r4365;
	cvt.u32.u16 	%r4367, %rs87;
	ld.shared.u16 	%r4368, [%r765];
	add.s32 	%r829, %r4368, %r4367;
	cvt.u32.u16 	%r4369, %rs88;
	ld.shared.u16 	%r4370, [%r766];
	add.s32 	%r830, %r4370, %r4369;
	cvt.u32.u16 	%r4371, %rs89;
	ld.shared.u16 	%r4372, [%r767];
	add.s32 	%r831, %r4372, %r4371;
	cvt.u32.u16 	%r4373, %rs90;
	ld.shared.u16 	%r4374, [%r768];
	add.s32 	%r832, %r4374, %r4373;
	cvt.u32.u16 	%r4375, %rs91;
	ld.shared.u16 	%r4376, [%r769];
	add.s32 	%r833, %r4376, %r4375;
	cvt.u32.u16 	%r4377, %rs92;
	ld.shared.u16 	%r4378, [%r770];
	add.s32 	%r834, %r4378, %r4377;
	@%p246 bra 	$L__BB11_470;
	cvt.u32.u64 	%r4379, %rd200;
	shl.b32 	%r4380, %r4379, 10;
	and.b32  	%r4381, %r4380, 31744;
	add.s32 	%r4383, %r4295, %r4381;
	shr.u32 	%r4384, %r4379, 4;
	and.b32  	%r4385, %r4384, 62;
	add.s32 	%r4386, %r4383, %r4385;
	ld.shared.u16 	%r6099, [%r4386];
$L__BB11_470:
	cvt.u32.u64 	%r4387, %rd200;
	setp.gt.u32 	%p248, %r4387, 63;
	bar.sync 	0;
	@%p248 bra 	$L__BB11_472;
	cvt.s64.s32 	%rd1436, %r6099;
	st.shared.u64 	[%r811], %rd1436;
	mov.b32 	%r6101, 5888;
$L__BB11_472:
	setp.gt.u32 	%p249, %r4387, 62;
	bar.sync 	0;
	@%p249 bra 	$L__BB11_474;
	ld.shared.u32 	%r6101, [%r811+8];
$L__BB11_474:
	bar.sync 	0;
	@%p248 bra 	$L__BB11_476;
	cvt.s64.s32 	%rd1437, %r6099;
	sub.s64 	%rd1438, %rd1751, %rd1437;
	st.shared.u64 	[%r811+23552], %rd1438;
	cvt.s64.s32 	%rd1439, %r6101;
	add.s64 	%rd1751, %rd1438, %rd1439;
$L__BB11_476:
	bar.sync 	0;
	shl.b32 	%r4460, %r812, 2;
	add.s32 	%r4462, %r4295, %r4460;
	st.shared.u32 	[%r4462], %r724;
	shl.b32 	%r4463, %r813, 2;
	add.s32 	%r4464, %r4295, %r4463;
	st.shared.u32 	[%r4464], %r725;
	shl.b32 	%r4465, %r814, 2;
	add.s32 	%r4466, %r4295, %r4465;
	st.shared.u32 	[%r4466], %r726;
	shl.b32 	%r4467, %r815, 2;
	add.s32 	%r4468, %r4295, %r4467;
	st.shared.u32 	[%r4468], %r727;
	shl.b32 	%r4469, %r816, 2;
	add.s32 	%r4470, %r4295, %r4469;
	st.shared.u32 	[%r4470], %r728;
	shl.b32 	%r4471, %r817, 2;
	add.s32 	%r4472, %r4295, %r4471;
	st.shared.u32 	[%r4472], %r729;
	shl.b32 	%r4473, %r818, 2;
	add.s32 	%r4474, %r4295, %r4473;
	st.shared.u32 	[%r4474], %r730;
	shl.b32 	%r4475, %r819, 2;
	add.s32 	%r4476, %r4295, %r4475;
	st.shared.u32 	[%r4476], %r731;
	shl.b32 	%r4477, %r820, 2;
	add.s32 	%r4478, %r4295, %r4477;
	st.shared.u32 	[%r4478], %r732;
	shl.b32 	%r4479, %r821, 2;
	add.s32 	%r4480, %r4295, %r4479;
	st.shared.u32 	[%r4480], %r733;
	shl.b32 	%r4481, %r822, 2;
	add.s32 	%r4482, %r4295, %r4481;
	st.shared.u32 	[%r4482], %r734;
	shl.b32 	%r4483, %r823, 2;
	add.s32 	%r4484, %r4295, %r4483;
	st.shared.u32 	[%r4484], %r735;
	shl.b32 	%r4485, %r824, 2;
	add.s32 	%r4486, %r4295, %r4485;
	st.shared.u32 	[%r4486], %r736;
	shl.b32 	%r4487, %r825, 2;
	add.s32 	%r4488, %r4295, %r4487;
	st.shared.u32 	[%r4488], %r737;
	shl.b32 	%r4489, %r826, 2;
	add.s32 	%r4490, %r4295, %r4489;
	st.shared.u32 	[%r4490], %r738;
	shl.b32 	%r4491, %r827, 2;
	add.s32 	%r4492, %r4295, %r4491;
	st.shared.u32 	[%r4492], %r739;
	shl.b32 	%r4493, %r828, 2;
	add.s32 	%r4494, %r4295, %r4493;
	st.shared.u32 	[%r4494], %r740;
	shl.b32 	%r4495, %r829, 2;
	add.s32 	%r4496, %r4295, %r4495;
	st.shared.u32 	[%r4496], %r741;
	shl.b32 	%r4497, %r830, 2;
	add.s32 	%r4498, %r4295, %r4497;
	st.shared.u32 	[%r4498], %r742;
	shl.b32 	%r4499, %r831, 2;
	add.s32 	%r4500, %r4295, %r4499;
	st.shared.u32 	[%r4500], %r743;
	shl.b32 	%r4501, %r832, 2;
	add.s32 	%r4502, %r4295, %r4501;
	st.shared.u32 	[%r4502], %r744;
	shl.b32 	%r4503, %r833, 2;
	add.s32 	%r4504, %r4295, %r4503;
	st.shared.u32 	[%r4504], %r745;
	shl.b32 	%r4505, %r834, 2;
	add.s32 	%r4506, %r4295, %r4505;
	st.shared.u32 	[%r4506], %r746;
	bar.sync 	0;
	ld.shared.u32 	%r4392, [%r810];
	// begin inline asm
	shr.b32 %r4391, %r4392, %r6014;
	// end inline asm
	and.b32  	%r4507, %r3962, %r4391;
	shl.b32 	%r4508, %r4507, 3;
	add.s32 	%r4509, %r4295, 23552;
	add.s32 	%r4510, %r4509, %r4508;
	ld.shared.u64 	%rd1440, [%r4510];
	add.s64 	%rd1441, %rd1440, %rd200;
	shl.b64 	%rd1442, %rd1441, 2;
	add.s64 	%rd1443, %rd97, %rd1442;
	st.global.u32 	[%rd1443], %r4392;
	ld.shared.u32 	%r4395, [%r810+1024];
	// begin inline asm
	shr.b32 %r4394, %r4395, %r6014;
	// end inline asm
	and.b32  	%r4511, %r3962, %r4394;
	shl.b32 	%r4512, %r4511, 3;
	add.s32 	%r4513, %r4509, %r4512;
	ld.shared.u64 	%rd1444, [%r4513];
	add.s64 	%rd1445, %rd1444, %rd200;
	shl.b64 	%rd1446, %rd1445, 2;
	add.s64 	%rd1447, %rd97, %rd1446;
	st.global.u32 	[%rd1447+1024], %r4395;
	ld.shared.u32 	%r4398, [%r810+2048];
	// begin inline asm
	shr.b32 %r4397, %r4398, %r6014;
	// end inline asm
	and.b32  	%r4514, %r3962, %r4397;
	shl.b32 	%r4515, %r4514, 3;
	add.s32 	%r4516, %r4509, %r4515;
	ld.shared.u64 	%rd1448, [%r4516];
	add.s64 	%rd1449, %rd1448, %rd200;
	shl.b64 	%rd1450, %rd1449, 2;
	add.s64 	%rd1451, %rd97, %rd1450;
	st.global.u32 	[%rd1451+2048], %r4398;
	ld.shared.u32 	%r4401, [%r810+3072];
	// begin inline asm
	shr.b32 %r4400, %r4401, %r6014;
	// end inline asm
	and.b32  	%r4517, %r3962, %r4400;
	shl.b32 	%r4518, %r4517, 3;
	add.s32 	%r4519, %r4509, %r4518;
	ld.shared.u64 	%rd1452, [%r4519];
	add.s64 	%rd1453, %rd1452, %rd200;
	shl.b64 	%rd1454, %rd1453, 2;
	add.s64 	%rd1455, %rd97, %rd1454;
	st.global.u32 	[%rd1455+3072], %r4401;
	ld.shared.u32 	%r4404, [%r810+4096];
	// begin inline asm
	shr.b32 %r4403, %r4404, %r6014;
	// end inline asm
	and.b32  	%r4520, %r3962, %r4403;
	shl.b32 	%r4521, %r4520, 3;
	add.s32 	%r4522, %r4509, %r4521;
	ld.shared.u64 	%rd1456, [%r4522];
	add.s64 	%rd1457, %rd1456, %rd200;
	shl.b64 	%rd1458, %rd1457, 2;
	add.s64 	%rd1459, %rd97, %rd1458;
	st.global.u32 	[%rd1459+4096], %r4404;
	ld.shared.u32 	%r4407, [%r810+5120];
	// begin inline asm
	shr.b32 %r4406, %r4407, %r6014;
	// end inline asm
	and.b32  	%r4523, %r3962, %r4406;
	shl.b32 	%r4524, %r4523, 3;
	add.s32 	%r4525, %r4509, %r4524;
	ld.shared.u64 	%rd1460, [%r4525];
	add.s64 	%rd1461, %rd1460, %rd200;
	shl.b64 	%rd1462, %rd1461, 2;
	add.s64 	%rd1463, %rd97, %rd1462;
	st.global.u32 	[%rd1463+5120], %r4407;
	ld.shared.u32 	%r4410, [%r810+6144];
	// begin inline asm
	shr.b32 %r4409, %r4410, %r6014;
	// end inline asm
	and.b32  	%r4526, %r3962, %r4409;
	shl.b32 	%r4527, %r4526, 3;
	add.s32 	%r4528, %r4509, %r4527;
	ld.shared.u64 	%rd1464, [%r4528];
	add.s64 	%rd1465, %rd1464, %rd200;
	shl.b64 	%rd1466, %rd1465, 2;
	add.s64 	%rd1467, %rd97, %rd1466;
	st.global.u32 	[%rd1467+6144], %r4410;
	ld.shared.u32 	%r4413, [%r810+7168];
	// begin inline asm
	shr.b32 %r4412, %r4413, %r6014;
	// end inline asm
	and.b32  	%r4529, %r3962, %r4412;
	shl.b32 	%r4530, %r4529, 3;
	add.s32 	%r4531, %r4509, %r4530;
	ld.shared.u64 	%rd1468, [%r4531];
	add.s64 	%rd1469, %rd1468, %rd200;
	shl.b64 	%rd1470, %rd1469, 2;
	add.s64 	%rd1471, %rd97, %rd1470;
	st.global.u32 	[%rd1471+7168], %r4413;
	ld.shared.u32 	%r4416, [%r810+8192];
	// begin inline asm
	shr.b32 %r4415, %r4416, %r6014;
	// end inline asm
	and.b32  	%r4532, %r3962, %r4415;
	shl.b32 	%r4533, %r4532, 3;
	add.s32 	%r4534, %r4509, %r4533;
	ld.shared.u64 	%rd1472, [%r4534];
	add.s64 	%rd1473, %rd1472, %rd200;
	shl.b64 	%rd1474, %rd1473, 2;
	add.s64 	%rd1475, %rd97, %rd1474;
	st.global.u32 	[%rd1475+8192], %r4416;
	ld.shared.u32 	%r4419, [%r810+9216];
	// begin inline asm
	shr.b32 %r4418, %r4419, %r6014;
	// end inline asm
	and.b32  	%r4535, %r3962, %r4418;
	shl.b32 	%r4536, %r4535, 3;
	add.s32 	%r4537, %r4509, %r4536;
	ld.shared.u64 	%rd1476, [%r4537];
	add.s64 	%rd1477, %rd1476, %rd200;
	shl.b64 	%rd1478, %rd1477, 2;
	add.s64 	%rd1479, %rd97, %rd1478;
	st.global.u32 	[%rd1479+9216], %r4419;
	ld.shared.u32 	%r4422, [%r810+10240];
	// begin inline asm
	shr.b32 %r4421, %r4422, %r6014;
	// end inline asm
	and.b32  	%r4538, %r3962, %r4421;
	shl.b32 	%r4539, %r4538, 3;
	add.s32 	%r4540, %r4509, %r4539;
	ld.shared.u64 	%rd1480, [%r4540];
	add.s64 	%rd1481, %rd1480, %rd200;
	shl.b64 	%rd1482, %rd1481, 2;
	add.s64 	%rd1483, %rd97, %rd1482;
	st.global.u32 	[%rd1483+10240], %r4422;
	ld.shared.u32 	%r4425, [%r810+11264];
	// begin inline asm
	shr.b32 %r4424, %r4425, %r6014;
	// end inline asm
	and.b32  	%r4541, %r3962, %r4424;
	shl.b32 	%r4542, %r4541, 3;
	add.s32 	%r4543, %r4509, %r4542;
	ld.shared.u64 	%rd1484, [%r4543];
	add.s64 	%rd1485, %rd1484, %rd200;
	shl.b64 	%rd1486, %rd1485, 2;
	add.s64 	%rd1487, %rd97, %rd1486;
	st.global.u32 	[%rd1487+11264], %r4425;
	ld.shared.u32 	%r4428, [%r810+12288];
	// begin inline asm
	shr.b32 %r4427, %r4428, %r6014;
	// end inline asm
	and.b32  	%r4544, %r3962, %r4427;
	shl.b32 	%r4545, %r4544, 3;
	add.s32 	%r4546, %r4509, %r4545;
	ld.shared.u64 	%rd1488, [%r4546];
	add.s64 	%rd1489, %rd1488, %rd200;
	shl.b64 	%rd1490, %rd1489, 2;
	add.s64 	%rd1491, %rd97, %rd1490;
	st.global.u32 	[%rd1491+12288], %r4428;
	ld.shared.u32 	%r4431, [%r810+13312];
	// begin inline asm
	shr.b32 %r4430, %r4431, %r6014;
	// end inline asm
	and.b32  	%r4547, %r3962, %r4430;
	shl.b32 	%r4548, %r4547, 3;
	add.s32 	%r4549, %r4509, %r4548;
	ld.shared.u64 	%rd1492, [%r4549];
	add.s64 	%rd1493, %rd1492, %rd200;
	shl.b64 	%rd1494, %rd1493, 2;
	add.s64 	%rd1495, %rd97, %rd1494;
	st.global.u32 	[%rd1495+13312], %r4431;
	ld.shared.u32 	%r4434, [%r810+14336];
	// begin inline asm
	shr.b32 %r4433, %r4434, %r6014;
	// end inline asm
	and.b32  	%r4550, %r3962, %r4433;
	shl.b32 	%r4551, %r4550, 3;
	add.s32 	%r4552, %r4509, %r4551;
	ld.shared.u64 	%rd1496, [%r4552];
	add.s64 	%rd1497, %rd1496, %rd200;
	shl.b64 	%rd1498, %rd1497, 2;
	add.s64 	%rd1499, %rd97, %rd1498;
	st.global.u32 	[%rd1499+14336], %r4434;
	ld.shared.u32 	%r4437, [%r810+15360];
	// begin inline asm
	shr.b32 %r4436, %r4437, %r6014;
	// end inline asm
	and.b32  	%r4553, %r3962, %r4436;
	shl.b32 	%r4554, %r4553, 3;
	add.s32 	%r4555, %r4509, %r4554;
	ld.shared.u64 	%rd1500, [%r4555];
	add.s64 	%rd1501, %rd1500, %rd200;
	shl.b64 	%rd1502, %rd1501, 2;
	add.s64 	%rd1503, %rd97, %rd1502;
	st.global.u32 	[%rd1503+15360], %r4437;
	ld.shared.u32 	%r4440, [%r810+16384];
	// begin inline asm
	shr.b32 %r4439, %r4440, %r6014;
	// end inline asm
	and.b32  	%r4556, %r3962, %r4439;
	shl.b32 	%r4557, %r4556, 3;
	add.s32 	%r4558, %r4509, %r4557;
	ld.shared.u64 	%rd1504, [%r4558];
	add.s64 	%rd1505, %rd1504, %rd200;
	shl.b64 	%rd1506, %rd1505, 2;
	add.s64 	%rd1507, %rd97, %rd1506;
	st.global.u32 	[%rd1507+16384], %r4440;
	ld.shared.u32 	%r4443, [%r810+17408];
	// begin inline asm
	shr.b32 %r4442, %r4443, %r6014;
	// end inline asm
	and.b32  	%r4559, %r3962, %r4442;
	shl.b32 	%r4560, %r4559, 3;
	add.s32 	%r4561, %r4509, %r4560;
	ld.shared.u64 	%rd1508, [%r4561];
	add.s64 	%rd1509, %rd1508, %rd200;
	shl.b64 	%rd1510, %rd1509, 2;
	add.s64 	%rd1511, %rd97, %rd1510;
	st.global.u32 	[%rd1511+17408], %r4443;
	ld.shared.u32 	%r4446, [%r810+18432];
	// begin inline asm
	shr.b32 %r4445, %r4446, %r6014;
	// end inline asm
	and.b32  	%r4562, %r3962, %r4445;
	shl.b32 	%r4563, %r4562, 3;
	add.s32 	%r4564, %r4509, %r4563;
	ld.shared.u64 	%rd1512, [%r4564];
	add.s64 	%rd1513, %rd1512, %rd200;
	shl.b64 	%rd1514, %rd1513, 2;
	add.s64 	%rd1515, %rd97, %rd1514;
	st.global.u32 	[%rd1515+18432], %r4446;
	ld.shared.u32 	%r4449, [%r810+19456];
	// begin inline asm
	shr.b32 %r4448, %r4449, %r6014;
	// end inline asm
	and.b32  	%r4565, %r3962, %r4448;
	shl.b32 	%r4566, %r4565, 3;
	add.s32 	%r4567, %r4509, %r4566;
	ld.shared.u64 	%rd1516, [%r4567];
	add.s64 	%rd1517, %rd1516, %rd200;
	shl.b64 	%rd1518, %rd1517, 2;
	add.s64 	%rd1519, %rd97, %rd1518;
	st.global.u32 	[%rd1519+19456], %r4449;
	ld.shared.u32 	%r4452, [%r810+20480];
	// begin inline asm
	shr.b32 %r4451, %r4452, %r6014;
	// end inline asm
	and.b32  	%r4568, %r3962, %r4451;
	shl.b32 	%r4569, %r4568, 3;
	add.s32 	%r4570, %r4509, %r4569;
	ld.shared.u64 	%rd1520, [%r4570];
	add.s64 	%rd1521, %rd1520, %rd200;
	shl.b64 	%rd1522, %rd1521, 2;
	add.s64 	%rd1523, %rd97, %rd1522;
	st.global.u32 	[%rd1523+20480], %r4452;
	ld.shared.u32 	%r4455, [%r810+21504];
	// begin inline asm
	shr.b32 %r4454, %r4455, %r6014;
	// end inline asm
	and.b32  	%r4571, %r3962, %r4454;
	shl.b32 	%r4572, %r4571, 3;
	add.s32 	%r4573, %r4509, %r4572;
	ld.shared.u64 	%rd1524, [%r4573];
	add.s64 	%rd1525, %rd1524, %rd200;
	shl.b64 	%rd1526, %rd1525, 2;
	add.s64 	%rd1527, %rd97, %rd1526;
	st.global.u32 	[%rd1527+21504], %r4455;
	ld.shared.u32 	%r4458, [%r810+22528];
	// begin inline asm
	shr.b32 %r4457, %r4458, %r6014;
	// end inline asm
	and.b32  	%r4574, %r3962, %r4457;
	shl.b32 	%r4575, %r4574, 3;
	add.s32 	%r4576, %r4509, %r4575;
	ld.shared.u64 	%rd1528, [%r4576];
	add.s64 	%rd1529, %rd1528, %rd200;
	shl.b64 	%rd1530, %rd1529, 2;
	add.s64 	%rd1531, %rd97, %rd1530;
	st.global.u32 	[%rd1531+22528], %r4458;
	add.s64 	%rd1749, %rd1749, 5888;
	bar.sync 	0;
	sub.s64 	%rd204, %rd2, %rd1749;
	setp.gt.s64 	%p251, %rd204, 5887;
	@%p251 bra 	$L__BB11_464;
	setp.le.s64 	%p252, %rd2, %rd1749;
	@%p252 bra 	$L__BB11_580;
	mov.b64 	{%r4579, %r4580}, %rd204;
	shfl.sync.idx.b32	%r840|%p253, %r4579, 0, 31, -1;
	shfl.sync.idx.b32	%r4581|%p254, %r4580, 0, 31, -1;
	setp.ge.s32 	%p255, %r4387, %r840;
	mov.b32 	%r6051, -1;
	@%p255 bra 	$L__BB11_480;
	ld.global.u32 	%r6051, [%rd199+23552];
$L__BB11_480:
	add.s32 	%r4584, %r4387, 256;
	setp.ge.s32 	%p256, %r4584, %r840;
	mov.b32 	%r6052, -1;
	@%p256 bra 	$L__BB11_482;
	ld.global.u32 	%r6052, [%rd199+24576];
$L__BB11_482:
	add.s32 	%r4587, %r4387, 512;
	setp.ge.s32 	%p257, %r4587, %r840;
	mov.b32 	%r6053, -1;
	@%p257 bra 	$L__BB11_484;
	ld.global.u32 	%r6053, [%rd199+25600];
$L__BB11_484:
	add.s32 	%r4590, %r4387, 768;
	setp.ge.s32 	%p258, %r4590, %r840;
	mov.b32 	%r6054, -1;
	@%p258 bra 	$L__BB11_486;
	ld.global.u32 	%r6054, [%rd199+26624];
$L__BB11_486:
	or.b32  	%r4593, %r4387, 1024;
	setp.ge.s32 	%p259, %r4593, %r840;
	mov.b32 	%r6055, -1;
	@%p259 bra 	$L__BB11_488;
	ld.global.u32 	%r6055, [%rd199+27648];
$L__BB11_488:
	add.s32 	%r4596, %r4387, 1280;
	setp.ge.s32 	%p260, %r4596, %r840;
	mov.b32 	%r6056, -1;
	@%p260 bra 	$L__BB11_490;
	ld.global.u32 	%r6056, [%rd199+28672];
$L__BB11_490:
	add.s32 	%r4599, %r4387, 1536;
	setp.ge.s32 	%p261, %r4599, %r840;
	mov.b32 	%r6057, -1;
	@%p261 bra 	$L__BB11_492;
	ld.global.u32 	%r6057, [%rd199+29696];
$L__BB11_492:
	add.s32 	%r4602, %r4387, 1792;
	setp.ge.s32 	%p262, %r4602, %r840;
	mov.b32 	%r6058, -1;
	@%p262 bra 	$L__BB11_494;
	ld.global.u32 	%r6058, [%rd199+30720];
$L__BB11_494:
	or.b32  	%r4605, %r4387, 2048;
	setp.ge.s32 	%p263, %r4605, %r840;
	mov.b32 	%r6059, -1;
	@%p263 bra 	$L__BB11_496;
	ld.global.u32 	%r6059, [%rd199+31744];
$L__BB11_496:
	add.s32 	%r4608, %r4387, 2304;
	setp.ge.s32 	%p264, %r4608, %r840;
	mov.b32 	%r6060, -1;
	@%p264 bra 	$L__BB11_498;
	ld.global.u32 	%r6060, [%rd199+32768];
$L__BB11_498:
	add.s32 	%r4611, %r4387, 2560;
	setp.ge.s32 	%p265, %r4611, %r840;
	mov.b32 	%r6061, -1;
	@%p265 bra 	$L__BB11_500;
	ld.global.u32 	%r6061, [%rd199+33792];
$L__BB11_500:
	add.s32 	%r4614, %r4387, 2816;
	setp.ge.s32 	%p266, %r4614, %r840;
	mov.b32 	%r6062, -1;
	@%p266 bra 	$L__BB11_502;
	ld.global.u32 	%r6062, [%rd199+34816];
$L__BB11_502:
	or.b32  	%r4617, %r4387, 3072;
	setp.ge.s32 	%p267, %r4617, %r840;
	mov.b32 	%r6063, -1;
	@%p267 bra 	$L__BB11_504;
	ld.global.u32 	%r6063, [%rd199+35840];
$L__BB11_504:
	add.s32 	%r4620, %r4387, 3328;
	setp.ge.s32 	%p268, %r4620, %r840;
	mov.b32 	%r6064, -1;
	@%p268 bra 	$L__BB11_506;
	ld.global.u32 	%r6064, [%rd199+36864];
$L__BB11_506:
	add.s32 	%r4623, %r4387, 3584;
	setp.ge.s32 	%p269, %r4623, %r840;
	mov.b32 	%r6065, -1;
	@%p269 bra 	$L__BB11_508;
	ld.global.u32 	%r6065, [%rd199+37888];
$L__BB11_508:
	add.s32 	%r4626, %r4387, 3840;
	setp.ge.s32 	%p270, %r4626, %r840;
	mov.b32 	%r6066, -1;
	@%p270 bra 	$L__BB11_510;
	ld.global.u32 	%r6066, [%rd199+38912];
$L__BB11_510:
	or.b32  	%r4629, %r4387, 4096;
	setp.ge.s32 	%p271, %r4629, %r840;
	mov.b32 	%r6067, -1;
	@%p271 bra 	$L__BB11_512;
	ld.global.u32 	%r6067, [%rd199+39936];
$L__BB11_512:
	add.s32 	%r4632, %r4387, 4352;
	setp.ge.s32 	%p272, %r4632, %r840;
	mov.b32 	%r6068, -1;
	@%p272 bra 	$L__BB11_514;
	ld.global.u32 	%r6068, [%rd199+40960];
$L__BB11_514:
	add.s32 	%r4635, %r4387, 4608;
	setp.ge.s32 	%p273, %r4635, %r840;
	mov.b32 	%r6069, -1;
	@%p273 bra 	$L__BB11_516;
	ld.global.u32 	%r6069, [%rd199+41984];
$L__BB11_516:
	add.s32 	%r4638, %r4387, 4864;
	setp.ge.s32 	%p274, %r4638, %r840;
	mov.b32 	%r6070, -1;
	@%p274 bra 	$L__BB11_518;
	ld.global.u32 	%r6070, [%rd199+43008];
$L__BB11_518:
	or.b32  	%r4641, %r4387, 5120;
	setp.ge.s32 	%p275, %r4641, %r840;
	mov.b32 	%r6071, -1;
	@%p275 bra 	$L__BB11_520;
	ld.global.u32 	%r6071, [%rd199+44032];
$L__BB11_520:
	add.s32 	%r4644, %r4387, 5376;
	setp.ge.s32 	%p276, %r4644, %r840;
	mov.b32 	%r6072, -1;
	@%p276 bra 	$L__BB11_522;
	ld.global.u32 	%r6072, [%rd199+45056];
$L__BB11_522:
	add.s32 	%r4647, %r4387, 5632;
	setp.ge.s32 	%p277, %r4647, %r840;
	mov.b32 	%r6073, -1;
	@%p277 bra 	$L__BB11_524;
	ld.global.u32 	%r6073, [%rd199+46080];
$L__BB11_524:
	setp.ne.s32 	%p278, %r1638, 31;
	mov.u32 	%r4747, %tid.x;
	shl.b32 	%r4748, %r4747, 2;
	mov.u32 	%r4749, _ZZN3cub18CUB_300001_SM_10006detail14segmented_sort30DeviceSegmentedSortKernelLargeILNS0_9SortOrderE0ENS2_10policy_hubIjNS0_8NullTypeEE9Policy860EjS6_PmS9_lEEvPKjPKT1_PSC_NS1_20device_double_bufferISC_EEPKT2_PSI_NSG_ISI_EET3_T4_E7storage;
	add.s32 	%r4750, %r4749, %r4748;
	st.shared.u32 	[%r4750], %r6051;
	st.shared.u32 	[%r4750+1024], %r6052;
	st.shared.u32 	[%r4750+2048], %r6053;
	st.shared.u32 	[%r4750+3072], %r6054;
	st.shared.u32 	[%r4750+4096], %r6055;
	st.shared.u32 	[%r4750+5120], %r6056;
	st.shared.u32 	[%r4750+6144], %r6057;
	st.shared.u32 	[%r4750+7168], %r6058;
	st.shared.u32 	[%r4750+8192], %r6059;
	st.shared.u32 	[%r4750+9216], %r6060;
	st.shared.u32 	[%r4750+10240], %r6061;
	st.shared.u32 	[%r4750+11264], %r6062;
	st.shared.u32 	[%r4750+12288], %r6063;
	st.shared.u32 	[%r4750+13312], %r6064;
	st.shared.u32 	[%r4750+14336], %r6065;
	st.shared.u32 	[%r4750+15360], %r6066;
	st.shared.u32 	[%r4750+16384], %r6067;
	st.shared.u32 	[%r4750+17408], %r6068;
	st.shared.u32 	[%r4750+18432], %r6069;
	st.shared.u32 	[%r4750+19456], %r6070;
	st.shared.u32 	[%r4750+20480], %r6071;
	st.shared.u32 	[%r4750+21504], %r6072;
	st.shared.u32 	[%r4750+22528], %r6073;
	bar.sync 	0;
	mad.lo.s32 	%r4751, %r4747, 88, %r4750;
	ld.shared.u32 	%r887, [%r4751];
	ld.shared.u32 	%r888, [%r4751+4];
	ld.shared.u32 	%r889, [%r4751+8];
	ld.shared.u32 	%r890, [%r4751+12];
	ld.shared.u32 	%r891, [%r4751+16];
	ld.shared.u32 	%r892, [%r4751+20];
	ld.shared.u32 	%r893, [%r4751+24];
	ld.shared.u32 	%r894, [%r4751+28];
	ld.shared.u32 	%r895, [%r4751+32];
	ld.shared.u32 	%r896, [%r4751+36];
	ld.shared.u32 	%r897, [%r4751+40];
	ld.shared.u32 	%r898, [%r4751+44];
	ld.shared.u32 	%r899, [%r4751+48];
	ld.shared.u32 	%r900, [%r4751+52];
	ld.shared.u32 	%r901, [%r4751+56];
	ld.shared.u32 	%r902, [%r4751+60];
	ld.shared.u32 	%r903, [%r4751+64];
	ld.shared.u32 	%r904, [%r4751+68];
	ld.shared.u32 	%r905, [%r4751+72];
	ld.shared.u32 	%r906, [%r4751+76];
	ld.shared.u32 	%r907, [%r4751+80];
	ld.shared.u32 	%r908, [%r4751+84];
	ld.shared.u32 	%r909, [%r4751+88];
	bar.sync 	0;
	mov.b32 	%r4744, 0;
	st.shared.u32 	[%r4750], %r4744;
	st.shared.u32 	[%r4750+1024], %r4744;
	st.shared.u32 	[%r4750+2048], %r4744;
	st.shared.u32 	[%r4750+3072], %r4744;
	st.shared.u32 	[%r4750+4096], %r4744;
	st.shared.u32 	[%r4750+5120], %r4744;
	st.shared.u32 	[%r4750+6144], %r4744;
	st.shared.u32 	[%r4750+7168], %r4744;
	st.shared.u32 	[%r4750+8192], %r4744;
	st.shared.u32 	[%r4750+9216], %r4744;
	st.shared.u32 	[%r4750+10240], %r4744;
	st.shared.u32 	[%r4750+11264], %r4744;
	st.shared.u32 	[%r4750+12288], %r4744;
	st.shared.u32 	[%r4750+13312], %r4744;
	st.shared.u32 	[%r4750+14336], %r4744;
	st.shared.u32 	[%r4750+15360], %r4744;
	st.shared.u32 	[%r4750+16384], %r4744;
	st.shared.u32 	[%r4750+17408], %r4744;
	st.shared.u32 	[%r4750+18432], %r4744;
	st.shared.u32 	[%r4750+19456], %r4744;
	st.shared.u32 	[%r4750+20480], %r4744;
	st.shared.u32 	[%r4750+21504], %r4744;
	st.shared.u32 	[%r4750+22528], %r4744;
	st.shared.u32 	[%r4750+23552], %r4744;
	st.shared.u32 	[%r4750+24576], %r4744;
	st.shared.u32 	[%r4750+25600], %r4744;
	st.shared.u32 	[%r4750+26624], %r4744;
	st.shared.u32 	[%r4750+27648], %r4744;
	st.shared.u32 	[%r4750+28672], %r4744;
	st.shared.u32 	[%r4750+29696], %r4744;
	st.shared.u32 	[%r4750+30720], %r4744;
	st.shared.u32 	[%r4750+31744], %r4744;
	st.shared.u32 	[%r4750+32768], %r4744;
	// begin inline asm
	shr.b32 %r4648, %r887, %r6014;
	// end inline asm
	and.b32  	%r4752, %r3962, %r4648;
	shl.b32 	%r4753, %r4752, 10;
	and.b32  	%r4754, %r4753, 31744;
	add.s32 	%r4755, %r4750, %r4754;
	shr.u32 	%r4756, %r4752, 4;
	and.b32  	%r4757, %r4756, 268435454;
	add.s32 	%r910, %r4755, %r4757;
	ld.shared.u16 	%rs93, [%r910];
	add.s16 	%rs381, %rs93, 1;
	st.shared.u16 	[%r910], %rs381;
	// begin inline asm
	shr.b32 %r4651, %r888, %r6014;
	// end inline asm
	and.b32  	%r4758, %r3962, %r4651;
	shl.b32 	%r4759, %r4758, 10;
	and.b32  	%r4760, %r4759, 31744;
	add.s32 	%r4761, %r4750, %r4760;
	shr.u32 	%r4762, %r4758, 4;
	and.b32  	%r4763, %r4762, 268435454;
	add.s32 	%r911, %r4761, %r4763;
	ld.shared.u16 	%rs94, [%r911];
	add.s16 	%rs382, %rs94, 1;
	st.shared.u16 	[%r911], %rs382;
	// begin inline asm
	shr.b32 %r4654, %r889, %r6014;
	// end inline asm
	and.b32  	%r4764, %r3962, %r4654;
	shl.b32 	%r4765, %r4764, 10;
	and.b32  	%r4766, %r4765, 31744;
	add.s32 	%r4767, %r4750, %r4766;
	shr.u32 	%r4768, %r4764, 4;
	and.b32  	%r4769, %r4768, 268435454;
	add.s32 	%r912, %r4767, %r4769;
	ld.shared.u16 	%rs95, [%r912];
	add.s16 	%rs383, %rs95, 1;
	st.shared.u16 	[%r912], %rs383;
	// begin inline asm
	shr.b32 %r4657, %r890, %r6014;
	// end inline asm
	and.b32  	%r4770, %r3962, %r4657;
	shl.b32 	%r4771, %r4770, 10;
	and.b32  	%r4772, %r4771, 31744;
	add.s32 	%r4773, %r4750, %r4772;
	shr.u32 	%r4774, %r4770, 4;
	and.b32  	%r4775, %r4774, 268435454;
	add.s32 	%r913, %r4773, %r4775;
	ld.shared.u16 	%rs96, [%r913];
	add.s16 	%rs384, %rs96, 1;
	st.shared.u16 	[%r913], %rs384;
	// begin inline asm
	shr.b32 %r4660, %r891, %r6014;
	// end inline asm
	and.b32  	%r4776, %r3962, %r4660;
	shl.b32 	%r4777, %r4776, 10;
	and.b32  	%r4778, %r4777, 31744;
	add.s32 	%r4779, %r4750, %r4778;
	shr.u32 	%r4780, %r4776, 4;
	and.b32  	%r4781, %r4780, 268435454;
	add.s32 	%r914, %r4779, %r4781;
	ld.shared.u16 	%rs97, [%r914];
	add.s16 	%rs385, %rs97, 1;
	st.shared.u16 	[%r914], %rs385;
	// begin inline asm
	shr.b32 %r4663, %r892, %r6014;
	// end inline asm
	and.b32  	%r4782, %r3962, %r4663;
	shl.b32 	%r4783, %r4782, 10;
	and.b32  	%r4784, %r4783, 31744;
	add.s32 	%r4785, %r4750, %r4784;
	shr.u32 	%r4786, %r4782, 4;
	and.b32  	%r4787, %r4786, 268435454;
	add.s32 	%r915, %r4785, %r4787;
	ld.shared.u16 	%rs98, [%r915];
	add.s16 	%rs386, %rs98, 1;
	st.shared.u16 	[%r915], %rs386;
	// begin inline asm
	shr.b32 %r4666, %r893, %r6014;
	// end inline asm
	and.b32  	%r4788, %r3962, %r4666;
	shl.b32 	%r4789, %r4788, 10;
	and.b32  	%r4790, %r4789, 31744;
	add.s32 	%r4791, %r4750, %r4790;
	shr.u32 	%r4792, %r4788, 4;
	and.b32  	%r4793, %r4792, 268435454;
	add.s32 	%r916, %r4791, %r4793;
	ld.shared.u16 	%rs99, [%r916];
	add.s16 	%rs387, %rs99, 1;
	st.shared.u16 	[%r916], %rs387;
	// begin inline asm
	shr.b32 %r4669, %r894, %r6014;
	// end inline asm
	and.b32  	%r4794, %r3962, %r4669;
	shl.b32 	%r4795, %r4794, 10;
	and.b32  	%r4796, %r4795, 31744;
	add.s32 	%r4797, %r4750, %r4796;
	shr.u32 	%r4798, %r4794, 4;
	and.b32  	%r4799, %r4798, 268435454;
	add.s32 	%r917, %r4797, %r4799;
	ld.shared.u16 	%rs100, [%r917];
	add.s16 	%rs388, %rs100, 1;
	st.shared.u16 	[%r917], %rs388;
	// begin inline asm
	shr.b32 %r4672, %r895, %r6014;
	// end inline asm
	and.b32  	%r4800, %r3962, %r4672;
	shl.b32 	%r4801, %r4800, 10;
	and.b32  	%r4802, %r4801, 31744;
	add.s32 	%r4803, %r4750, %r4802;
	shr.u32 	%r4804, %r4800, 4;
	and.b32  	%r4805, %r4804, 268435454;
	add.s32 	%r918, %r4803, %r4805;
	ld.shared.u16 	%rs101, [%r918];
	add.s16 	%rs389, %rs101, 1;
	st.shared.u16 	[%r918], %rs389;
	// begin inline asm
	shr.b32 %r4675, %r896, %r6014;
	// end inline asm
	and.b32  	%r4806, %r3962, %r4675;
	shl.b32 	%r4807, %r4806, 10;
	and.b32  	%r4808, %r4807, 31744;
	add.s32 	%r4809, %r4750, %r4808;
	shr.u32 	%r4810, %r4806, 4;
	and.b32  	%r4811, %r4810, 268435454;
	add.s32 	%r919, %r4809, %r4811;
	ld.shared.u16 	%rs102, [%r919];
	add.s16 	%rs390, %rs102, 1;
	st.shared.u16 	[%r919], %rs390;
	// begin inline asm
	shr.b32 %r4678, %r897, %r6014;
	// end inline asm
	and.b32  	%r4812, %r3962, %r4678;
	shl.b32 	%r4813, %r4812, 10;
	and.b32  	%r4814, %r4813, 31744;
	add.s32 	%r4815, %r4750, %r4814;
	shr.u32 	%r4816, %r4812, 4;
	and.b32  	%r4817, %r4816, 268435454;
	add.s32 	%r920, %r4815, %r4817;
	ld.shared.u16 	%rs103, [%r920];
	add.s16 	%rs391, %rs103, 1;
	st.shared.u16 	[%r920], %rs391;
	// begin inline asm
	shr.b32 %r4681, %r898, %r6014;
	// end inline asm
	and.b32  	%r4818, %r3962, %r4681;
	shl.b32 	%r4819, %r4818, 10;
	and.b32  	%r4820, %r4819, 31744;
	add.s32 	%r4821, %r4750, %r4820;
	shr.u32 	%r4822, %r4818, 4;
	and.b32  	%r4823, %r4822, 268435454;
	add.s32 	%r921, %r4821, %r4823;
	ld.shared.u16 	%rs104, [%r921];
	add.s16 	%rs392, %rs104, 1;
	st.shared.u16 	[%r921], %rs392;
	// begin inline asm
	shr.b32 %r4684, %r899, %r6014;
	// end inline asm
	and.b32  	%r4824, %r3962, %r4684;
	shl.b32 	%r4825, %r4824, 10;
	and.b32  	%r4826, %r4825, 31744;
	add.s32 	%r4827, %r4750, %r4826;
	shr.u32 	%r4828, %r4824, 4;
	and.b32  	%r4829, %r4828, 268435454;
	add.s32 	%r922, %r4827, %r4829;
	ld.shared.u16 	%rs105, [%r922];
	add.s16 	%rs393, %rs105, 1;
	st.shared.u16 	[%r922], %rs393;
	// begin inline asm
	shr.b32 %r4687, %r900, %r6014;
	// end inline asm
	and.b32  	%r4830, %r3962, %r4687;
	shl.b32 	%r4831, %r4830, 10;
	and.b32  	%r4832, %r4831, 31744;
	add.s32 	%r4833, %r4750, %r4832;
	shr.u32 	%r4834, %r4830, 4;
	and.b32  	%r4835, %r4834, 268435454;
	add.s32 	%r923, %r4833, %r4835;
	ld.shared.u16 	%rs106, [%r923];
	add.s16 	%rs394, %rs106, 1;
	st.shared.u16 	[%r923], %rs394;
	// begin inline asm
	shr.b32 %r4690, %r901, %r6014;
	// end inline asm
	and.b32  	%r4836, %r3962, %r4690;
	shl.b32 	%r4837, %r4836, 10;
	and.b32  	%r4838, %r4837, 31744;
	add.s32 	%r4839, %r4750, %r4838;
	shr.u32 	%r4840, %r4836, 4;
	and.b32  	%r4841, %r4840, 268435454;
	add.s32 	%r924, %r4839, %r4841;
	ld.shared.u16 	%rs107, [%r924];
	add.s16 	%rs395, %rs107, 1;
	st.shared.u16 	[%r924], %rs395;
	// begin inline asm
	shr.b32 %r4693, %r902, %r6014;
	// end inline asm
	and.b32  	%r4842, %r3962, %r4693;
	shl.b32 	%r4843, %r4842, 10;
	and.b32  	%r4844, %r4843, 31744;
	add.s32 	%r4845, %r4750, %r4844;
	shr.u32 	%r4846, %r4842, 4;
	and.b32  	%r4847, %r4846, 268435454;
	add.s32 	%r925, %r4845, %r4847;
	ld.shared.u16 	%rs108, [%r925];
	add.s16 	%rs396, %rs108, 1;
	st.shared.u16 	[%r925], %rs396;
	// begin inline asm
	shr.b32 %r4696, %r903, %r6014;
	// end inline asm
	and.b32  	%r4848, %r3962, %r4696;
	shl.b32 	%r4849, %r4848, 10;
	and.b32  	%r4850, %r4849, 31744;
	add.s32 	%r4851, %r4750, %r4850;
	shr.u32 	%r4852, %r4848, 4;
	and.b32  	%r4853, %r4852, 268435454;
	add.s32 	%r926, %r4851, %r4853;
	ld.shared.u16 	%rs109, [%r926];
	add.s16 	%rs397, %rs109, 1;
	st.shared.u16 	[%r926], %rs397;
	// begin inline asm
	shr.b32 %r4699, %r904, %r6014;
	// end inline asm
	and.b32  	%r4854, %r3962, %r4699;
	shl.b32 	%r4855, %r4854, 10;
	and.b32  	%r4856, %r4855, 31744;
	add.s32 	%r4857, %r4750, %r4856;
	shr.u32 	%r4858, %r4854, 4;
	and.b32  	%r4859, %r4858, 268435454;
	add.s32 	%r927, %r4857, %r4859;
	ld.shared.u16 	%rs110, [%r927];
	add.s16 	%rs398, %rs110, 1;
	st.shared.u16 	[%r927], %rs398;
	// begin inline asm
	shr.b32 %r4702, %r905, %r6014;
	// end inline asm
	and.b32  	%r4860, %r3962, %r4702;
	shl.b32 	%r4861, %r4860, 10;
	and.b32  	%r4862, %r4861, 31744;
	add.s32 	%r4863, %r4750, %r4862;
	shr.u32 	%r4864, %r4860, 4;
	and.b32  	%r4865, %r4864, 268435454;
	add.s32 	%r928, %r4863, %r4865;
	ld.shared.u16 	%rs111, [%r928];
	add.s16 	%rs399, %rs111, 1;
	st.shared.u16 	[%r928], %rs399;
	// begin inline asm
	shr.b32 %r4705, %r906, %r6014;
	// end inline asm
	and.b32  	%r4866, %r3962, %r4705;
	shl.b32 	%r4867, %r4866, 10;
	and.b32  	%r4868, %r4867, 31744;
	add.s32 	%r4869, %r4750, %r4868;
	shr.u32 	%r4870, %r4866, 4;
	and.b32  	%r4871, %r4870, 268435454;
	add.s32 	%r929, %r4869, %r4871;
	ld.shared.u16 	%rs112, [%r929];
	add.s16 	%rs400, %rs112, 1;
	st.shared.u16 	[%r929], %rs400;
	// begin inline asm
	shr.b32 %r4708, %r907, %r6014;
	// end inline asm
	and.b32  	%r4872, %r3962, %r4708;
	shl.b32 	%r4873, %r4872, 10;
	and.b32  	%r4874, %r4873, 31744;
	add.s32 	%r4875, %r4750, %r4874;
	shr.u32 	%r4876, %r4872, 4;
	and.b32  	%r4877, %r4876, 268435454;
	add.s32 	%r930, %r4875, %r4877;
	ld.shared.u16 	%rs113, [%r930];
	add.s16 	%rs401, %rs113, 1;
	st.shared.u16 	[%r930], %rs401;
	// begin inline asm
	shr.b32 %r4711, %r908, %r6014;
	// end inline asm
	and.b32  	%r4878, %r3962, %r4711;
	shl.b32 	%r4879, %r4878, 10;
	and.b32  	%r4880, %r4879, 31744;
	add.s32 	%r4881, %r4750, %r4880;
	shr.u32 	%r4882, %r4878, 4;
	and.b32  	%r4883, %r4882, 268435454;
	add.s32 	%r931, %r4881, %r4883;
	ld.shared.u16 	%rs114, [%r931];
	add.s16 	%rs402, %rs114, 1;
	st.shared.u16 	[%r931], %rs402;
	// begin inline asm
	shr.b32 %r4714, %r909, %r6014;
	// end inline asm
	and.b32  	%r4884, %r3962, %r4714;
	shl.b32 	%r4885, %r4884, 10;
	and.b32  	%r4886, %r4885, 31744;
	add.s32 	%r4887, %r4750, %r4886;
	shr.u32 	%r4888, %r4884, 4;
	and.b32  	%r4889, %r4888, 268435454;
	add.s32 	%r932, %r4887, %r4889;
	ld.shared.u16 	%rs115, [%r932];
	add.s16 	%rs403, %rs115, 1;
	st.shared.u16 	[%r932], %rs403;
	bar.sync 	0;
	add.s32 	%r4890, %r4750, %r4748;
	mad.lo.s32 	%r4891, %r4747, 124, %r4890;
	ld.shared.u32 	%r933, [%r4891];
	ld.shared.u32 	%r4892, [%r4891+4];
	ld.shared.u32 	%r4893, [%r4891+8];
	ld.shared.u32 	%r4894, [%r4891+12];
	ld.shared.u32 	%r4895, [%r4891+16];
	ld.shared.u32 	%r4896, [%r4891+20];
	ld.shared.u32 	%r4897, [%r4891+24];
	ld.shared.u32 	%r4898, [%r4891+28];
	ld.shared.u32 	%r4899, [%r4891+32];
	ld.shared.u32 	%r4900, [%r4891+36];
	ld.shared.u32 	%r4901, [%r4891+40];
	ld.shared.u32 	%r4902, [%r4891+44];
	ld.shared.u32 	%r4903, [%r4891+48];
	ld.shared.u32 	%r4904, [%r4891+52];
	ld.shared.u32 	%r4905, [%r4891+56];
	ld.shared.u32 	%r4906, [%r4891+60];
	ld.shared.u32 	%r4907, [%r4891+64];
	ld.shared.u32 	%r4908, [%r4891+68];
	ld.shared.u32 	%r4909, [%r4891+72];
	ld.shared.u32 	%r4910, [%r4891+76];
	ld.shared.u32 	%r4911, [%r4891+80];
	ld.shared.u32 	%r4912, [%r4891+84];
	ld.shared.u32 	%r4913, [%r4891+88];
	ld.shared.u32 	%r4914, [%r4891+92];
	ld.shared.u32 	%r4915, [%r4891+96];
	ld.shared.u32 	%r4916, [%r4891+100];
	ld.shared.u32 	%r4917, [%r4891+104];
	ld.shared.u32 	%r4918, [%r4891+108];
	ld.shared.u32 	%r4919, [%r4891+112];
	ld.shared.u32 	%r4920, [%r4891+116];
	ld.shared.u32 	%r4921, [%r4891+120];
	ld.shared.u32 	%r4922, [%r4891+124];
	ld.shared.u32 	%r4923, [%r4891+128];
	add.s32 	%r934, %r4892, %r933;
	add.s32 	%r935, %r4893, %r934;
	add.s32 	%r936, %r4894, %r935;
	add.s32 	%r937, %r4895, %r936;
	add.s32 	%r938, %r4896, %r937;
	add.s32 	%r939, %r4897, %r938;
	add.s32 	%r940, %r4898, %r939;
	add.s32 	%r941, %r4899, %r940;
	add.s32 	%r942, %r4900, %r941;
	add.s32 	%r943, %r4901, %r942;
	add.s32 	%r944, %r4902, %r943;
	add.s32 	%r945, %r4903, %r944;
	add.s32 	%r946, %r4904, %r945;
	add.s32 	%r947, %r4905, %r946;
	add.s32 	%r948, %r4906, %r947;
	add.s32 	%r949, %r4907, %r948;
	add.s32 	%r950, %r4908, %r949;
	add.s32 	%r951, %r4909, %r950;
	add.s32 	%r952, %r4910, %r951;
	add.s32 	%r953, %r4911, %r952;
	add.s32 	%r954, %r4912, %r953;
	add.s32 	%r955, %r4913, %r954;
	add.s32 	%r956, %r4914, %r955;
	add.s32 	%r957, %r4915, %r956;
	add.s32 	%r958, %r4916, %r957;
	add.s32 	%r959, %r4917, %r958;
	add.s32 	%r960, %r4918, %r959;
	add.s32 	%r961, %r4919, %r960;
	add.s32 	%r962, %r4920, %r961;
	add.s32 	%r963, %r4921, %r962;
	add.s32 	%r964, %r4922, %r963;
	add.s32 	%r4721, %r4923, %r964;
	mov.b32 	%r4719, 1;
	mov.b32 	%r4746, -1;
	// begin inline asm
	{  .reg .u32 r0;  .reg .pred p;  shfl.sync.up.b32 r0|p, %r4721, %r4719, %r4744, %r4746;  @p add.u32 r0, r0, %r4721;  mov.u32 %r4717, r0;}
	// end inline asm
	mov.b32 	%r4725, 2;
	// begin inline asm
	{  .reg .u32 r0;  .reg .pred p;  shfl.sync.up.b32 r0|p, %r4717, %r4725, %r4744, %r4746;  @p add.u32 r0, r0, %r4717;  mov.u32 %r4723, r0;}
	// end inline asm
	mov.b32 	%r4731, 4;
	// begin inline asm
	{  .reg .u32 r0;  .reg .pred p;  shfl.sync.up.b32 r0|p, %r4723, %r4731, %r4744, %r4746;  @p add.u32 r0, r0, %r4723;  mov.u32 %r4729, r0;}
	// end inline asm
	mov.b32 	%r4737, 8;
	// begin inline asm
	{  .reg .u32 r0;  .reg .pred p;  shfl.sync.up.b32 r0|p, %r4729, %r4737, %r4744, %r4746;  @p add.u32 r0, r0, %r4729;  mov.u32 %r4735, r0;}
	// end inline asm
	mov.b32 	%r4743, 16;
	// begin inline asm
	{  .reg .u32 r0;  .reg .pred p;  shfl.sync.up.b32 r0|p, %r4735, %r4743, %r4744, %r4746;  @p add.u32 r0, r0, %r4735;  mov.u32 %r4741, r0;}
	// end inline asm
	@%p278 bra 	$L__BB11_526;
	mov.u32 	%r4924, %tid.x;
	shr.u32 	%r4925, %r4924, 3;
	and.b32  	%r4926, %r4925, 124;
	mov.u32 	%r4927, _ZZN3cub18CUB_300001_SM_10006detail14segmented_sort30DeviceSegmentedSortKernelLargeILNS0_9SortOrderE0ENS2_10policy_hubIjNS0_8NullTypeEE9Policy860EjS6_PmS9_lEEvPKjPKT1_PSC_NS1_20device_double_bufferISC_EEPKT2_PSI_NSG_ISI_EET3_T4_E7storage;
	add.s32 	%r4928, %r4927, %r4926;
	st.shared.u32 	[%r4928+33792], %r4741;
$L__BB11_526:
	sub.s32 	%r4929, %r4741, %r4721;
	mov.u32 	%r4930, %tid.x;
	setp.ne.s32 	%p279, %r1638, 0;
	setp.gt.u32 	%p280, %r4930, 31;
	shr.u32 	%r4931, %r4930, 5;
	setp.eq.s32 	%p281, %r4931, 7;
	setp.eq.s32 	%p282, %r4931, 6;
	setp.eq.s32 	%p283, %r4931, 5;
	setp.eq.s32 	%p284, %r4931, 4;
	setp.eq.s32 	%p285, %r4931, 3;
	setp.eq.s32 	%p286, %r4931, 2;
	setp.eq.s32 	%p287, %r4931, 1;
	bar.sync 	0;
	ld.shared.v4.u32 	{%r4932, %r4933, %r4934, %r4935}, [_ZZN3cub18CUB_300001_SM_10006detail14segmented_sort30DeviceSegmentedSortKernelLargeILNS0_9SortOrderE0ENS2_10policy_hubIjNS0_8NullTypeEE9Policy860EjS6_PmS9_lEEvPKjPKT1_PSC_NS1_20device_double_bufferISC_EEPKT2_PSI_NSG_ISI_EET3_T4_E7storage+33792];
	selp.b32 	%r4936, %r4932, %r6103, %p287;
	add.s32 	%r4937, %r4933, %r4932;
	selp.b32 	%r4938, %r4937, %r4936, %p286;
	add.s32 	%r4939, %r4937, %r4934;
	selp.b32 	%r4940, %r4939, %r4938, %p285;
	add.s32 	%r4941, %r4939, %r4935;
	selp.b32 	%r4942, %r4941, %r4940, %p284;
	ld.shared.v4.u32 	{%r4943, %r4944, %r4945, %r4946}, [_ZZN3cub18CUB_300001_SM_10006detail14segmented_sort30DeviceSegmentedSortKernelLargeILNS0_9SortOrderE0ENS2_10policy_hubIjNS0_8NullTypeEE9Policy860EjS6_PmS9_lEEvPKjPKT1_PSC_NS1_20device_double_bufferISC_EEPKT2_PSI_NSG_ISI_EET3_T4_E7storage+33808];
	add.s32 	%r4947, %r4941, %r4943;
	selp.b32 	%r4948, %r4947, %r4942, %p283;
	add.s32 	%r4949, %r4947, %r4944;
	selp.b32 	%r4950, %r4949, %r4948, %p282;
	add.s32 	%r4951, %r4949, %r4945;
	selp.b32 	%r6103, %r4951, %r4950, %p281;
	add.s32 	%r968, %r4951, %r4946;
	selp.b32 	%r4952, %r4929, 0, %p279;
	add.s32 	%r4953, %r6103, %r4952;
	selp.b32 	%r6074, %r4953, %r4929, %p280;
	or.pred  	%p288, %p280, %p279;
	@%p288 bra 	$L__BB11_528;
	shl.b32 	%r6074, %r968, 16;
	st.shared.u32 	[_ZZN3cub18CUB_300001_SM_10006detail14segmented_sort30DeviceSegmentedSortKernelLargeILNS0_9SortOrderE0ENS2_10policy_hubIjNS0_8NullTypeEE9Policy860EjS6_PmS9_lEEvPKjPKT1_PSC_NS1_20device_double_bufferISC_EEPKT2_PSI_NSG_ISI_EET3_T4_E7storage+33832], %r6074;
$L__BB11_528:
	mov.u32 	%r4954, %tid.x;
	cvt.u64.u32 	%rd205, %r4954;
	setp.gt.u32 	%p289, %r4954, 63;
	setp.eq.s32 	%p290, %r4954, 0;
	bar.sync 	0;
	mov.u32 	%r4955, _ZZN3cub18CUB_300001_SM_10006detail14segmented_sort30DeviceSegmentedSortKernelLargeILNS0_9SortOrderE0ENS2_10policy_hubIjNS0_8NullTypeEE9Policy860EjS6_PmS9_lEEvPKjPKT1_PSC_NS1_20device_double_bufferISC_EEPKT2_PSI_NSG_ISI_EET3_T4_E7storage;
	ld.shared.u32 	%r4956, [_ZZN3cub18CUB_300001_SM_10006detail14segmented_sort30DeviceSegmentedSortKernelLargeILNS0_9SortOrderE0ENS2_10policy_hubIjNS0_8NullTypeEE9Policy860EjS6_PmS9_lEEvPKjPKT1_PSC_NS1_20device_double_bufferISC_EEPKT2_PSI_NSG_ISI_EET3_T4_E7storage+33832];
	selp.b32 	%r4957, 0, %r4956, %p290;
	add.s32 	%r4958, %r6074, %r4957;
	add.s32 	%r4959, %r933, %r4958;
	add.s32 	%r4960, %r934, %r4958;
	add.s32 	%r4961, %r935, %r4958;
	add.s32 	%r4962, %r936, %r4958;
	add.s32 	%r4963, %r937, %r4958;
	add.s32 	%r4964, %r938, %r4958;
	add.s32 	%r4965, %r939, %r4958;
	add.s32 	%r4966, %r940, %r4958;
	add.s32 	%r4967, %r941, %r4958;
	add.s32 	%r4968, %r942, %r4958;
	add.s32 	%r4969, %r943, %r4958;
	add.s32 	%r4970, %r944, %r4958;
	add.s32 	%r4971, %r945, %r4958;
	add.s32 	%r4972, %r946, %r4958;
	add.s32 	%r4973, %r947, %r4958;
	add.s32 	%r4974, %r948, %r4958;
	add.s32 	%r4975, %r949, %r4958;
	add.s32 	%r4976, %r950, %r4958;
	add.s32 	%r4977, %r951, %r4958;
	add.s32 	%r4978, %r952, %r4958;
	add.s32 	%r4979, %r953, %r4958;
	add.s32 	%r4980, %r954, %r4958;
	add.s32 	%r4981, %r955, %r4958;
	add.s32 	%r4982, %r956, %r4958;
	add.s32 	%r4983, %r957, %r4958;
	add.s32 	%r4984, %r958, %r4958;
	add.s32 	%r4985, %r959, %r4958;
	add.s32 	%r4986, %r960, %r4958;
	add.s32 	%r4987, %r961, %r4958;
	add.s32 	%r4988, %r962, %r4958;
	add.s32 	%r4989, %r963, %r4958;
	add.s32 	%r4990, %r964, %r4958;
	shl.b32 	%r4991, %r4954, 2;
	add.s32 	%r972, %r4955, %r4991;
	add.s32 	%r973, %r972, %r4991;
	mad.lo.s32 	%r4992, %r4954, 124, %r973;
	st.shared.u32 	[%r4992], %r4958;
	st.shared.u32 	[%r4992+4], %r4959;
	st.shared.u32 	[%r4992+8], %r4960;
	st.shared.u32 	[%r4992+12], %r4961;
	st.shared.u32 	[%r4992+16], %r4962;
	st.shared.u32 	[%r4992+20], %r4963;
	st.shared.u32 	[%r4992+24], %r4964;
	st.shared.u32 	[%r4992+28], %r4965;
	st.shared.u32 	[%r4992+32], %r4966;
	st.shared.u32 	[%r4992+36], %r4967;
	st.shared.u32 	[%r4992+40], %r4968;
	st.shared.u32 	[%r4992+44], %r4969;
	st.shared.u32 	[%r4992+48], %r4970;
	st.shared.u32 	[%r4992+52], %r4971;
	st.shared.u32 	[%r4992+56], %r4972;
	st.shared.u32 	[%r4992+60], %r4973;
	st.shared.u32 	[%r4992+64], %r4974;
	st.shared.u32 	[%r4992+68], %r4975;
	st.shared.u32 	[%r4992+72], %r4976;
	st.shared.u32 	[%r4992+76], %r4977;
	st.shared.u32 	[%r4992+80], %r4978;
	st.shared.u32 	[%r4992+84], %r4979;
	st.shared.u32 	[%r4992+88], %r4980;
	st.shared.u32 	[%r4992+92], %r4981;
	st.shared.u32 	[%r4992+96], %r4982;
	st.shared.u32 	[%r4992+100], %r4983;
	st.shared.u32 	[%r4992+104], %r4984;
	st.shared.u32 	[%r4992+108], %r4985;
	st.shared.u32 	[%r4992+112], %r4986;
	st.shared.u32 	[%r4992+116], %r4987;
	st.shared.u32 	[%r4992+120], %r4988;
	st.shared.u32 	[%r4992+124], %r4989;
	st.shared.u32 	[%r4992+128], %r4990;
	bar.sync 	0;
	cvt.u32.u16 	%r4993, %rs93;
	ld.shared.u16 	%r4994, [%r910];
	add.s32 	%r974, %r4994, %r4993;
	cvt.u32.u16 	%r4995, %rs94;
	ld.shared.u16 	%r4996, [%r911];
	add.s32 	%r975, %r4996, %r4995;
	cvt.u32.u16 	%r4997, %rs95;
	ld.shared.u16 	%r4998, [%r912];
	add.s32 	%r976, %r4998, %r4997;
	cvt.u32.u16 	%r4999, %rs96;
	ld.shared.u16 	%r5000, [%r913];
	add.s32 	%r977, %r5000, %r4999;
	cvt.u32.u16 	%r5001, %rs97;
	ld.shared.u16 	%r5002, [%r914];
	add.s32 	%r978, %r5002, %r5001;
	cvt.u32.u16 	%r5003, %rs98;
	ld.shared.u16 	%r5004, [%r915];
	add.s32 	%r979, %r5004, %r5003;
	cvt.u32.u16 	%r5005, %rs99;
	ld.shared.u16 	%r5006, [%r916];
	add.s32 	%r980, %r5006, %r5005;
	cvt.u32.u16 	%r5007, %rs100;
	ld.shared.u16 	%r5008, [%r917];
	add.s32 	%r981, %r5008, %r5007;
	cvt.u32.u16 	%r5009, %rs101;
	ld.shared.u16 	%r5010, [%r918];
	add.s32 	%r982, %r5010, %r5009;
	cvt.u32.u16 	%r5011, %rs102;
	ld.shared.u16 	%r5012, [%r919];
	add.s32 	%r983, %r5012, %r5011;
	cvt.u32.u16 	%r5013, %rs103;
	ld.shared.u16 	%r5014, [%r920];
	add.s32 	%r984, %r5014, %r5013;
	cvt.u32.u16 	%r5015, %rs104;
	ld.shared.u16 	%r5016, [%r921];
	add.s32 	%r985, %r5016, %r5015;
	cvt.u32.u16 	%r5017, %rs105;
	ld.shared.u16 	%r5018, [%r922];
	add.s32 	%r986, %r5018, %r5017;
	cvt.u32.u16 	%r5019, %rs106;
	ld.shared.u16 	%r5020, [%r923];
	add.s32 	%r987, %r5020, %r5019;
	cvt.u32.u16 	%r5021, %rs107;
	ld.shared.u16 	%r5022, [%r924];
	add.s32 	%r988, %r5022, %r5021;
	cvt.u32.u16 	%r5023, %rs108;
	ld.shared.u16 	%r5024, [%r925];
	add.s32 	%r989, %r5024, %r5023;
	cvt.u32.u16 	%r5025, %rs109;
	ld.shared.u16 	%r5026, [%r926];
	add.s32 	%r990, %r5026, %r5025;
	cvt.u32.u16 	%r5027, %rs110;
	ld.shared.u16 	%r5028, [%r927];
	add.s32 	%r991, %r5028, %r5027;
	cvt.u32.u16 	%r5029, %rs111;
	ld.shared.u16 	%r5030, [%r928];
	add.s32 	%r992, %r5030, %r5029;
	cvt.u32.u16 	%r5031, %rs112;
	ld.shared.u16 	%r5032, [%r929];
	add.s32 	%r993, %r5032, %r5031;
	cvt.u32.u16 	%r5033, %rs113;
	ld.shared.u16 	%r5034, [%r930];
	add.s32 	%r994, %r5034, %r5033;
	cvt.u32.u16 	%r5035, %rs114;
	ld.shared.u16 	%r5036, [%r931];
	add.s32 	%r995, %r5036, %r5035;
	cvt.u32.u16 	%r5037, %rs115;
	ld.shared.u16 	%r5038, [%r932];
	add.s32 	%r996, %r5038, %r5037;
	@%p289 bra 	$L__BB11_530;
	cvt.u32.u64 	%r5039, %rd205;
	shl.b32 	%r5040, %r5039, 10;
	and.b32  	%r5041, %r5040, 31744;
	add.s32 	%r5043, %r4955, %r5041;
	shr.u32 	%r5044, %r5039, 4;
	and.b32  	%r5045, %r5044, 62;
	add.s32 	%r5046, %r5043, %r5045;
	ld.shared.u16 	%r6100, [%r5046];
$L__BB11_530:
	cvt.u32.u64 	%r5047, %rd205;
	setp.gt.u32 	%p291, %r5047, 63;
	bar.sync 	0;
	@%p291 bra 	$L__BB11_532;
	cvt.s64.s32 	%rd1532, %r6100;
	st.shared.u64 	[%r973], %rd1532;
$L__BB11_532:
	bar.sync 	0;
	bar.sync 	0;
	@%p291 bra 	$L__BB11_534;
	cvt.s64.s32 	%rd1533, %r6100;
	sub.s64 	%rd1534, %rd1751, %rd1533;
	st.shared.u64 	[%r973+23552], %rd1534;
$L__BB11_534:
	bar.sync 	0;
	shl.b32 	%r5052, %r974, 2;
	add.s32 	%r5054, %r4955, %r5052;
	st.shared.u32 	[%r5054], %r887;
	shl.b32 	%r5055, %r975, 2;
	add.s32 	%r5056, %r4955, %r5055;
	st.shared.u32 	[%r5056], %r888;
	shl.b32 	%r5057, %r976, 2;
	add.s32 	%r5058, %r4955, %r5057;
	st.shared.u32 	[%r5058], %r889;
	shl.b32 	%r5059, %r977, 2;
	add.s32 	%r5060, %r4955, %r5059;
	st.shared.u32 	[%r5060], %r890;
	shl.b32 	%r5061, %r978, 2;
	add.s32 	%r5062, %r4955, %r5061;
	st.shared.u32 	[%r5062], %r891;
	shl.b32 	%r5063, %r979, 2;
	add.s32 	%r5064, %r4955, %r5063;
	st.shared.u32 	[%r5064], %r892;
	shl.b32 	%r5065, %r980, 2;
	add.s32 	%r5066, %r4955, %r5065;
	st.shared.u32 	[%r5066], %r893;
	shl.b32 	%r5067, %r981, 2;
	add.s32 	%r5068, %r4955, %r5067;
	st.shared.u32 	[%r5068], %r894;
	shl.b32 	%r5069, %r982, 2;
	add.s32 	%r5070, %r4955, %r5069;
	st.shared.u32 	[%r5070], %r895;
	shl.b32 	%r5071, %r983, 2;
	add.s32 	%r5072, %r4955, %r5071;
	st.shared.u32 	[%r5072], %r896;
	shl.b32 	%r5073, %r984, 2;
	add.s32 	%r5074, %r4955, %r5073;
	st.shared.u32 	[%r5074], %r897;
	shl.b32 	%r5075, %r985, 2;
	add.s32 	%r5076, %r4955, %r5075;
	st.shared.u32 	[%r5076], %r898;
	shl.b32 	%r5077, %r986, 2;
	add.s32 	%r5078, %r4955, %r5077;
	st.shared.u32 	[%r5078], %r899;
	shl.b32 	%r5079, %r987, 2;
	add.s32 	%r5080, %r4955, %r5079;
	st.shared.u32 	[%r5080], %r900;
	shl.b32 	%r5081, %r988, 2;
	add.s32 	%r5082, %r4955, %r5081;
	st.shared.u32 	[%r5082], %r901;
	shl.b32 	%r5083, %r989, 2;
	add.s32 	%r5084, %r4955, %r5083;
	st.shared.u32 	[%r5084], %r902;
	shl.b32 	%r5085, %r990, 2;
	add.s32 	%r5086, %r4955, %r5085;
	st.shared.u32 	[%r5086], %r903;
	shl.b32 	%r5087, %r991, 2;
	add.s32 	%r5088, %r4955, %r5087;
	st.shared.u32 	[%r5088], %r904;
	shl.b32 	%r5089, %r992, 2;
	add.s32 	%r5090, %r4955, %r5089;
	st.shared.u32 	[%r5090], %r905;
	shl.b32 	%r5091, %r993, 2;
	add.s32 	%r5092, %r4955, %r5091;
	st.shared.u32 	[%r5092], %r906;
	shl.b32 	%r5093, %r994, 2;
	add.s32 	%r5094, %r4955, %r5093;
	st.shared.u32 	[%r5094], %r907;
	shl.b32 	%r5095, %r995, 2;
	add.s32 	%r5096, %r4955, %r5095;
	st.shared.u32 	[%r5096], %r908;
	shl.b32 	%r5097, %r996, 2;
	add.s32 	%r5098, %r4955, %r5097;
	st.shared.u32 	[%r5098], %r909;
	bar.sync 	0;
	ld.shared.u32 	%r999, [%r972];
	// begin inline asm
	shr.b32 %r5049, %r999, %r6014;
	// end inline asm
	setp.le.s64 	%p293, %rd204, %rd205;
	@%p293 bra 	$L__BB11_536;
	and.b32  	%r5099, %r3962, %r5049;
	shl.b32 	%r5100, %r5099, 3;
	add.s32 	%r5102, %r4955, %r5100;
	ld.shared.u64 	%rd1535, [%r5102+23552];
	add.s64 	%rd1536, %rd1535, %rd205;
	shl.b64 	%rd1537, %rd1536, 2;
	add.s64 	%rd1538, %rd97, %rd1537;
	st.global.u32 	[%rd1538], %r999;
$L__BB11_536:
	ld.shared.u32 	%r1001, [%r972+1024];
	// begin inline asm
	shr.b32 %r5103, %r1001, %r6014;
	// end inline asm
	add.s32 	%r5107, %r5047, 256;
	cvt.u64.u32 	%rd1539, %r5107;
	setp.le.s64 	%p294, %rd204, %rd1539;
	@%p294 bra 	$L__BB11_538;
	and.b32  	%r5108, %r3962, %r5103;
	shl.b32 	%r5109, %r5108, 3;
	add.s32 	%r5111, %r4955, %r5109;
	ld.shared.u64 	%rd1540, [%r5111+23552];
	add.s64 	%rd1541, %rd1540, %rd205;
	shl.b64 	%rd1542, %rd1541, 2;
	add.s64 	%rd1543, %rd97, %rd1542;
	st.global.u32 	[%rd1543+1024], %r1001;
$L__BB11_538:
	ld.shared.u32 	%r1003, [%r972+2048];
	// begin inline asm
	shr.b32 %r5112, %r1003, %r6014;
	// end inline asm
	add.s32 	%r5116, %r5047, 512;
	cvt.u64.u32 	%rd1544, %r5116;
	setp.le.s64 	%p295, %rd204, %rd1544;
	@%p295 bra 	$L__BB11_540;
	and.b32  	%r5117, %r3962, %r5112;
	shl.b32 	%r5118, %r5117, 3;
	add.s32 	%r5120, %r4955, %r5118;
	ld.shared.u64 	%rd1545, [%r5120+23552];
	add.s64 	%rd1546, %rd1545, %rd205;
	shl.b64 	%rd1547, %rd1546, 2;
	add.s64 	%rd1548, %rd97, %rd1547;
	st.global.u32 	[%rd1548+2048], %r1003;
$L__BB11_540:
	ld.shared.u32 	%r1005, [%r972+3072];
	// begin inline asm
	shr.b32 %r5121, %r1005, %r6014;
	// end inline asm
	add.s32 	%r5125, %r5047, 768;
	cvt.u64.u32 	%rd1549, %r5125;
	setp.le.s64 	%p296, %rd204, %rd1549;
	@%p296 bra 	$L__BB11_542;
	and.b32  	%r5126, %r3962, %r5121;
	shl.b32 	%r5127, %r5126, 3;
	add.s32 	%r5129, %r4955, %r5127;
	ld.shared.u64 	%rd1550, [%r5129+23552];
	add.s64 	%rd1551, %rd1550, %rd205;
	shl.b64 	%rd1552, %rd1551, 2;
	add.s64 	%rd1553, %rd97, %rd1552;
	st.global.u32 	[%rd1553+3072], %r1005;
$L__BB11_542:
	ld.shared.u32 	%r1007, [%r972+4096];
	// begin inline asm
	shr.b32 %r5130, %r1007, %r6014;
	// end inline asm
	or.b32  	%r5134, %r5047, 1024;
	cvt.u64.u32 	%rd1554, %r5134;
	setp.le.s64 	%p297, %rd204, %rd1554;
	@%p297 bra 	$L__BB11_544;
	and.b32  	%r5135, %r3962, %r5130;
	shl.b32 	%r5136, %r5135, 3;
	add.s32 	%r5138, %r4955, %r5136;
	ld.shared.u64 	%rd1555, [%r5138+23552];
	add.s64 	%rd1556, %rd1555, %rd205;
	shl.b64 	%rd1557, %rd1556, 2;
	add.s64 	%rd1558, %rd97, %rd1557;
	st.global.u32 	[%rd1558+4096], %r1007;
$L__BB11_544:
	ld.shared.u32 	%r1009, [%r972+5120];
	// begin inline asm
	shr.b32 %r5139, %r1009, %r6014;
	// end inline asm
	add.s32 	%r5143, %r5047, 1280;
	cvt.u64.u32 	%rd1559, %r5143;
	setp.le.s64 	%p298, %rd204, %rd1559;
	@%p298 bra 	$L__BB11_546;
	and.b32  	%r5144, %r3962, %r5139;
	shl.b32 	%r5145, %r5144, 3;
	add.s32 	%r5147, %r4955, %r5145;
	ld.shared.u64 	%rd1560, [%r5147+23552];
	add.s64 	%rd1561, %rd1560, %rd205;
	shl.b64 	%rd1562, %rd1561, 2;
	add.s64 	%rd1563, %rd97, %rd1562;
	st.global.u32 	[%rd1563+5120], %r1009;
$L__BB11_546:
	ld.shared.u32 	%r1011, [%r972+6144];
	// begin inline asm
	shr.b32 %r5148, %r1011, %r6014;
	// end inline asm
	add.s32 	%r5152, %r5047, 1536;
	cvt.u64.u32 	%rd1564, %r5152;
	setp.le.s64 	%p299, %rd204, %rd1564;
	@%p299 bra 	$L__BB11_548;
	and.b32  	%r5153, %r3962, %r5148;
	shl.b32 	%r5154, %r5153, 3;
	add.s32 	%r5156, %r4955, %r5154;
	ld.shared.u64 	%rd1565, [%r5156+23552];
	add.s64 	%rd1566, %rd1565, %rd205;
	shl.b64 	%rd1567, %rd1566, 2;
	add.s64 	%rd1568, %rd97, %rd1567;
	st.global.u32 	[%rd1568+6144], %r1011;
$L__BB11_548:
	ld.shared.u32 	%r1013, [%r972+7168];
	// begin inline asm
	shr.b32 %r5157, %r1013, %r6014;
	// end inline asm
	add.s32 	%r5161, %r5047, 1792;
	cvt.u64.u32 	%rd1569, %r5161;
	setp.le.s64 	%p300, %rd204, %rd1569;
	@%p300 bra 	$L__BB11_550;
	and.b32  	%r5162, %r3962, %r5157;
	shl.b32 	%r5163, %r5162, 3;
	add.s32 	%r5165, %r4955, %r5163;
	ld.shared.u64 	%rd1570, [%r5165+23552];
	add.s64 	%rd1571, %rd1570, %rd205;
	shl.b64 	%rd1572, %rd1571, 2;
	add.s64 	%rd1573, %rd97, %rd1572;
	st.global.u32 	[%rd1573+7168], %r1013;
$L__BB11_550:
	ld.shared.u32 	%r1015, [%r972+8192];
	// begin inline asm
	shr.b32 %r5166, %r1015, %r6014;
	// end inline asm
	or.b32  	%r5170, %r5047, 2048;
	cvt.u64.u32 	%rd1574, %r5170;
	setp.le.s64 	%p301, %rd204, %rd1574;
	@%p301 bra 	$L__BB11_552;
	and.b32  	%r5171, %r3962, %r5166;
	shl.b32 	%r5172, %r5171, 3;
	add.s32 	%r5174, %r4955, %r5172;
	ld.shared.u64 	%rd1575, [%r5174+23552];
	add.s64 	%rd1576, %rd1575, %rd205;
	shl.b64 	%rd1577, %rd1576, 2;
	add.s64 	%rd1578, %rd97, %rd1577;
	st.global.u32 	[%rd1578+8192], %r1015;
$L__BB11_552:
	ld.shared.u32 	%r1017, [%r972+9216];
	// begin inline asm
	shr.b32 %r5175, %r1017, %r6014;
	// end inline asm
	add.s32 	%r5179, %r5047, 2304;
	cvt.u64.u32 	%rd1579, %r5179;
	setp.le.s64 	%p302, %rd204, %rd1579;
	@%p302 bra 	$L__BB11_554;
	and.b32  	%r5180, %r3962, %r5175;
	shl.b32 	%r5181, %r5180, 3;
	add.s32 	%r5183, %r4955, %r5181;
	ld.shared.u64 	%rd1580, [%r5183+23552];
	add.s64 	%rd1581, %rd1580, %rd205;
	shl.b64 	%rd1582, %rd1581, 2;
	add.s64 	%rd1583, %rd97, %rd1582;
	st.global.u32 	[%rd1583+9216], %r1017;
$L__BB11_554:
	ld.shared.u32 	%r1019, [%r972+10240];
	// begin inline asm
	shr.b32 %r5184, %r1019, %r6014;
	// end inline asm
	add.s32 	%r5188, %r5047, 2560;
	cvt.u64.u32 	%rd1584, %r5188;
	setp.le.s64 	%p303, %rd204, %rd1584;
	@%p303 bra 	$L__BB11_556;
	and.b32  	%r5189, %r3962, %r5184;
	shl.b32 	%r5190, %r5189, 3;
	add.s32 	%r5192, %r4955, %r5190;
	ld.shared.u64 	%rd1585, [%r5192+23552];
	add.s64 	%rd1586, %rd1585, %rd205;
	shl.b64 	%rd1587, %rd1586, 2;
	add.s64 	%rd1588, %rd97, %rd1587;
	st.global.u32 	[%rd1588+10240], %r1019;
$L__BB11_556:
	ld.shared.u32 	%r1021, [%r972+11264];
	// begin inline asm
	shr.b32 %r5193, %r1021, %r6014;
	// end inline asm
	add.s32 	%r5197, %r5047, 2816;
	cvt.u64.u32 	%rd1589, %r5197;
	setp.le.s64 	%p304, %rd204, %rd1589;
	@%p304 bra 	$L__BB11_558;
	and.b32  	%r5198, %r3962, %r5193;
	shl.b32 	%r5199, %r5198, 3;
	add.s32 	%r5201, %r4955, %r5199;
	ld.shared.u64 	%rd1590, [%r5201+23552];
	add.s64 	%rd1591, %rd1590, %rd205;
	shl.b64 	%rd1592, %rd1591, 2;
	add.s64 	%rd1593, %rd97, %rd1592;
	st.global.u32 	[%rd1593+11264], %r1021;
$L__BB11_558:
	ld.shared.u32 	%r1023, [%r972+12288];
	// begin inline asm
	shr.b32 %r5202, %r1023, %r6014;
	// end inline asm
	or.b32  	%r5206, %r5047, 3072;
	cvt.u64.u32 	%rd1594, %r5206;
	setp.le.s64 	%p305, %rd204, %rd1594;
	@%p305 bra 	$L__BB11_560;
	and.b32  	%r5207, %r3962, %r5202;
	shl.b32 	%r5208, %r5207, 3;
	add.s32 	%r5210, %r4955, %r5208;
	ld.shared.u64 	%rd1595, [%r5210+23552];
	add.s64 	%rd1596, %rd1595, %rd205;
	shl.b64 	%rd1597, %rd1596, 2;
	add.s64 	%rd1598, %rd97, %rd1597;
	st.global.u32 	[%rd1598+12288], %r1023;
$L__BB11_560:
	ld.shared.u32 	%r1025, [%r972+13312];
	// begin inline asm
	shr.b32 %r5211, %r1025, %r6014;
	// end inline asm
	add.s32 	%r5215, %r5047, 3328;
	cvt.u64.u32 	%rd1599, %r5215;
	setp.le.s64 	%p306, %rd204, %rd1599;
	@%p306 bra 	$L__BB11_562;
	and.b32  	%r5216, %r3962, %r5211;
	shl.b32 	%r5217, %r5216, 3;
	add.s32 	%r5219, %r4955, %r5217;
	ld.shared.u64 	%rd1600, [%r5219+23552];
	add.s64 	%rd1601, %rd1600, %rd205;
	shl.b64 	%rd1602, %rd1601, 2;
	add.s64 	%rd1603, %rd97, %rd1602;
	st.global.u32 	[%rd1603+13312], %r1025;
$L__BB11_562:
	ld.shared.u32 	%r1027, [%r972+14336];
	// begin inline asm
	shr.b32 %r5220, %r1027, %r6014;
	// end inline asm
	add.s32 	%r5224, %r5047, 3584;
	cvt.u64.u32 	%rd1604, %r5224;
	setp.le.s64 	%p307, %rd204, %rd1604;
	@%p307 bra 	$L__BB11_564;
	and.b32  	%r5225, %r3962, %r5220;
	shl.b32 	%r5226, %r5225, 3;
	add.s32 	%r5228, %r4955, %r5226;
	ld.shared.u64 	%rd1605, [%r5228+23552];
	add.s64 	%rd1606, %rd1605, %rd205;
	shl.b64 	%rd1607, %rd1606, 2;
	add.s64 	%rd1608, %rd97, %rd1607;
	st.global.u32 	[%rd1608+14336], %r1027;
$L__BB11_564:
	ld.shared.u32 	%r1029, [%r972+15360];
	// begin inline asm
	shr.b32 %r5229, %r1029, %r6014;
	// end inline asm
	add.s32 	%r5233, %r5047, 3840;
	cvt.u64.u32 	%rd1609, %r5233;
	setp.le.s64 	%p308, %rd204, %rd1609;
	@%p308 bra 	$L__BB11_566;
	and.b32  	%r5234, %r3962, %r5229;
	shl.b32 	%r5235, %r5234, 3;
	add.s32 	%r5237, %r4955, %r5235;
	ld.shared.u64 	%rd1610, [%r5237+23552];
	add.s64 	%rd1611, %rd1610, %rd205;
	shl.b64 	%rd1612, %rd1611, 2;
	add.s64 	%rd1613, %rd97, %rd1612;
	st.global.u32 	[%rd1613+15360], %r1029;
$L__BB11_566:
	ld.shared.u32 	%r1031, [%r972+16384];
	// begin inline asm
	shr.b32 %r5238, %r1031, %r6014;
	// end inline asm
	or.b32  	%r5242, %r5047, 4096;
	cvt.u64.u32 	%rd1614, %r5242;
	setp.le.s64 	%p309, %rd204, %rd1614;
	@%p309 bra 	$L__BB11_568;
	and.b32  	%r5243, %r3962, %r5238;
	shl.b32 	%r5244, %r5243, 3;
	add.s32 	%r5246, %r4955, %r5244;
	ld.shared.u64 	%rd1615, [%r5246+23552];
	add.s64 	%rd1616, %rd1615, %rd205;
	shl.b64 	%rd1617, %rd1616, 2;
	add.s64 	%rd1618, %rd97, %rd1617;
	st.global.u32 	[%rd1618+16384], %r1031;
$L__BB11_568:
	ld.shared.u32 	%r1033, [%r972+17408];
	// begin inline asm
	shr.b32 %r5247, %r1033, %r6014;
	// end inline asm
	add.s32 	%r5251, %r5047, 4352;
	cvt.u64.u32 	%rd1619, %r5251;
	setp.le.s64 	%p310, %rd204, %rd1619;
	@%p310 bra 	$L__BB11_570;
	and.b32  	%r5252, %r3962, %r5247;
	shl.b32 	%r5253, %r5252, 3;
	add.s32 	%r5255, %r4955, %r5253;
	ld.shared.u64 	%rd1620, [%r5255+23552];
	add.s64 	%rd1621, %rd1620, %rd205;
	shl.b64 	%rd1622, %rd1621, 2;
	add.s64 	%rd1623, %rd97, %rd1622;
	st.global.u32 	[%rd1623+17408], %r1033;
$L__BB11_570:
	ld.shared.u32 	%r1035, [%r972+18432];
	// begin inline asm
	shr.b32 %r5256, %r1035, %r6014;
	// end inline asm
	add.s32 	%r5260, %r5047, 4608;
	cvt.u64.u32 	%rd1624, %r5260;
	setp.le.s64 	%p311, %rd204, %rd1624;
	@%p311 bra 	$L__BB11_572;
	and.b32  	%r5261, %r3962, %r5256;
	shl.b32 	%r5262, %r5261, 3;
	add.s32 	%r5264, %r4955, %r5262;
	ld.shared.u64 	%rd1625, [%r5264+23552];
	add.s64 	%rd1626, %rd1625, %rd205;
	shl.b64 	%rd1627, %rd1626, 2;
	add.s64 	%rd1628, %rd97, %rd1627;
	st.global.u32 	[%rd1628+18432], %r1035;
$L__BB11_572:
	ld.shared.u32 	%r1037, [%r972+19456];
	// begin inline asm
	shr.b32 %r5265, %r1037, %r6014;
	// end inline asm
	add.s32 	%r5269, %r5047, 4864;
	cvt.u64.u32 	%rd1629, %r5269;
	setp.le.s64 	%p312, %rd204, %rd1629;
	@%p312 bra 	$L__BB11_574;
	and.b32  	%r5270, %r3962, %r5265;
	shl.b32 	%r5271, %r5270, 3;
	add.s32 	%r5273, %r4955, %r5271;
	ld.shared.u64 	%rd1630, [%r5273+23552];
	add.s64 	%rd1631, %rd1630, %rd205;
	shl.b64 	%rd1632, %rd1631, 2;
	add.s64 	%rd1633, %rd97, %rd1632;
	st.global.u32 	[%rd1633+19456], %r1037;
$L__BB11_574:
	ld.shared.u32 	%r1039, [%r972+20480];
	// begin inline asm
	shr.b32 %r5274, %r1039, %r6014;
	// end inline asm
	or.b32  	%r5278, %r5047, 5120;
	cvt.u64.u32 	%rd1634, %r5278;
	setp.le.s64 	%p313, %rd204, %rd1634;
	@%p313 bra 	$L__BB11_576;
	and.b32  	%r5279, %r3962, %r5274;
	shl.b32 	%r5280, %r5279, 3;
	add.s32 	%r5282, %r4955, %r5280;
	ld.shared.u64 	%rd1635, [%r5282+23552];
	add.s64 	%rd1636, %rd1635, %rd205;
	shl.b64 	%rd1637, %rd1636, 2;
	add.s64 	%rd1638, %rd97, %rd1637;
	st.global.u32 	[%rd1638+20480], %r1039;
$L__BB11_576:
	ld.shared.u32 	%r1041, [%r972+21504];
	// begin inline asm
	shr.b32 %r5283, %r1041, %r6014;
	// end inline asm
	add.s32 	%r5287, %r5047, 5376;
	cvt.u64.u32 	%rd1639, %r5287;
	setp.le.s64 	%p314, %rd204, %rd1639;
	@%p314 bra 	$L__BB11_578;
	and.b32  	%r5288, %r3962, %r5283;
	shl.b32 	%r5289, %r5288, 3;
	add.s32 	%r5291, %r4955, %r5289;
	ld.shared.u64 	%rd1640, [%r5291+23552];
	add.s64 	%rd1641, %rd1640, %rd205;
	shl.b64 	%rd1642, %rd1641, 2;
	add.s64 	%rd1643, %rd97, %rd1642;
	st.global.u32 	[%rd1643+21504], %r1041;
$L__BB11_578:
	ld.shared.u32 	%r1043, [%r972+22528];
	// begin inline asm
	shr.b32 %r5292, %r1043, %r6014;
	// end inline asm
	and.b32  	%r1044, %r3962, %r5292;
	add.s32 	%r5296, %r5047, 5632;
	cvt.u64.u32 	%rd1644, %r5296;
	setp.le.s64 	%p315, %rd204, %rd1644;
	@%p315 bra 	$L__BB11_580;
	shl.b32 	%r5297, %r1044, 3;
	add.s32 	%r5299, %r4955, %r5297;
	ld.shared.u64 	%rd1645, [%r5299+23552];
	add.s64 	%rd1646, %rd1645, %rd205;
	shl.b64 	%rd1647, %rd1646, 2;
	add.s64 	%rd1648, %rd97, %rd1647;
	st.global.u32 	[%rd1648+22528], %r1043;
$L__BB11_580:
	add.s32 	%r6014, %r667, %r6014;
	setp.lt.u32 	%p316, %r6014, 32;
	mov.u64 	%rd1703, %rd97;
	mov.u64 	%rd1704, %rd98;
	@%p316 bra 	$L__BB11_342;
$L__BB11_581:
	ret;
$L__BB11_582:
	add.s32 	%r5934, %r5934, 6;
	shl.b32 	%r5839, %r165, 2;
	add.s32 	%r5841, %r5661, %r5839;
	st.shared.u32 	[%r5841], %r5932;
	shl.b32 	%r5842, %r166, 2;
	add.s32 	%r5843, %r5661, %r5842;
	st.shared.u32 	[%r5843], %r5931;
	shl.b32 	%r5844, %r167, 2;
	add.s32 	%r5845, %r5661, %r5844;
	st.shared.u32 	[%r5845], %r5930;
	shl.b32 	%r5846, %r168, 2;
	add.s32 	%r5847, %r5661, %r5846;
	st.shared.u32 	[%r5847], %r5929;
	shl.b32 	%r5848, %r169, 2;
	add.s32 	%r5849, %r5661, %r5848;
	st.shared.u32 	[%r5849], %r5928;
	shl.b32 	%r5850, %r170, 2;
	add.s32 	%r5851, %r5661, %r5850;
	st.shared.u32 	[%r5851], %r5927;
	shl.b32 	%r5852, %r171, 2;
	add.s32 	%r5853, %r5661, %r5852;
	st.shared.u32 	[%r5853], %r5926;
	shl.b32 	%r5854, %r172, 2;
	add.s32 	%r5855, %r5661, %r5854;
	st.shared.u32 	[%r5855], %r5925;
	shl.b32 	%r5856, %r173, 2;
	add.s32 	%r5857, %r5661, %r5856;
	st.shared.u32 	[%r5857], %r5924;
	shl.b32 	%r5858, %r174, 2;
	add.s32 	%r5859, %r5661, %r5858;
	st.shared.u32 	[%r5859], %r5923;
	shl.b32 	%r5860, %r175, 2;
	add.s32 	%r5861, %r5661, %r5860;
	st.shared.u32 	[%r5861], %r5922;
	shl.b32 	%r5862, %r176, 2;
	add.s32 	%r5863, %r5661, %r5862;
	st.shared.u32 	[%r5863], %r5921;
	shl.b32 	%r5864, %r177, 2;
	add.s32 	%r5865, %r5661, %r5864;
	st.shared.u32 	[%r5865], %r5920;
	shl.b32 	%r5866, %r178, 2;
	add.s32 	%r5867, %r5661, %r5866;
	st.shared.u32 	[%r5867], %r5919;
	shl.b32 	%r5868, %r179, 2;
	add.s32 	%r5869, %r5661, %r5868;
	st.shared.u32 	[%r5869], %r5918;
	shl.b32 	%r5870, %r180, 2;
	add.s32 	%r5871, %r5661, %r5870;
	st.shared.u32 	[%r5871], %r5917;
	shl.b32 	%r5872, %r181, 2;
	add.s32 	%r5873, %r5661, %r5872;
	st.shared.u32 	[%r5873], %r5916;
	shl.b32 	%r5874, %r182, 2;
	add.s32 	%r5875, %r5661, %r5874;
	st.shared.u32 	[%r5875], %r5915;
	shl.b32 	%r5876, %r183, 2;
	add.s32 	%r5877, %r5661, %r5876;
	st.shared.u32 	[%r5877], %r5914;
	shl.b32 	%r5878, %r184, 2;
	add.s32 	%r5879, %r5661, %r5878;
	st.shared.u32 	[%r5879], %r5913;
	shl.b32 	%r5880, %r185, 2;
	add.s32 	%r5881, %r5661, %r5880;
	st.shared.u32 	[%r5881], %r5912;
	shl.b32 	%r5882, %r186, 2;
	add.s32 	%r5883, %r5661, %r5882;
	st.shared.u32 	[%r5883], %r5911;
	shl.b32 	%r5884, %r187, 2;
	add.s32 	%r5885, %r5661, %r5884;
	st.shared.u32 	[%r5885], %r5910;
	bar.sync 	0;
	ld.shared.u32 	%r5932, [%r164];
	ld.shared.u32 	%r5931, [%r164+4];
	ld.shared.u32 	%r5930, [%r164+8];
	ld.shared.u32 	%r5929, [%r164+12];
	ld.shared.u32 	%r5928, [%r164+16];
	ld.shared.u32 	%r5927, [%r164+20];
	ld.shared.u32 	%r5926, [%r164+24];
	ld.shared.u32 	%r5925, [%r164+28];
	ld.shared.u32 	%r5924, [%r164+32];
	ld.shared.u32 	%r5923, [%r164+36];
	ld.shared.u32 	%r5922, [%r164+40];
	ld.shared.u32 	%r5921, [%r164+44];
	ld.shared.u32 	%r5920, [%r164+48];
	ld.shared.u32 	%r5919, [%r164+52];
	ld.shared.u32 	%r5918, [%r164+56];
	ld.shared.u32 	%r5917, [%r164+60];
	ld.shared.u32 	%r5916, [%r164+64];
	ld.shared.u32 	%r5915, [%r164+68];
	ld.shared.u32 	%r5914, [%r164+72];
	ld.shared.u32 	%r5913, [%r164+76];
	ld.shared.u32 	%r5912, [%r164+80];
	ld.shared.u32 	%r5911, [%r164+84];
	ld.shared.u32 	%r5910, [%r164+88];
	bar.sync 	0;
	add.s32 	%r5909, %r5909, -6;
	bra.uni 	$L__BB11_48;
$L__BB11_583:
	add.s64 	%rd1132, %rd1715, %rd100;
	shl.b64 	%rd1133, %rd1132, 2;
	add.s64 	%rd1134, %rd1706, %rd1133;
	ld.global.u32 	%r3496, [%rd1134];
	ld.global.u32 	%r3502, [%rd1134+1024];
	ld.global.u32 	%r3505, [%rd1134+2048];
	ld.global.u32 	%r3508, [%rd1134+3072];
	ld.global.u32 	%r3511, [%rd1134+4096];
	ld.global.u32 	%r3514, [%rd1134+5120];
	ld.global.u32 	%r3517, [%rd1134+6144];
	ld.global.u32 	%r3520, [%rd1134+7168];
	ld.global.u32 	%r3523, [%rd1134+8192];
	ld.global.u32 	%r3526, [%rd1134+9216];
	ld.global.u32 	%r3529, [%rd1134+10240];
	ld.global.u32 	%r3532, [%rd1134+11264];
	ld.global.u32 	%r3535, [%rd1134+12288];
	ld.global.u32 	%r3538, [%rd1134+13312];
	ld.global.u32 	%r3541, [%rd1134+14336];
	ld.global.u32 	%r3544, [%rd1134+15360];
	ld.global.u32 	%r3547, [%rd1134+16384];
	ld.global.u32 	%r3550, [%rd1134+17408];
	ld.global.u32 	%r3553, [%rd1134+18432];
	ld.global.u32 	%r3556, [%rd1134+19456];
	ld.global.u32 	%r3559, [%rd1134+20480];
	ld.global.u32 	%r3562, [%rd1134+21504];
	ld.global.u32 	%r3565, [%rd1134+22528];
	bar.sync 	0;
	// begin inline asm
	shr.b32 %r3495, %r3496, %r6014;
	// end inline asm
	mov.b32 	%r3499, 0;
	// begin inline asm
	bmsk.clamp.b32 %r3498, %r3499, %r667;
	// end inline asm
	and.b32  	%r3567, %r3498, %r3495;
	and.b32  	%r3568, %r3567, 3;
	shl.b32 	%r3569, %r3567, 8;
	and.b32  	%r3570, %r3569, -1024;
	add.s32 	%r3571, %r668, %r3570;
	add.s32 	%r3572, %r3571, %r3568;
	ld.shared.u8 	%rs310, [%r3572];
	add.s16 	%rs311, %rs310, 1;
	st.shared.u8 	[%r3572], %rs311;
	// begin inline asm
	shr.b32 %r3501, %r3502, %r6014;
	// end inline asm
	and.b32  	%r3573, %r3498, %r3501;
	and.b32  	%r3574, %r3573, 3;
	shl.b32 	%r3575, %r3573, 8;
	and.b32  	%r3576, %r3575, -1024;
	add.s32 	%r3577, %r668, %r3576;
	add.s32 	%r3578, %r3577, %r3574;
	ld.shared.u8 	%rs312, [%r3578];
	add.s16 	%rs313, %rs312, 1;
	st.shared.u8 	[%r3578], %rs313;
	// begin inline asm
	shr.b32 %r3504, %r3505, %r6014;
	// end inline asm
	and.b32  	%r3579, %r3498, %r3504;
	and.b32  	%r3580, %r3579, 3;
	shl.b32 	%r3581, %r3579, 8;
	and.b32  	%r3582, %r3581, -1024;
	add.s32 	%r3583, %r668, %r3582;
	add.s32 	%r3584, %r3583, %r3580;
	ld.shared.u8 	%rs314, [%r3584];
	add.s16 	%rs315, %rs314, 1;
	st.shared.u8 	[%r3584], %rs315;
	// begin inline asm
	shr.b32 %r3507, %r3508, %r6014;
	// end inline asm
	and.b32  	%r3585, %r3498, %r3507;
	and.b32  	%r3586, %r3585, 3;
	shl.b32 	%r3587, %r3585, 8;
	and.b32  	%r3588, %r3587, -1024;
	add.s32 	%r3589, %r668, %r3588;
	add.s32 	%r3590, %r3589, %r3586;
	ld.shared.u8 	%rs316, [%r3590];
	add.s16 	%rs317, %rs316, 1;
	st.shared.u8 	[%r3590], %rs317;
	// begin inline asm
	shr.b32 %r3510, %r3511, %r6014;
	// end inline asm
	and.b32  	%r3591, %r3498, %r3510;
	and.b32  	%r3592, %r3591, 3;
	shl.b32 	%r3593, %r3591, 8;
	and.b32  	%r3594, %r3593, -1024;
	add.s32 	%r3595, %r668, %r3594;
	add.s32 	%r3596, %r3595, %r3592;
	ld.shared.u8 	%rs318, [%r3596];
	add.s16 	%rs319, %rs318, 1;
	st.shared.u8 	[%r3596], %rs319;
	// begin inline asm
	shr.b32 %r3513, %r3514, %r6014;
	// end inline asm
	and.b32  	%r3597, %r3498, %r3513;
	and.b32  	%r3598, %r3597, 3;
	shl.b32 	%r3599, %r3597, 8;
	and.b32  	%r3600, %r3599, -1024;
	add.s32 	%r3601, %r668, %r3600;
	add.s32 	%r3602, %r3601, %r3598;
	ld.shared.u8 	%rs320, [%r3602];
	add.s16 	%rs321, %rs320, 1;
	st.shared.u8 	[%r3602], %rs321;
	// begin inline asm
	shr.b32 %r3516, %r3517, %r6014;
	// end inline asm
	and.b32  	%r3603, %r3498, %r3516;
	and.b32  	%r3604, %r3603, 3;
	shl.b32 	%r3605, %r3603, 8;
	and.b32  	%r3606, %r3605, -1024;
	add.s32 	%r3607, %r668, %r3606;
	add.s32 	%r3608, %r3607, %r3604;
	ld.shared.u8 	%rs322, [%r3608];
	add.s16 	%rs323, %rs322, 1;
	st.shared.u8 	[%r3608], %rs323;
	// begin inline asm
	shr.b32 %r3519, %r3520, %r6014;
	// end inline asm
	and.b32  	%r3609, %r3498, %r3519;
	and.b32  	%r3610, %r3609, 3;
	shl.b32 	%r3611, %r3609, 8;
	and.b32  	%r3612, %r3611, -1024;
	add.s32 	%r3613, %r668, %r3612;
	add.s32 	%r3614, %r3613, %r3610;
	ld.shared.u8 	%rs324, [%r3614];
	add.s16 	%rs325, %rs324, 1;
	st.shared.u8 	[%r3614], %rs325;
	// begin inline asm
	shr.b32 %r3522, %r3523, %r6014;
	// end inline asm
	and.b32  	%r3615, %r3498, %r3522;
	and.b32  	%r3616, %r3615, 3;
	shl.b32 	%r3617, %r3615, 8;
	and.b32  	%r3618, %r3617, -1024;
	add.s32 	%r3619, %r668, %r3618;
	add.s32 	%r3620, %r3619, %r3616;
	ld.shared.u8 	%rs326, [%r3620];
	add.s16 	%rs327, %rs326, 1;
	st.shared.u8 	[%r3620], %rs327;
	// begin inline asm
	shr.b32 %r3525, %r3526, %r6014;
	// end inline asm
	and.b32  	%r3621, %r3498, %r3525;
	and.b32  	%r3622, %r3621, 3;
	shl.b32 	%r3623, %r3621, 8;
	and.b32  	%r3624, %r3623, -1024;
	add.s32 	%r3625, %r668, %r3624;
	add.s32 	%r3626, %r3625, %r3622;
	ld.shared.u8 	%rs328, [%r3626];
	add.s16 	%rs329, %rs328, 1;
	st.shared.u8 	[%r3626], %rs329;
	// begin inline asm
	shr.b32 %r3528, %r3529, %r6014;
	// end inline asm
	and.b32  	%r3627, %r3498, %r3528;
	and.b32  	%r3628, %r3627, 3;
	shl.b32 	%r3629, %r3627, 8;
	and.b32  	%r3630, %r3629, -1024;
	add.s32 	%r3631, %r668, %r3630;
	add.s32 	%r3632, %r3631, %r3628;
	ld.shared.u8 	%rs330, [%r3632];
	add.s16 	%rs331, %rs330, 1;
	st.shared.u8 	[%r3632], %rs331;
	// begin inline asm
	shr.b32 %r3531, %r3532, %r6014;
	// end inline asm
	and.b32  	%r3633, %r3498, %r3531;
	and.b32  	%r3634, %r3633, 3;
	shl.b32 	%r3635, %r3633, 8;
	and.b32  	%r3636, %r3635, -1024;
	add.s32 	%r3637, %r668, %r3636;
	add.s32 	%r3638, %r3637, %r3634;
	ld.shared.u8 	%rs332, [%r3638];
	add.s16 	%rs333, %rs332, 1;
	st.shared.u8 	[%r3638], %rs333;
	// begin inline asm
	shr.b32 %r3534, %r3535, %r6014;
	// end inline asm
	and.b32  	%r3639, %r3498, %r3534;
	and.b32  	%r3640, %r3639, 3;
	shl.b32 	%r3641, %r3639, 8;
	and.b32  	%r3642, %r3641, -1024;
	add.s32 	%r3643, %r668, %r3642;
	add.s32 	%r3644, %r3643, %r3640;
	ld.shared.u8 	%rs334, [%r3644];
	add.s16 	%rs335, %rs334, 1;
	st.shared.u8 	[%r3644], %rs335;
	// begin inline asm
	shr.b32 %r3537, %r3538, %r6014;
	// end inline asm
	and.b32  	%r3645, %r3498, %r3537;
	and.b32  	%r3646, %r3645, 3;
	shl.b32 	%r3647, %r3645, 8;
	and.b32  	%r3648, %r3647, -1024;
	add.s32 	%r3649, %r668, %r3648;
	add.s32 	%r3650, %r3649, %r3646;
	ld.shared.u8 	%rs336, [%r3650];
	add.s16 	%rs337, %rs336, 1;
	st.shared.u8 	[%r3650], %rs337;
	// begin inline asm
	shr.b32 %r3540, %r3541, %r6014;
	// end inline asm
	and.b32  	%r3651, %r3498, %r3540;
	and.b32  	%r3652, %r3651, 3;
	shl.b32 	%r3653, %r3651, 8;
	and.b32  	%r3654, %r3653, -1024;
	add.s32 	%r3655, %r668, %r3654;
	add.s32 	%r3656, %r3655, %r3652;
	ld.shared.u8 	%rs338, [%r3656];
	add.s16 	%rs339, %rs338, 1;
	st.shared.u8 	[%r3656], %rs339;
	// begin inline asm
	shr.b32 %r3543, %r3544, %r6014;
	// end inline asm
	and.b32  	%r3657, %r3498, %r3543;
	and.b32  	%r3658, %r3657, 3;
	shl.b32 	%r3659, %r3657, 8;
	and.b32  	%r3660, %r3659, -1024;
	add.s32 	%r3661, %r668, %r3660;
	add.s32 	%r3662, %r3661, %r3658;
	ld.shared.u8 	%rs340, [%r3662];
	add.s16 	%rs341, %rs340, 1;
	st.shared.u8 	[%r3662], %rs341;
	// begin inline asm
	shr.b32 %r3546, %r3547, %r6014;
	// end inline asm
	and.b32  	%r3663, %r3498, %r3546;
	and.b32  	%r3664, %r3663, 3;
	shl.b32 	%r3665, %r3663, 8;
	and.b32  	%r3666, %r3665, -1024;
	add.s32 	%r3667, %r668, %r3666;
	add.s32 	%r3668, %r3667, %r3664;
	ld.shared.u8 	%rs342, [%r3668];
	add.s16 	%rs343, %rs342, 1;
	st.shared.u8 	[%r3668], %rs343;
	// begin inline asm
	shr.b32 %r3549, %r3550, %r6014;
	// end inline asm
	and.b32  	%r3669, %r3498, %r3549;
	and.b32  	%r3670, %r3669, 3;
	shl.b32 	%r3671, %r3669, 8;
	and.b32  	%r3672, %r3671, -1024;
	add.s32 	%r3673, %r668, %r3672;
	add.s32 	%r3674, %r3673, %r3670;
	ld.shared.u8 	%rs344, [%r3674];
	add.s16 	%rs345, %rs344, 1;
	st.shared.u8 	[%r3674], %rs345;
	// begin inline asm
	shr.b32 %r3552, %r3553, %r6014;
	// end inline asm
	and.b32  	%r3675, %r3498, %r3552;
	and.b32  	%r3676, %r3675, 3;
	shl.b32 	%r3677, %r3675, 8;
	and.b32  	%r3678, %r3677, -1024;
	add.s32 	%r3679, %r668, %r3678;
	add.s32 	%r3680, %r3679, %r3676;
	ld.shared.u8 	%rs346, [%r3680];
	add.s16 	%rs347, %rs346, 1;
	st.shared.u8 	[%r3680], %rs347;
	// begin inline asm
	shr.b32 %r3555, %r3556, %r6014;
	// end inline asm
	and.b32  	%r3681, %r3498, %r3555;
	and.b32  	%r3682, %r3681, 3;
	shl.b32 	%r3683, %r3681, 8;
	and.b32  	%r3684, %r3683, -1024;
	add.s32 	%r3685, %r668, %r3684;
	add.s32 	%r3686, %r3685, %r3682;
	ld.shared.u8 	%rs348, [%r3686];
	add.s16 	%rs349, %rs348, 1;
	st.shared.u8 	[%r3686], %rs349;
	// begin inline asm
	shr.b32 %r3558, %r3559, %r6014;
	// end inline asm
	and.b32  	%r3687, %r3498, %r3558;
	and.b32  	%r3688, %r3687, 3;
	shl.b32 	%r3689, %r3687, 8;
	and.b32  	%r3690, %r3689, -1024;
	add.s32 	%r3691, %r668, %r3690;
	add.s32 	%r3692, %r3691, %r3688;
	ld.shared.u8 	%rs350, [%r3692];
	add.s16 	%rs351, %rs350, 1;
	st.shared.u8 	[%r3692], %rs351;
	// begin inline asm
	shr.b32 %r3561, %r3562, %r6014;
	// end inline asm
	and.b32  	%r3693, %r3498, %r3561;
	and.b32  	%r3694, %r3693, 3;
	shl.b32 	%r3695, %r3693, 8;
	and.b32  	%r3696, %r3695, -1024;
	add.s32 	%r3697, %r668, %r3696;
	add.s32 	%r3698, %r3697, %r3694;
	ld.shared.u8 	%rs352, [%r3698];
	add.s16 	%rs353, %rs352, 1;
	st.shared.u8 	[%r3698], %rs353;
	// begin inline asm
	shr.b32 %r3564, %r3565, %r6014;
	// end inline asm
	and.b32  	%r3699, %r3498, %r3564;
	and.b32  	%r3700, %r3699, 3;
	shl.b32 	%r3701, %r3699, 8;
	and.b32  	%r3702, %r3701, -1024;
	add.s32 	%r3703, %r668, %r3702;
	add.s32 	%r3704, %r3703, %r3700;
	ld.shared.u8 	%rs354, [%r3704];
	add.s16 	%rs355, %rs354, 1;
	st.shared.u8 	[%r3704], %rs355;
	add.s64 	%rd1715, %rd1715, 5888;
	sub.s64 	%rd1737, %rd2, %rd1715;
	setp.gt.s64 	%p166, %rd1737, 5887;
	@%p166 bra 	$L__BB11_583;
	bra.uni 	$L__BB11_352;

}
	// .globl	_ZN3cub18CUB_300001_SM_10006detail14segmented_sort30DeviceSegmentedSortKernelSmallILNS0_9SortOrderE0ENS2_10policy_hubIjNS0_8NullTypeEE9Policy860EjS6_PmS9_lEEvjjjPKjSB_PKT1_PSC_PKT2_PSG_T3_T4_
.visible .entry _ZN3cub18CUB_300001_SM_10006detail14segmented_sort30DeviceSegmentedSortKernelSmallILNS0_9SortOrderE0ENS2_10policy_hubIjNS0_8NullTypeEE9Policy860EjS6_PmS9_lEEvjjjPKjSB_PKT1_PSC_PKT2_PSG_T3_T4_(
	.param .u32 _ZN3cub18CUB_300001_SM_10006detail14segmented_sort30DeviceSegmentedSortKernelSmallILNS0_9SortOrderE0ENS2_10policy_hubIjNS0_8NullTypeEE9Policy860EjS6_PmS9_lEEvjjjPKjSB_PKT1_PSC_PKT2_PSG_T3_T4__param_0,
	.param .u32 _ZN3cub18CUB_300001_SM_10006detail14segmented_sort30DeviceSegmentedSortKernelSmallILNS0_9SortOrderE0ENS2_10policy_hubIjNS0_8NullTypeEE9Policy860EjS6_PmS9_lEEvjjjPKjSB_PKT1_PSC_PKT2_PSG_T3_T4__param_1,
	.param .u32 _ZN3cub18CUB_300001_SM_10006detail14segmented_sort30DeviceSegmentedSortKernelSmallILNS0_9SortOrderE0ENS2_10policy_hubIjNS0_8NullTypeEE9Policy860EjS6_PmS9_lEEvjjjPKjSB_PKT1_PSC_PKT2_PSG_T3_T4__param_2,
	.param .u64 .ptr .align 1 _ZN3cub18CUB_300001_SM_10006detail14segmented_sort30DeviceSegmentedSortKernelSmallILNS0_9SortOrderE0ENS2_10policy_hubIjNS0_8NullTypeEE9Policy860EjS6_PmS9_lEEvjjjPKjSB_PKT1_PSC_PKT2_PSG_T3_T4__param_3,
	.param .u64 .ptr .align 1 _ZN3cub18CUB_300001_SM_10006detail14segmented_sort30DeviceSegmentedSortKernelSmallILNS0_9SortOrderE0ENS2_10policy_hubIjNS0_8NullTypeEE9Policy860EjS6_PmS9_lEEvjjjPKjSB_PKT1_PSC_PKT2_PSG_T3_T4__param_4,
	.param .u64 .ptr .align 1 _ZN3cub18CUB_300001_SM_10006detail14segmented_sort30DeviceSegmentedSortKernelSmallILNS0_9SortOrderE0ENS2_10policy_hubIjNS0_8NullTypeEE9Policy860EjS6_PmS9_lEEvjjjPKjSB_PKT1_PSC_PKT2_PSG_T3_T4__param_5,
	.param .u64 .ptr .align 1 _ZN3cub18CUB_300001_SM_10006detail14segmented_sort30DeviceSegmentedSortKernelSmallILNS0_9SortOrderE0ENS2_10policy_hubIjNS0_8NullTypeEE9Policy860EjS6_PmS9_lEEvjjjPKjSB_PKT1_PSC_PKT2_PSG_T3_T4__param_6,
	.param .u64 .ptr .align 1 _ZN3cub18CUB_300001_SM_10006detail14segmented_sort30DeviceSegmentedSortKernelSmallILNS0_9SortOrderE0ENS2_10policy_hubIjNS0_8NullTypeEE9Policy860EjS6_PmS9_lEEvjjjPKjSB_PKT1_PSC_PKT2_PSG_T3_T4__param_7,
	.param .u64 .ptr .align 1 _ZN3cub18CUB_300001_SM_10006detail14segmented_sort30DeviceSegmentedSortKernelSmallILNS0_9SortOrderE0ENS2_10policy_hubIjNS0_8NullTypeEE9Policy860EjS6_PmS9_lEEvjjjPKjSB_PKT1_PSC_PKT2_PSG_T3_T4__param_8,
	.param .u64 .ptr .align 1 _ZN3cub18CUB_300001_SM_10006detail14segmented_sort30DeviceSegmentedSortKernelSmallILNS0_9SortOrderE0ENS2_10policy_hubIjNS0_8NullTypeEE9Policy860EjS6_PmS9_lEEvjjjPKjSB_PKT1_PSC_PKT2_PSG_T3_T4__param_9,
	.param .u64 .ptr .align 1 _ZN3cub18CUB_300001_SM_10006detail14segmented_sort30DeviceSegmentedSortKernelSmallILNS0_9SortOrderE0ENS2_10policy_hubIjNS0_8NullTypeEE9Policy860EjS6_PmS9_lEEvjjjPKjSB_PKT1_PSC_PKT2_PSG_T3_T4__param_10
)
.maxntid 256
{
	.reg .pred 	%p<199>;
	.reg .b32 	%r<651>;
	.reg .b64 	%rd<67>;
	// demoted variable
	.shared .align 4 .b8 _ZZN3cub18CUB_300001_SM_10006detail14segmented_sort30DeviceSegmentedSortKernelSmallILNS0_9SortOrderE0ENS2_10policy_hubIjNS0_8NullTypeEE9Policy860EjS6_PmS9_lEEvjjjPKjSB_PKT1_PSC_PKT2_PSG_T3_T4_E12temp_storage[9728];
	ld.param.u32 	%r263, [_ZN3cub18CUB_300001_SM_10006detail14segmented_sort30DeviceSegmentedSortKernelSmallILNS0_9SortOrderE0ENS2_10policy_hubIjNS0_8NullTypeEE9Policy860EjS6_PmS9_lEEvjjjPKjSB_PKT1_PSC_PKT2_PSG_T3_T4__param_0];
	ld.param.u32 	%r264, [_ZN3cub18CUB_300001_SM_10006detail14segmented_sort30DeviceSegmentedSortKernelSmallILNS0_9SortOrderE0ENS2_10policy_hubIjNS0_8NullTypeEE9Policy860EjS6_PmS9_lEEvjjjPKjSB_PKT1_PSC_PKT2_PSG_T3_T4__param_1];
	ld.param.u32 	%r265, [_ZN3cub18CUB_300001_SM_10006detail14segmented_sort30DeviceSegmentedSortKernelSmallILNS0_9SortOrderE0ENS2_10policy_hubIjNS0_8NullTypeEE9Policy860EjS6_PmS9_lEEvjjjPKjSB_PKT1_PSC_PKT2_PSG_T3_T4__param_2];
	ld.param.u64 	%rd15, [_ZN3cub18CUB_300001_SM_10006detail14segmented_sort30DeviceSegmentedSortKernelSmallILNS0_9SortOrderE0ENS2_10policy_hubIjNS0_8NullTypeEE9Policy860EjS6_PmS9_lEEvjjjPKjSB_PKT1_PSC_PKT2_PSG_T3_T4__param_3];
	ld.param.u64 	%rd16, [_ZN3cub18CUB_300001_SM_10006detail14segmented_sort30DeviceSegmentedSortKernelSmallILNS0_9SortOrderE0ENS2_10policy_hubIjNS0_8NullTypeEE9Policy860EjS6_PmS9_lEEvjjjPKjSB_PKT1_PSC_PKT2_PSG_T3_T4__param_4];
	ld.param.u64 	%rd17, [_ZN3cub18CUB_300001_SM_10006detail14segmented_sort30DeviceSegmentedSortKernelSmallILNS0_9SortOrderE0ENS2_10policy_hubIjNS0_8NullTypeEE9Policy860EjS6_PmS9_lEEvjjjPKjSB_PKT1_PSC_PKT2_PSG_T3_T4__param_5];
	ld.param.u64 	%rd18, [_ZN3cub18CUB_300001_SM_10006detail14segmented_sort30DeviceSegmentedSortKernelSmallILNS0_9SortOrderE0ENS2_10policy_hubIjNS0_8NullTypeEE9Policy860EjS6_PmS9_lEEvjjjPKjSB_PKT1_PSC_PKT2_PSG_T3_T4__param_6];
	ld.param.u64 	%rd19, [_ZN3cub18CUB_300001_SM_10006detail14segmented_sort30DeviceSegmentedSortKernelSmallILNS0_9SortOrderE0ENS2_10policy_hubIjNS0_8NullTypeEE9Policy860EjS6_PmS9_lEEvjjjPKjSB_PKT1_PSC_PKT2_PSG_T3_T4__param_9];
	ld.param.u64 	%rd20, [_ZN3cub18CUB_300001_SM_10006detail14segmented_sort30DeviceSegmentedSortKernelSmallILNS0_9SortOrderE0ENS2_10policy_hubIjNS0_8NullTypeEE9Policy860EjS6_PmS9_lEEvjjjPKjSB_PKT1_PSC_PKT2_PSG_T3_T4__param_10];
	cvta.to.global.u64 	%rd1, %rd20;
	cvta.to.global.u64 	%rd2, %rd19;
	cvta.to.global.u64 	%rd3, %rd18;
	cvta.to.global.u64 	%rd4, %rd17;
	mov.u32 	%r1, %tid.x;
	mov.u32 	%r2, %ctaid.x;
	setp.ge.u32 	%p29, %r2, %r265;
	@%p29 bra 	$L__BB12_76;
	shr.u32 	%r3, %r1, 4;
	shl.b32 	%r439, %r2, 4;
	or.b32  	%r4, %r439, %r3;
	setp.ge.u32 	%p115, %r4, %r264;
	@%p115 bra 	$L__BB12_165;
	cvta.to.global.u64 	%rd45, %rd16;
	mul.wide.u32 	%rd46, %r4, 4;
	add.s64 	%rd47, %rd45, %rd46;
	ld.global.u32 	%r441, [%rd47];
	mul.wide.u32 	%rd48, %r441, 8;
	add.s64 	%rd49, %rd2, %rd48;
	ld.global.u64 	%rd50, [%rd49];
	add.s64 	%rd51, %rd1, %rd48;
	ld.global.u64 	%rd52, [%rd51];
	sub.s64 	%rd5, %rd52, %rd50;
	cvt.u32.u64 	%r5, %rd5;
	shl.b64 	%rd53, %rd50, 2;
	add.s64 	%rd6, %rd17, %rd53;
	add.s64 	%rd7, %rd3, %rd53;
	// begin inline asm
	mov.u32 %r440, %laneid;
	// end inline asm
	and.b32  	%r6, %r440, 15;
	and.b32  	%r442, %r440, -16;
	mov.b32 	%r443, 65535;
	shl.b32 	%r7, %r443, %r442;
	setp.gt.s32 	%p116, %r5, 2;
	@%p116 bra 	$L__BB12_11;
	cvt.s64.s32 	%rd63, %rd5;
	setp.eq.s32 	%p178, %r5, 2;
	@%p178 bra 	$L__BB12_7;
	setp.ne.s64 	%p179, %rd63, 1;
	@%p179 bra 	$L__BB12_165;
	setp.ne.s32 	%p182, %r6, 0;
	setp.eq.s64 	%p183, %rd4, %rd3;
	or.pred  	%p184, %p183, %p182;
	@%p184 bra 	$L__BB12_165;
	// begin inline asm
	ld.global.nc.u32 %r577, [%rd6];
	// end inline asm
	st.global.u32 	[%rd7], %r577;
	bra.uni 	$L__BB12_165;
$L__BB12_7:
	setp.ne.s32 	%p180, %r6, 0;
	@%p180 bra 	$L__BB12_165;
	// begin inline asm
	ld.global.nc.u32 %r575, [%rd6];
	// end inline asm
	add.s64 	%rd65, %rd6, 4;
	// begin inline asm
	ld.global.nc.u32 %r576, [%rd65];
	// end inline asm
	setp.gt.u32 	%p181, %r575, %r576;
	@%p181 bra 	$L__BB12_10;
	st.global.u32 	[%rd7], %r575;
	st.global.u32 	[%rd7+4], %r576;
	bra.uni 	$L__BB12_165;
$L__BB12_10:
	st.global.u32 	[%rd7], %r576;
	st.global.u32 	[%rd7+4], %r575;
	bra.uni 	$L__BB12_165;
$L__BB12_11:
	setp.ge.u32 	%p117, %r6, %r5;
	mul.wide.u32 	%rd54, %r6, 4;
	add.s64 	%rd8, %rd6, %rd54;
	mov.b32 	%r578, -1;
	@%p117 bra 	$L__BB12_13;
	// begin inline asm
	ld.global.nc.u32 %r578, [%rd8];
	// end inline asm
$L__BB12_13:
	or.b32  	%r447, %r6, 16;
	setp.ge.u32 	%p118, %r447, %r5;
	mov.b32 	%r579, -1;
	@%p118 bra 	$L__BB12_15;
	add.s64 	%rd56, %rd8, 64;
	// begin inline asm
	ld.global.nc.u32 %r579, [%rd56];
	// end inline asm
$L__BB12_15:
	or.b32  	%r450, %r6, 32;
	setp.ge.u32 	%p119, %r450, %r5;
	mov.b32 	%r580, -1;
	@%p119 bra 	$L__BB12_17;
	add.s64 	%rd57, %rd8, 128;
	// begin inline asm
	ld.global.nc.u32 %r580, [%rd57];
	// end inline asm
$L__BB12_17:
	or.b32  	%r453, %r6, 48;
	setp.ge.u32 	%p120, %r453, %r5;
	mov.b32 	%r581, -1;
	@%p120 bra 	$L__BB12_19;
	add.s64 	%rd58, %rd8, 192;
	// begin inline asm
	ld.global.nc.u32 %r581, [%rd58];
	// end inline asm
$L__BB12_19:
	or.b32  	%r456, %r6, 64;
	setp.ge.u32 	%p121, %r456, %r5;
	mov.b32 	%r582, -1;
	@%p121 bra 	$L__BB12_21;
	add.s64 	%rd59, %rd8, 256;
	// begin inline asm
	ld.global.nc.u32 %r582, [%rd59];
	// end inline asm
$L__BB12_21:
	or.b32  	%r459, %r6, 80;
	setp.ge.u32 	%p122, %r459, %r5;
	mov.b32 	%r583, -1;
	@%p122 bra 	$L__BB12_23;
	add.s64 	%rd60, %rd8, 320;
	// begin inline asm
	ld.global.nc.u32 %r583, [%rd60];
	// end inline asm
$L__BB12_23:
	or.b32  	%r462, %r6, 96;
	setp.ge.u32 	%p123, %r462, %r5;
	mov.b32 	%r584, -1;
	@%p123 bra 	$L__BB12_25;
	add.s64 	%rd61, %rd8, 384;
	// begin inline asm
	ld.global.nc.u32 %r584, [%rd61];
	// end inline asm
$L__BB12_25:
	mov.u32 	%r464, _ZZN3cub18CUB_300001_SM_10006detail14segmented_sort30DeviceSegmentedSortKernelSmallILNS0_9SortOrderE0ENS2_10policy_hubIjNS0_8NullTypeEE9Policy860EjS6_PmS9_lEEvjjjPKjSB_PKT1_PSC_PKT2_PSG_T3_T4_E12temp_storage;
	mad.lo.s32 	%r24, %r3, 452, %r464;
	shl.b32 	%r465, %r6, 2;
	add.s32 	%r466, %r24, %r465;
	st.shared.u32 	[%r466], %r578;
	st.shared.u32 	[%r466+64], %r579;
	st.shared.u32 	[%r466+128], %r580;
	st.shared.u32 	[%r466+192], %r581;
	st.shared.u32 	[%r466+256], %r582;
	st.shared.u32 	[%r466+320], %r583;
	st.shared.u32 	[%r466+384], %r584;
	bar.warp.sync 	%r7;
	mul.lo.s32 	%r25, %r6, 7;
	mad.lo.s32 	%r26, %r6, 24, %r466;
	ld.shared.u32 	%r598, [%r26];
	add.s32 	%r28, %r25, 1;
	ld.shared.u32 	%r467, [%r26+4];
	add.s32 	%r29, %r25, 2;
	ld.shared.u32 	%r468, [%r26+8];
	add.s32 	%r30, %r25, 3;
	ld.shared.u32 	%r469, [%r26+12];
	add.s32 	%r31, %r25, 4;
	ld.shared.u32 	%r470, [%r26+16];
	add.s32 	%r32, %r25, 5;
	ld.shared.u32 	%r471, [%r26+20];
	add.s32 	%r33, %r25, 6;
	ld.shared.u32 	%r472, [%r26+24];
	bar.warp.sync 	%r7;
	setp.lt.u32 	%p124, %r28, %r5;
	selp.b32 	%r597, %r467, -1, %p124;
	setp.lt.u32 	%p125, %r29, %r5;
	selp.b32 	%r596, %r468, -1, %p125;
	setp.lt.u32 	%p126, %r30, %r5;
	selp.b32 	%r595, %r469, -1, %p126;
	setp.lt.u32 	%p127, %r31, %r5;
	selp.b32 	%r594, %r470, -1, %p127;
	setp.lt.u32 	%p128, %r32, %r5;
	selp.b32 	%r593, %r471, -1, %p128;
	setp.lt.u32 	%p129, %r33, %r5;
	selp.b32 	%r592, %r472, -1, %p129;
	setp.ge.u32 	%p130, %r25, %r5;
	@%p130 bra 	$L__BB12_27;
	max.u32 	%r473, %r597, %r598;
	min.u32 	%r474, %r597, %r598;
	max.u32 	%r475, %r595, %r596;
	min.u32 	%r476, %r595, %r596;
	max.u32 	%r477, %r593, %r594;
	min.u32 	%r478, %r593, %r594;
	max.u32 	%r479, %r476, %r473;
	min.u32 	%r480, %r476, %r473;
	max.u32 	%r481, %r478, %r475;
	min.u32 	%r482, %r478, %r475;
	max.u32 	%r483, %r592, %r477;
	min.u32 	%r484, %r592, %r477;
	setp.lt.u32 	%p131, %r476, %r474;
	selp.b32 	%r485, %r474, %r480, %p131;
	selp.b32 	%r486, %r480, %r474, %p131;
	max.u32 	%r487, %r482, %r479;
	min.u32 	%r488, %r482, %r479;
	max.u32 	%r489, %r484, %r481;
	min.u32 	%r490, %r484, %r481;
	max.u32 	%r491, %r488, %r485;
	min.u32 	%r492, %r488, %r485;
	max.u32 	%r493, %r490, %r487;
	min.u32 	%r494, %r490, %r487;
	setp.gt.u32 	%p132, %r481, %r483;
	selp.b32 	%r495, %r489, %r483, %p132;
	selp.b32 	%r496, %r483, %r489, %p132;
	max.u32 	%r497, %r492, %r486;
	min.u32 	%r498, %r492, %r486;
	max.u32 	%r499, %r494, %r491;
	min.u32 	%r500, %r494, %r491;
	max.u32 	%r501, %r496, %r493;
	min.u32 	%r502, %r496, %r493;
	max.u32 	%r503, %r500, %r497;
	min.u32 	%r504, %r500, %r497;
	max.u32 	%r505, %r502, %r499;
	min.u32 	%r506, %r502, %r499;
	max.u32 	%r592, %r495, %r501;
	min.u32 	%r507, %r495, %r501;
	setp.lt.u32 	%p133, %r500, %r498;
	selp.b32 	%r597, %r498, %r504, %p133;
	selp.b32 	%r598, %r504, %r498, %p133;
	max.u32 	%r595, %r506, %r503;
	min.u32 	%r596, %r506, %r503;
	max.u32 	%r593, %r507, %r505;
	min.u32 	%r594, %r507, %r505;
$L__BB12_27:
	mov.b32 	%r599, 2;
$L__BB12_28:
	bar.warp.sync 	%r7;
	add.s32 	%r509, %r599, -1;
	shr.u32 	%r510, %r599, 1;
	st.shared.u32 	[%r26], %r598;
	st.shared.u32 	[%r26+4], %r597;
	st.shared.u32 	[%r26+8], %r596;
	st.shared.u32 	[%r26+12], %r595;
	st.shared.u32 	[%r26+16], %r594;
	st.shared.u32 	[%r26+20], %r593;
	st.shared.u32 	[%r26+24], %r592;
	bar.warp.sync 	%r7;
	neg.s32 	%r511, %r599;
	and.b32  	%r512, %r6, %r511;
	mul.lo.s32 	%r513, %r512, 7;
	mul.lo.s32 	%r514, %r510, 7;
	and.b32  	%r515, %r509, %r6;
	mul.lo.s32 	%r516, %r515, 7;
	min.s32 	%r62, %r516, %r5;
	min.s32 	%r63, %r513, %r5;
	add.s32 	%r517, %r63, %r514;
	min.s32 	%r64, %r517, %r5;
	add.s32 	%r518, %r64, %r514;
	min.s32 	%r65, %r518, %r5;
	sub.s32 	%r519, %r64, %r63;
	sub.s32 	%r520, %r65, %r64;
	setp.lt.s32 	%p134, %r62, %r520;
	sub.s32 	%r521, %r62, %r520;
	selp.b32 	%r602, 0, %r521, %p134;
	min.s32 	%r600, %r519, %r62;
	setp.ge.s32 	%p135, %r602, %r600;
	@%p135 bra 	$L__BB12_31;
	add.s32 	%r68, %r64, %r62;
$L__BB12_30:
	sub.s32 	%r522, %r600, %r602;
	shr.u32 	%r523, %r522, 31;
	add.s32 	%r524, %r522, %r523;
	shr.s32 	%r525, %r524, 1;
	add.s32 	%r526, %r525, %r602;
	add.s32 	%r527, %r526, %r63;
	shl.b32 	%r528, %r527, 2;
	add.s32 	%r529, %r24, %r528;
	ld.shared.u32 	%r530, [%r529];
	not.b32 	%r531, %r526;
	add.s32 	%r532, %r68, %r531;
	shl.b32 	%r533, %r532, 2;
	add.s32 	%r534, %r24, %r533;
	ld.shared.u32 	%r535, [%r534];
	setp.lt.u32 	%p136, %r535, %r530;
	add.s32 	%r536, %r526, 1;
	selp.b32 	%r602, %r602, %r536, %p136;
	selp.b32 	%r600, %r526, %r600, %p136;
	setp.lt.s32 	%p137, %r602, %r600;
	@%p137 bra 	$L__BB12_30;
$L__BB12_31:
	add.s32 	%r74, %r602, %r63;
	add.s32 	%r537, %r64, %r62;
	sub.s32 	%r75, %r537, %r602;
	shl.b32 	%r538, %r74, 2;
	add.s32 	%r76, %r24, %r538;
	ld.shared.u32 	%r605, [%r76];
	shl.b32 	%r539, %r75, 2;
	add.s32 	%r78, %r24, %r539;
	ld.shared.u32 	%r604, [%r78];
	setp.ge.s32 	%p139, %r75, %r65;
	mov.pred 	%p185, 0;
	@%p139 bra 	$L__BB12_33;
	setp.ge.s32 	%p140, %r74, %r64;
	setp.lt.u32 	%p141, %r604, %r605;
	or.pred  	%p185, %p140, %p141;
$L__BB12_33:
	selp.b32 	%r598, %r604, %r605, %p185;
	selp.u32 	%r540, 1, 0, %p185;
	add.s32 	%r81, %r75, %r540;
	not.pred 	%p142, %p185;
	selp.u32 	%r541, 1, 0, %p142;
	add.s32 	%r82, %r74, %r541;
	@%p142 bra 	$L__BB12_35;
	ld.shared.u32 	%r604, [%r78+4];
	bra.uni 	$L__BB12_36;
$L__BB12_35:
	ld.shared.u32 	%r605, [%r76+4];
$L__BB12_36:
	setp.ge.s32 	%p144, %r81, %r65;
	mov.pred 	%p186, 0;
	@%p144 bra 	$L__BB12_38;
	setp.ge.s32 	%p145, %r82, %r64;
	setp.lt.u32 	%p146, %r604, %r605;
	or.pred  	%p186, %p145, %p146;
$L__BB12_38:
	selp.b32 	%r597, %r604, %r605, %p186;
	selp.u32 	%r542, 1, 0, %p186;
	add.s32 	%r88, %r81, %r542;
	not.pred 	%p147, %p186;
	selp.u32 	%r543, 1, 0, %p147;
	add.s32 	%r89, %r82, %r543;
	@%p186 bra 	$L__BB12_40;
	shl.b32 	%r544, %r89, 2;
	add.s32 	%r545, %r24, %r544;
	ld.shared.u32 	%r605, [%r545];
	bra.uni 	$L__BB12_41;
$L__BB12_40:
	shl.b32 	%r546, %r88, 2;
	add.s32 	%r547, %r24, %r546;
	ld.shared.u32 	%r604, [%r547];
$L__BB12_41:
	setp.ge.s32 	%p149, %r88, %r65;
	mov.pred 	%p187, 0;
	@%p149 bra 	$L__BB12_43;
	setp.ge.s32 	%p150, %r89, %r64;
	setp.lt.u32 	%p151, %r604, %r605;
	or.pred  	%p187, %p150, %p151;
$L__BB12_43:
	selp.b32 	%r596, %r604, %r605, %p187;
	selp.u32 	%r548, 1, 0, %p187;
	add.s32 	%r95, %r88, %r548;
	not.pred 	%p152, %p187;
	selp.u32 	%r549, 1, 0, %p152;
	add.s32 	%r96, %r89, %r549;
	@%p187 bra 	$L__BB12_45;
	shl.b32 	%r550, %r96, 2;
	add.s32 	%r551, %r24, %r550;
	ld.shared.u32 	%r605, [%r551];
	bra.uni 	$L__BB12_46;
$L__BB12_45:
	shl.b32 	%r552, %r95, 2;
	add.s32 	%r553, %r24, %r552;
	ld.shared.u32 	%r604, [%r553];
$L__BB12_46:
	setp.ge.s32 	%p154, %r95, %r65;
	mov.pred 	%p188, 0;
	@%p154 bra 	$L__BB12_48;
	setp.ge.s32 	%p155, %r96, %r64;
	setp.lt.u32 	%p156, %r604, %r605;
	or.pred  	%p188, %p155, %p156;
$L__BB12_48:
	selp.b32 	%r595, %r604, %r605, %p188;
	selp.u32 	%r554, 1, 0, %p188;
	add.s32 	%r102, %r95, %r554;
	not.pred 	%p157, %p188;
	selp.u32 	%r555, 1, 0, %p157;
	add.s32 	%r103, %r96, %r555;
	@%p188 bra 	$L__BB12_50;
	shl.b32 	%r556, %r103, 2;
	add.s32 	%r557, %r24, %r556;
	ld.shared.u32 	%r605, [%r557];
	bra.uni 	$L__BB12_51;
$L__BB12_50:
	shl.b32 	%r558, %r102, 2;
	add.s32 	%r559, %r24, %r558;
	ld.shared.u32 	%r604, [%r559];
$L__BB12_51:
	setp.ge.s32 	%p159, %r102, %r65;
	mov.pred 	%p189, 0;
	@%p159 bra 	$L__BB12_53;
	setp.ge.s32 	%p160, %r103, %r64;
	setp.lt.u32 	%p161, %r604, %r605;
	or.pred  	%p189, %p160, %p161;
$L__BB12_53:
	selp.b32 	%r594, %r604, %r605, %p189;
	selp.u32 	%r560, 1, 0, %p189;
	add.s32 	%r109, %r102, %r560;
	not.pred 	%p162, %p189;
	selp.u32 	%r561, 1, 0, %p162;
	add.s32 	%r110, %r103, %r561;
	@%p189 bra 	$L__BB12_55;
	shl.b32 	%r562, %r110, 2;
	add.s32 	%r563, %r24, %r562;
	ld.shared.u32 	%r605, [%r563];
	bra.uni 	$L__BB12_56;
$L__BB12_55:
	shl.b32 	%r564, %r109, 2;
	add.s32 	%r565, %r24, %r564;
	ld.shared.u32 	%r604, [%r565];
$L__BB12_56:
	setp.ge.s32 	%p164, %r109, %r65;
	mov.pred 	%p190, 0;
	@%p164 bra 	$L__BB12_58;
	setp.ge.s32 	%p165, %r110, %r64;
	setp.lt.u32 	%p166, %r604, %r605;
	or.pred  	%p190, %p165, %p166;
$L__BB12_58:
	selp.b32 	%r593, %r604, %r605, %p190;
	selp.u32 	%r566, 1, 0, %p190;
	add.s32 	%r116, %r109, %r566;
	not.pred 	%p167, %p190;
	selp.u32 	%r567, 1, 0, %p167;
	add.s32 	%r117, %r110, %r567;
	@%p190 bra 	$L__BB12_60;
	shl.b32 	%r568, %r117, 2;
	add.s32 	%r569, %r24, %r568;
	ld.shared.u32 	%r605, [%r569];
	bra.uni 	$L__BB12_61;
$L__BB12_60:
	shl.b32 	%r570, %r116, 2;
	add.s32 	%r571, %r24, %r570;
	ld.shared.u32 	%r604, [%r571];
$L__BB12_61:
	setp.lt.s32 	%p168, %r116, %r65;
	setp.lt.s32 	%p169, %r117, %r64;
	min.u32 	%r572, %r604, %r605;
	selp.b32 	%r573, %r572, %r604, %p169;
	selp.b32 	%r592, %r573, %r605, %p168;
	shl.b32 	%r123, %r599, 1;
	setp.lt.u32 	%p170, %r599, 9;
	mov.u32 	%r599, %r123;
	@%p170 bra 	$L__BB12_28;
	bar.warp.sync 	%r7;
	setp.ge.s32 	%p171, %r25, %r5;
	mul.wide.u32 	%rd62, %r25, 4;
	add.s64 	%rd9, %rd7, %rd62;
	@%p171 bra 	$L__BB12_64;
	st.global.u32 	[%rd9], %r598;
$L__BB12_64:
	setp.ge.s32 	%p172, %r28, %r5;
	@%p172 bra 	$L__BB12_66;
	st.global.u32 	[%rd9+4], %r597;
$L__BB12_66:
	setp.ge.s32 	%p173, %r29, %r5;
	@%p173 bra 	$L__BB12_68;
	st.global.u32 	[%rd9+8], %r596;
$L__BB12_68:
	setp.ge.s32 	%p174, %r30, %r5;
	@%p174 bra 	$L__BB12_70;
	st.global.u32 	[%rd9+12], %r595;
$L__BB12_70:
	setp.ge.s32 	%p175, %r31, %r5;
	@%p175 bra 	$L__BB12_72;
	st.global.u32 	[%rd9+16], %r594;
$L__BB12_72:
	setp.ge.s32 	%p176, %r32, %r5;
	@%p176 bra 	$L__BB12_74;
	st.global.u32 	[%rd9+20], %r593;
$L__BB12_74:
	setp.ge.s32 	%p177, %r33, %r5;
	@%p177 bra 	$L__BB12_165;
	st.global.u32 	[%rd9+24], %r592;
	bra.uni 	$L__BB12_165;
$L__BB12_76:
	shr.u32 	%r124, %r1, 1;
	sub.s32 	%r266, %r2, %r265;
	shl.b32 	%r267, %r266, 7;
	or.b32  	%r125, %r267, %r124;
	setp.ge.u32 	%p30, %r125, %r263;
	@%p30 bra 	$L__BB12_165;
	cvta.to.global.u64 	%rd21, %rd15;
	mul.wide.u32 	%rd22, %r125, 4;
	add.s64 	%rd23, %rd21, %rd22;
	ld.global.u32 	%r269, [%rd23];
	mul.wide.u32 	%rd24, %r269, 8;
	add.s64 	%rd25, %rd2, %rd24;
	ld.global.u64 	%rd26, [%rd25];
	add.s64 	%rd27, %rd1, %rd24;
	ld.global.u64 	%rd28, [%rd27];
	sub.s64 	%rd10, %rd28, %rd26;
	cvt.u32.u64 	%r126, %rd10;
	shl.b64 	%rd29, %rd26, 2;
	add.s64 	%rd11, %rd17, %rd29;
	add.s64 	%rd12, %rd3, %rd29;
	// begin inline asm
	mov.u32 %r268, %laneid;
	// end inline asm
	and.b32  	%r127, %r268, 1;
	and.b32  	%r270, %r268, -2;
	mov.b32 	%r271, 3;
	shl.b32 	%r128, %r271, %r270;
	setp.gt.s32 	%p31, %r126, 2;
	@%p31 bra 	$L__BB12_86;
	cvt.s64.s32 	%rd41, %rd10;
	setp.eq.s32 	%p108, %r126, 2;
	@%p108 bra 	$L__BB12_82;
	setp.ne.s64 	%p109, %rd41, 1;
	@%p109 bra 	$L__BB12_165;
	setp.ne.s32 	%p112, %r127, 0;
	setp.eq.s64 	%p113, %rd4, %rd3;
	or.pred  	%p114, %p113, %p112;
	@%p114 bra 	$L__BB12_165;
	// begin inline asm
	ld.global.nc.u32 %r438, [%rd11];
	// end inline asm
	st.global.u32 	[%rd12], %r438;
	bra.uni 	$L__BB12_165;
$L__BB12_82:
	setp.ne.s32 	%p110, %r127, 0;
	@%p110 bra 	$L__BB12_165;
	// begin inline asm
	ld.global.nc.u32 %r436, [%rd11];
	// end inline asm
	add.s64 	%rd43, %rd11, 4;
	// begin inline asm
	ld.global.nc.u32 %r437, [%rd43];
	// end inline asm
	setp.gt.u32 	%p111, %r436, %r437;
	@%p111 bra 	$L__BB12_85;
	st.global.u32 	[%rd12], %r436;
	st.global.u32 	[%rd12+4], %r437;
	bra.uni 	$L__BB12_165;
$L__BB12_85:
	st.global.u32 	[%rd12], %r437;
	st.global.u32 	[%rd12+4], %r436;
	bra.uni 	$L__BB12_165;
$L__BB12_86:
	mul.wide.u32 	%rd31, %r127, 4;
	add.s64 	%rd30, %rd11, %rd31;
	// begin inline asm
	ld.global.nc.u32 %r272, [%rd30];
	// end inline asm
	or.b32  	%r132, %r127, 2;
	setp.ge.u32 	%p32, %r132, %r126;
	mov.b32 	%r615, -1;
	@%p32 bra 	$L__BB12_88;
	add.s64 	%rd32, %rd30, 8;
	// begin inline asm
	ld.global.nc.u32 %r615, [%rd32];
	// end inline asm
$L__BB12_88:
	or.b32  	%r135, %r127, 4;
	setp.ge.u32 	%p33, %r135, %r126;
	mov.b32 	%r616, -1;
	@%p33 bra 	$L__BB12_90;
	add.s64 	%rd33, %rd30, 16;
	// begin inline asm
	ld.global.nc.u32 %r616, [%rd33];
	// end inline asm
$L__BB12_90:
	or.b32  	%r138, %r127, 6;
	setp.ge.u32 	%p34, %r138, %r126;
	mov.b32 	%r617, -1;
	@%p34 bra 	$L__BB12_92;
	add.s64 	%rd34, %rd30, 24;
	// begin inline asm
	ld.global.nc.u32 %r617, [%rd34];
	// end inline asm
$L__BB12_92:
	or.b32  	%r141, %r127, 8;
	setp.ge.u32 	%p35, %r141, %r126;
	mov.b32 	%r618, -1;
	@%p35 bra 	$L__BB12_94;
	add.s64 	%rd35, %rd30, 32;
	// begin inline asm
	ld.global.nc.u32 %r618, [%rd35];
	// end inline asm
$L__BB12_94:
	or.b32  	%r282, %r127, 10;
	setp.ge.u32 	%p36, %r282, %r126;
	mov.b32 	%r619, -1;
	@%p36 bra 	$L__BB12_96;
	add.s64 	%rd36, %rd30, 40;
	// begin inline asm
	ld.global.nc.u32 %r619, [%rd36];
	// end inline asm
$L__BB12_96:
	or.b32  	%r285, %r127, 12;
	setp.ge.u32 	%p37, %r285, %r126;
	mov.b32 	%r620, -1;
	@%p37 bra 	$L__BB12_98;
	add.s64 	%rd37, %rd30, 48;
	// begin inline asm
	ld.global.nc.u32 %r620, [%rd37];
	// end inline asm
$L__BB12_98:
	or.b32  	%r288, %r127, 14;
	setp.ge.u32 	%p38, %r288, %r126;
	mov.b32 	%r621, -1;
	@%p38 bra 	$L__BB12_100;
	add.s64 	%rd38, %rd30, 56;
	// begin inline asm
	ld.global.nc.u32 %r621, [%rd38];
	// end inline asm
$L__BB12_100:
	or.b32  	%r291, %r127, 16;
	setp.ge.u32 	%p39, %r291, %r126;
	mov.b32 	%r622, -1;
	@%p39 bra 	$L__BB12_102;
	add.s64 	%rd39, %rd30, 64;
	// begin inline asm
	ld.global.nc.u32 %r622, [%rd39];
	// end inline asm
$L__BB12_102:
	mov.u32 	%r293, _ZZN3cub18CUB_300001_SM_10006detail14segmented_sort30DeviceSegmentedSortKernelSmallILNS0_9SortOrderE0ENS2_10policy_hubIjNS0_8NullTypeEE9Policy860EjS6_PmS9_lEEvjjjPKjSB_PKT1_PSC_PKT2_PSG_T3_T4_E12temp_storage;
	mad.lo.s32 	%r152, %r124, 76, %r293;
	shl.b32 	%r294, %r127, 2;
	add.s32 	%r295, %r152, %r294;
	st.shared.u32 	[%r295], %r272;
	st.shared.u32 	[%r295+8], %r615;
	st.shared.u32 	[%r295+16], %r616;
	st.shared.u32 	[%r295+24], %r617;
	st.shared.u32 	[%r295+32], %r618;
	st.shared.u32 	[%r295+40], %r619;
	st.shared.u32 	[%r295+48], %r620;
	st.shared.u32 	[%r295+56], %r621;
	st.shared.u32 	[%r295+64], %r622;
	bar.warp.sync 	%r128;
	mul.lo.s32 	%r153, %r127, 9;
	shl.b32 	%r296, %r127, 5;
	add.s32 	%r154, %r295, %r296;
	ld.shared.u32 	%r631, [%r154];
	add.s32 	%r156, %r153, 1;
	ld.shared.u32 	%r297, [%r154+4];
	shl.b32 	%r298, %r127, 3;
	or.b32  	%r157, %r132, %r298;
	ld.shared.u32 	%r299, [%r154+8];
	add.s32 	%r158, %r157, 1;
	ld.shared.u32 	%r300, [%r154+12];
	or.b32  	%r159, %r135, %r298;
	ld.shared.u32 	%r301, [%r154+16];
	add.s32 	%r160, %r159, 1;
	ld.shared.u32 	%r302, [%r154+20];
	or.b32  	%r161, %r138, %r298;
	ld.shared.u32 	%r303, [%r154+24];
	add.s32 	%r162, %r161, 1;
	ld.shared.u32 	%r304, [%r154+28];
	add.s32 	%r163, %r141, %r298;
	ld.shared.u32 	%r305, [%r154+32];
	bar.warp.sync 	%r128;
	setp.lt.u32 	%p40, %r156, %r126;
	selp.b32 	%r630, %r297, -1, %p40;
	setp.lt.u32 	%p41, %r157, %r126;
	selp.b32 	%r629, %r299, -1, %p41;
	setp.lt.u32 	%p42, %r158, %r126;
	selp.b32 	%r628, %r300, -1, %p42;
	setp.lt.u32 	%p43, %r159, %r126;
	selp.b32 	%r627, %r301, -1, %p43;
	setp.lt.u32 	%p44, %r160, %r126;
	selp.b32 	%r626, %r302, -1, %p44;
	setp.lt.u32 	%p45, %r161, %r126;
	selp.b32 	%r625, %r303, -1, %p45;
	setp.lt.u32 	%p46, %r162, %r126;
	selp.b32 	%r624, %r304, -1, %p46;
	setp.lt.u32 	%p47, %r163, %r126;
	selp.b32 	%r623, %r305, -1, %p47;
	setp.ge.u32 	%p48, %r153, %r126;
	@%p48 bra 	$L__BB12_104;
	max.u32 	%r306, %r630, %r631;
	min.u32 	%r307, %r630, %r631;
	max.u32 	%r308, %r628, %r629;
	min.u32 	%r309, %r628, %r629;
	max.u32 	%r310, %r626, %r627;
	min.u32 	%r311, %r626, %r627;
	max.u32 	%r312, %r624, %r625;
	min.u32 	%r313, %r624, %r625;
	max.u32 	%r314, %r309, %r306;
	min.u32 	%r315, %r309, %r306;
	max.u32 	%r316, %r311, %r308;
	min.u32 	%r317, %r311, %r308;
	max.u32 	%r318, %r313, %r310;
	min.u32 	%r319, %r313, %r310;
	max.u32 	%r320, %r623, %r312;
	min.u32 	%r321, %r623, %r312;
	setp.lt.u32 	%p49, %r309, %r307;
	selp.b32 	%r322, %r307, %r315, %p49;
	selp.b32 	%r323, %r315, %r307, %p49;
	max.u32 	%r324, %r317, %r314;
	min.u32 	%r325, %r317, %r314;
	max.u32 	%r326, %r319, %r316;
	min.u32 	%r327, %r319, %r316;
	max.u32 	%r328, %r321, %r318;
	min.u32 	%r329, %r321, %r318;
	max.u32 	%r330, %r325, %r322;
	min.u32 	%r331, %r325, %r322;
	max.u32 	%r332, %r327, %r324;
	min.u32 	%r333, %r327, %r324;
	max.u32 	%r334, %r329, %r326;
	min.u32 	%r335, %r329, %r326;
	setp.gt.u32 	%p50, %r318, %r320;
	selp.b32 	%r336, %r328, %r320, %p50;
	selp.b32 	%r337, %r320, %r328, %p50;
	max.u32 	%r338, %r331, %r323;
	min.u32 	%r339, %r331, %r323;
	max.u32 	%r340, %r333, %r330;
	min.u32 	%r341, %r333, %r330;
	max.u32 	%r342, %r335, %r332;
	min.u32 	%r343, %r335, %r332;
	max.u32 	%r344, %r337, %r334;
	min.u32 	%r345, %r337, %r334;
	max.u32 	%r346, %r341, %r338;
	min.u32 	%r347, %r341, %r338;
	max.u32 	%r348, %r343, %r340;
	min.u32 	%r349, %r343, %r340;
	max.u32 	%r350, %r345, %r342;
	min.u32 	%r351, %r345, %r342;
	max.u32 	%r352, %r336, %r344;
	min.u32 	%r353, %r336, %r344;
	setp.lt.u32 	%p51, %r341, %r339;
	selp.b32 	%r354, %r339, %r347, %p51;
	selp.b32 	%r355, %r347, %r339, %p51;
	max.u32 	%r356, %r349, %r346;
	min.u32 	%r357, %r349, %r346;
	max.u32 	%r358, %r351, %r348;
	min.u32 	%r359, %r351, %r348;
	max.u32 	%r360, %r353, %r350;
	min.u32 	%r361, %r353, %r350;
	max.u32 	%r362, %r357, %r354;
	min.u32 	%r363, %r357, %r354;
	max.u32 	%r364, %r359, %r356;
	min.u32 	%r365, %r359, %r356;
	max.u32 	%r366, %r361, %r358;
	min.u32 	%r367, %r361, %r358;
	setp.gt.u32 	%p52, %r350, %r352;
	selp.b32 	%r623, %r360, %r352, %p52;
	selp.b32 	%r368, %r352, %r360, %p52;
	max.u32 	%r630, %r363, %r355;
	min.u32 	%r631, %r363, %r355;
	max.u32 	%r628, %r365, %r362;
	min.u32 	%r629, %r365, %r362;
	max.u32 	%r626, %r367, %r364;
	min.u32 	%r627, %r367, %r364;
	max.u32 	%r624, %r368, %r366;
	min.u32 	%r625, %r368, %r366;
$L__BB12_104:
	bar.warp.sync 	%r128;
	st.shared.u32 	[%r154], %r631;
	st.shared.u32 	[%r154+4], %r630;
	st.shared.u32 	[%r154+8], %r629;
	st.shared.u32 	[%r154+12], %r628;
	st.shared.u32 	[%r154+16], %r627;
	st.shared.u32 	[%r154+20], %r626;
	st.shared.u32 	[%r154+24], %r625;
	st.shared.u32 	[%r154+28], %r624;
	st.shared.u32 	[%r154+32], %r623;
	bar.warp.sync 	%r128;
	min.u32 	%r190, %r153, %r126;
	min.u32 	%r191, %r126, 9;
	add.s32 	%r369, %r191, 9;
	min.u32 	%r192, %r369, %r126;
	sub.s32 	%r370, %r192, %r191;
	setp.lt.s32 	%p53, %r190, %r370;
	sub.s32 	%r371, %r190, %r370;
	selp.b32 	%r634, 0, %r371, %p53;
	min.u32 	%r632, %r191, %r190;
	setp.ge.s32 	%p54, %r634, %r632;
	@%p54 bra 	$L__BB12_107;
	add.s32 	%r195, %r190, %r191;
$L__BB12_106:
	sub.s32 	%r372, %r632, %r634;
	shr.u32 	%r373, %r372, 31;
	add.s32 	%r374, %r372, %r373;
	shr.s32 	%r375, %r374, 1;
	add.s32 	%r376, %r375, %r634;
	shl.b32 	%r377, %r376, 2;
	add.s32 	%r378, %r152, %r377;
	ld.shared.u32 	%r379, [%r378];
	not.b32 	%r380, %r376;
	add.s32 	%r381, %r195, %r380;
	shl.b32 	%r382, %r381, 2;
	add.s32 	%r383, %r152, %r382;
	ld.shared.u32 	%r384, [%r383];
	setp.lt.u32 	%p55, %r384, %r379;
	add.s32 	%r385, %r376, 1;
	selp.b32 	%r634, %r634, %r385, %p55;
	selp.b32 	%r632, %r376, %r632, %p55;
	setp.lt.s32 	%p56, %r634, %r632;
	@%p56 bra 	$L__BB12_106;
$L__BB12_107:
	add.s32 	%r386, %r190, %r191;
	sub.s32 	%r201, %r386, %r634;
	shl.b32 	%r387, %r634, 2;
	add.s32 	%r202, %r152, %r387;
	shl.b32 	%r388, %r201, 2;
	add.s32 	%r203, %r152, %r388;
	ld.shared.u32 	%r636, [%r203];
	ld.shared.u32 	%r637, [%r202];
	setp.ge.s32 	%p58, %r201, %r192;
	mov.pred 	%p191, 0;
	@%p58 bra 	$L__BB12_109;
	setp.ge.s32 	%p59, %r634, %r191;
	setp.lt.u32 	%p60, %r636, %r637;
	or.pred  	%p191, %p59, %p60;
$L__BB12_109:
	selp.b32 	%r206, %r636, %r637, %p191;
	selp.u32 	%r389, 1, 0, %p191;
	add.s32 	%r207, %r201, %r389;
	not.pred 	%p61, %p191;
	selp.u32 	%r390, 1, 0, %p61;
	add.s32 	%r208, %r634, %r390;
	@%p61 bra 	$L__BB12_111;
	ld.shared.u32 	%r636, [%r203+4];
	bra.uni 	$L__BB12_112;
$L__BB12_111:
	ld.shared.u32 	%r637, [%r202+4];
$L__BB12_112:
	setp.ge.s32 	%p63, %r207, %r192;
	mov.pred 	%p192, 0;
	@%p63 bra 	$L__BB12_114;
	setp.ge.s32 	%p64, %r208, %r191;
	setp.lt.u32 	%p65, %r636, %r637;
	or.pred  	%p192, %p64, %p65;
$L__BB12_114:
	selp.b32 	%r213, %r636, %r637, %p192;
	selp.u32 	%r391, 1, 0, %p192;
	add.s32 	%r214, %r207, %r391;
	not.pred 	%p66, %p192;
	selp.u32 	%r392, 1, 0, %p66;
	add.s32 	%r215, %r208, %r392;
	@%p192 bra 	$L__BB12_116;
	shl.b32 	%r393, %r215, 2;
	add.s32 	%r394, %r152, %r393;
	ld.shared.u32 	%r637, [%r394];
	bra.uni 	$L__BB12_117;
$L__BB12_116:
	shl.b32 	%r395, %r214, 2;
	add.s32 	%r396, %r152, %r395;
	ld.shared.u32 	%r636, [%r396];
$L__BB12_117:
	setp.ge.s32 	%p68, %r214, %r192;
	mov.pred 	%p193, 0;
	@%p68 bra 	$L__BB12_119;
	setp.ge.s32 	%p69, %r215, %r191;
	setp.lt.u32 	%p70, %r636, %r637;
	or.pred  	%p193, %p69, %p70;
$L__BB12_119:
	selp.b32 	%r220, %r636, %r637, %p193;
	selp.u32 	%r397, 1, 0, %p193;
	add.s32 	%r221, %r214, %r397;
	not.pred 	%p71, %p193;
	selp.u32 	%r398, 1, 0, %p71;
	add.s32 	%r222, %r215, %r398;
	@%p193 bra 	$L__BB12_121;
	shl.b32 	%r399, %r222, 2;
	add.s32 	%r400, %r152, %r399;
	ld.shared.u32 	%r637, [%r400];
	bra.uni 	$L__BB12_122;
$L__BB12_121:
	shl.b32 	%r401, %r221, 2;
	add.s32 	%r402, %r152, %r401;
	ld.shared.u32 	%r636, [%r402];
$L__BB12_122:
	setp.ge.s32 	%p73, %r221, %r192;
	mov.pred 	%p194, 0;
	@%p73 bra 	$L__BB12_124;
	setp.ge.s32 	%p74, %r222, %r191;
	setp.lt.u32 	%p75, %r636, %r637;
	or.pred  	%p194, %p74, %p75;
$L__BB12_124:
	selp.b32 	%r227, %r636, %r637, %p194;
	selp.u32 	%r403, 1, 0, %p194;
	add.s32 	%r228, %r221, %r403;
	not.pred 	%p76, %p194;
	selp.u32 	%r404, 1, 0, %p76;
	add.s32 	%r229, %r222, %r404;
	@%p194 bra 	$L__BB12_126;
	shl.b32 	%r405, %r229, 2;
	add.s32 	%r406, %r152, %r405;
	ld.shared.u32 	%r637, [%r406];
	bra.uni 	$L__BB12_127;
$L__BB12_126:
	shl.b32 	%r407, %r228, 2;
	add.s32 	%r408, %r152, %r407;
	ld.shared.u32 	%r636, [%r408];
$L__BB12_127:
	setp.ge.s32 	%p78, %r228, %r192;
	mov.pred 	%p195, 0;
	@%p78 bra 	$L__BB12_129;
	setp.ge.s32 	%p79, %r229, %r191;
	setp.lt.u32 	%p80, %r636, %r637;
	or.pred  	%p195, %p79, %p80;
$L__BB12_129:
	selp.b32 	%r234, %r636, %r637, %p195;
	selp.u32 	%r409, 1, 0, %p195;
	add.s32 	%r235, %r228, %r409;
	not.pred 	%p81, %p195;
	selp.u32 	%r410, 1, 0, %p81;
	add.s32 	%r236, %r229, %r410;
	@%p195 bra 	$L__BB12_131;
	shl.b32 	%r411, %r236, 2;
	add.s32 	%r412, %r152, %r411;
	ld.shared.u32 	%r637, [%r412];
	bra.uni 	$L__BB12_132;
$L__BB12_131:
	shl.b32 	%r413, %r235, 2;
	add.s32 	%r414, %r152, %r413;
	ld.shared.u32 	%r636, [%r414];
$L__BB12_132:
	setp.ge.s32 	%p83, %r235, %r192;
	mov.pred 	%p196, 0;
	@%p83 bra 	$L__BB12_134;
	setp.ge.s32 	%p84, %r236, %r191;
	setp.lt.u32 	%p85, %r636, %r637;
	or.pred  	%p196, %p84, %p85;
$L__BB12_134:
	selp.b32 	%r241, %r636, %r637, %p196;
	selp.u32 	%r415, 1, 0, %p196;
	add.s32 	%r242, %r235, %r415;
	not.pred 	%p86, %p196;
	selp.u32 	%r416, 1, 0, %p86;
	add.s32 	%r243, %r236, %r416;
	@%p196 bra 	$L__BB12_136;
	shl.b32 	%r417, %r243, 2;
	add.s32 	%r418, %r152, %r417;
	ld.shared.u32 	%r637, [%r418];
	bra.uni 	$L__BB12_137;
$L__BB12_136:
	shl.b32 	%r419, %r242, 2;
	add.s32 	%r420, %r152, %r419;
	ld.shared.u32 	%r636, [%r420];
$L__BB12_137:
	setp.ge.s32 	%p88, %r242, %r192;
	mov.pred 	%p197, 0;
	@%p88 bra 	$L__BB12_139;
	setp.ge.s32 	%p89, %r243, %r191;
	setp.lt.u32 	%p90, %r636, %r637;
	or.pred  	%p197, %p89, %p90;
$L__BB12_139:
	selp.b32 	%r248, %r636, %r637, %p197;
	selp.u32 	%r421, 1, 0, %p197;
	add.s32 	%r249, %r242, %r421;
	not.pred 	%p91, %p197;
	selp.u32 	%r422, 1, 0, %p91;
	add.s32 	%r250, %r243, %r422;
	@%p197 bra 	$L__BB12_141;
	shl.b32 	%r423, %r250, 2;
	add.s32 	%r424, %r152, %r423;
	ld.shared.u32 	%r637, [%r424];
	bra.uni 	$L__BB12_142;
$L__BB12_141:
	shl.b32 	%r425, %r249, 2;
	add.s32 	%r426, %r152, %r425;
	ld.shared.u32 	%r636, [%r426];
$L__BB12_142:
	setp.ge.s32 	%p93, %r249, %r192;
	mov.pred 	%p198, 0;
	@%p93 bra 	$L__BB12_144;
	setp.ge.s32 	%p94, %r250, %r191;
	setp.lt.u32 	%p95, %r636, %r637;
	or.pred  	%p198, %p94, %p95;
$L__BB12_144:
	selp.b32 	%r255, %r636, %r637, %p198;
	selp.u32 	%r427, 1, 0, %p198;
	add.s32 	%r256, %r249, %r427;
	not.pred 	%p96, %p198;
	selp.u32 	%r428, 1, 0, %p96;
	add.s32 	%r257, %r250, %r428;
	@%p198 bra 	$L__BB12_146;
	shl.b32 	%r429, %r257, 2;
	add.s32 	%r430, %r152, %r429;
	ld.shared.u32 	%r637, [%r430];
	bra.uni 	$L__BB12_147;
$L__BB12_146:
	shl.b32 	%r431, %r256, 2;
	add.s32 	%r432, %r152, %r431;
	ld.shared.u32 	%r636, [%r432];
$L__BB12_147:
	setp.ge.u32 	%p97, %r153, %r126;
	setp.lt.s32 	%p98, %r256, %r192;
	setp.lt.s32 	%p99, %r257, %r191;
	min.u32 	%r433, %r636, %r637;
	selp.b32 	%r434, %r433, %r636, %p99;
	selp.b32 	%r262, %r434, %r637, %p98;
	bar.warp.sync 	%r128;
	mul.wide.u32 	%rd40, %r153, 4;
	add.s64 	%rd14, %rd12, %rd40;
	@%p97 bra 	$L__BB12_149;
	st.global.u32 	[%rd14], %r206;
$L__BB12_149:
	setp.ge.u32 	%p100, %r156, %r126;
	@%p100 bra 	$L__BB12_151;
	st.global.u32 	[%rd14+4], %r213;
$L__BB12_151:
	setp.ge.u32 	%p101, %r157, %r126;
	@%p101 bra 	$L__BB12_153;
	st.global.u32 	[%rd14+8], %r220;
$L__BB12_153:
	setp.ge.u32 	%p102, %r158, %r126;
	@%p102 bra 	$L__BB12_155;
	st.global.u32 	[%rd14+12], %r227;
$L__BB12_155:
	setp.ge.u32 	%p103, %r159, %r126;
	@%p103 bra 	$L__BB12_157;
	st.global.u32 	[%rd14+16], %r234;
$L__BB12_157:
	setp.ge.u32 	%p104, %r160, %r126;
	@%p104 bra 	$L__BB12_159;
	st.global.u32 	[%rd14+20], %r241;
$L__BB12_159:
	setp.ge.u32 	%p105, %r161, %r126;
	@%p105 bra 	$L__BB12_161;
	st.global.u32 	[%rd14+24], %r248;
$L__BB12_161:
	setp.ge.u32 	%p106, %r162, %r126;
	@%p106 bra 	$L__BB12_163;
	st.global.u32 	[%rd14+28], %r255;
$L__BB12_163:
	setp.ge.u32 	%p107, %r163, %r126;
	@%p107 bra 	$L__BB12_165;
	st.global.u32 	[%rd14+32], %r262;
$L__BB12_165:
	ret;

}
	// .globl	_ZN3cub18CUB_300001_SM_10006detail14segmented_sort33DeviceSegmentedSortFallbackKernelILNS0_9SortOrderE0ENS2_10policy_hubIjNS0_8NullTypeEE9Policy860EjS6_PmS9_lEEvPKT1_PSA_NS1_20device_double_bufferISA_EEPKT2_PSG_NSE_ISG_EET3_T4_
.visible .entry _ZN3cub18CUB_300001_SM_10006detail14segmented_sort33DeviceSegmentedSortFallbackKernelILNS0_9SortOrderE0ENS2_10policy_hubIjNS0_8NullTypeEE9Policy860EjS6_PmS9_lEEvPKT1_PSA_NS1_20device_double_bufferISA_EEPKT2_PSG_NSE_ISG_EET3_T4_(
	.param .u64 .ptr .align 1 _ZN3cub18CUB_300001_SM_10006detail14segmented_sort33DeviceSegmentedSortFallbackKernelILNS0_9SortOrderE0ENS2_10policy_hubIjNS0_8NullTypeEE9Policy860EjS6_PmS9_lEEvPKT1_PSA_NS1_20device_double_bufferISA_EEPKT2_PSG_NSE_ISG_EET3_T4__param_0,
	.param .u64 .ptr .align 1 _ZN3cub18CUB_300001_SM_10006detail14segmented_sort33DeviceSegmentedSortFallbackKernelILNS0_9SortOrderE0ENS2_10policy_hubIjNS0_8NullTypeEE9Policy860EjS6_PmS9_lEEvPKT1_PSA_NS1_20device_double_bufferISA_EEPKT2_PSG_NSE_ISG_EET3_T4__param_1,
	.param .align 8 .b8 _ZN3cub18CUB_300001_SM_10006detail14segmented_sort33DeviceSegmentedSortFallbackKernelILNS0_9SortOrderE0ENS2_10policy_hubIjNS0_8NullTypeEE9Policy860EjS6_PmS9_lEEvPKT1_PSA_NS1_20device_double_bufferISA_EEPKT2_PSG_NSE_ISG_EET3_T4__param_2[16],
	.param .u64 .ptr .align 1 _ZN3cub18CUB_300001_SM_10006detail14segmented_sort33DeviceSegmentedSortFallbackKernelILNS0_9SortOrderE0ENS2_10policy_hubIjNS0_8NullTypeEE9Policy860EjS6_PmS9_lEEvPKT1_PSA_NS1_20device_double_bufferISA_EEPKT2_PSG_NSE_ISG_EET3_T4__param_3,
	.param .u64 .ptr .align 1 _ZN3cub18CUB_300001_SM_10006detail14segmented_sort33DeviceSegmentedSortFallbackKernelILNS0_9SortOrderE0ENS2_10policy_hubIjNS0_8NullTypeEE9Policy860EjS6_PmS9_lEEvPKT1_PSA_NS1_20device_double_bufferISA_EEPKT2_PSG_NSE_ISG_EET3_T4__param_4,
	.param .align 8 .b8 _ZN3cub18CUB_300001_SM_10006detail14segmented_sort33DeviceSegmentedSortFallbackKernelILNS0_9SortOrderE0ENS2_10policy_hubIjNS0_8NullTypeEE9Policy860EjS6_PmS9_lEEvPKT1_PSA_NS1_20device_double_bufferISA_EEPKT2_PSG_NSE_ISG_EET3_T4__param_5[16],
	.param .u64 .ptr .align 1 _ZN3cub18CUB_300001_SM_10006detail14segmented_sort33DeviceSegmentedSortFallbackKernelILNS0_9SortOrderE0ENS2_10policy_hubIjNS0_8NullTypeEE9Policy860EjS6_PmS9_lEEvPKT1_PSA_NS1_20device_double_bufferISA_EEPKT2_PSG_NSE_ISG_EET3_T4__param_6,
	.param .u64 .ptr .align 1 _ZN3cub18CUB_300001_SM_10006detail14segmented_sort33DeviceSegmentedSortFallbackKernelILNS0_9SortOrderE0ENS2_10policy_hubIjNS0_8NullTypeEE9Policy860EjS6_PmS9_lEEvPKT1_PSA_NS1_20device_double_bufferISA_EEPKT2_PSG_NSE_ISG_EET3_T4__param_7
)
.maxntid 256
{
	.reg .pred 	%p<469>;
	.reg .b16 	%rs<427>;
	.reg .b32 	%r<6442>;
	.reg .b64 	%rd<1805>;
	// demoted variable
	.shared .align 16 .b8 _ZZN3cub18CUB_300001_SM_10006detail14segmented_sort33DeviceSegmentedSortFallbackKernelILNS0_9SortOrderE0ENS2_10policy_hubIjNS0_8NullTypeEE9Policy860EjS6_PmS9_lEEvPKT1_PSA_NS1_20device_double_bufferISA_EEPKT2_PSG_NSE_ISG_EET3_T4_E12temp_storage[33856];
	ld.param.u64 	%rd228, [_ZN3cub18CUB_300001_SM_10006detail14segmented_sort33DeviceSegmentedSortFallbackKernelILNS0_9SortOrderE0ENS2_10policy_hubIjNS0_8NullTypeEE9Policy860EjS6_PmS9_lEEvPKT1_PSA_NS1_20device_double_bufferISA_EEPKT2_PSG_NSE_ISG_EET3_T4__param_0];
	ld.param.u64 	%rd1, [_ZN3cub18CUB_300001_SM_10006detail14segmented_sort33DeviceSegmentedSortFallbackKernelILNS0_9SortOrderE0ENS2_10policy_hubIjNS0_8NullTypeEE9Policy860EjS6_PmS9_lEEvPKT1_PSA_NS1_20device_double_bufferISA_EEPKT2_PSG_NSE_ISG_EET3_T4__param_2];
	ld.param.u64 	%rd2, [_ZN3cub18CUB_300001_SM_10006detail14segmented_sort33DeviceSegmentedSortFallbackKernelILNS0_9SortOrderE0ENS2_10policy_hubIjNS0_8NullTypeEE9Policy860EjS6_PmS9_lEEvPKT1_PSA_NS1_20device_double_bufferISA_EEPKT2_PSG_NSE_ISG_EET3_T4__param_2+8];
	ld.param.u64 	%rd229, [_ZN3cub18CUB_300001_SM_10006detail14segmented_sort33DeviceSegmentedSortFallbackKernelILNS0_9SortOrderE0ENS2_10policy_hubIjNS0_8NullTypeEE9Policy860EjS6_PmS9_lEEvPKT1_PSA_NS1_20device_double_bufferISA_EEPKT2_PSG_NSE_ISG_EET3_T4__param_1];
	ld.param.u64 	%rd230, [_ZN3cub18CUB_300001_SM_10006detail14segmented_sort33DeviceSegmentedSortFallbackKernelILNS0_9SortOrderE0ENS2_10policy_hubIjNS0_8NullTypeEE9Policy860EjS6_PmS9_lEEvPKT1_PSA_NS1_20device_double_bufferISA_EEPKT2_PSG_NSE_ISG_EET3_T4__param_6];
	ld.param.u64 	%rd231, [_ZN3cub18CUB_300001_SM_10006detail14segmented_sort33DeviceSegmentedSortFallbackKernelILNS0_9SortOrderE0ENS2_10policy_hubIjNS0_8NullTypeEE9Policy860EjS6_PmS9_lEEvPKT1_PSA_NS1_20device_double_bufferISA_EEPKT2_PSG_NSE_ISG_EET3_T4__param_7];
	cvta.to.global.u64 	%rd232, %rd231;
	cvta.to.global.u64 	%rd233, %rd230;
	mov.u32 	%r1197, %ctaid.x;
	mul.wide.u32 	%rd234, %r1197, 8;
	add.s64 	%rd235, %rd233, %rd234;
	ld.global.u64 	%rd3, [%rd235];
	add.s64 	%rd236, %rd232, %rd234;
	ld.global.u64 	%rd237, [%rd236];
	sub.s64 	%rd4, %rd237, %rd3;
	setp.lt.s64 	%p13, %rd4, 1;
	@%p13 bra 	$L__BB13_661;
	cvta.to.global.u64 	%rd5, %rd228;
	cvta.to.global.u64 	%rd6, %rd229;
	shl.b64 	%rd238, %rd3, 2;
	add.s64 	%rd7, %rd6, %rd238;
	setp.gt.u64 	%p14, %rd4, 112;
	@%p14 bra 	$L__BB13_76;
	mov.u32 	%r6035, %tid.x;
	setp.gt.u32 	%p394, %r6035, 15;
	@%p394 bra 	$L__BB13_661;
	add.s64 	%rd8, %rd228, %rd238;
	cvt.u32.u64 	%r1, %rd4;
	// begin inline asm
	mov.u32 %r6036, %laneid;
	// end inline asm
	and.b32  	%r2, %r6036, 15;
	and.b32  	%r6037, %r6036, -16;
	mov.b32 	%r6038, 65535;
	shl.b32 	%r3, %r6038, %r6037;
	setp.gt.u64 	%p395, %rd4, 2;
	@%p395 bra 	$L__BB13_11;
	setp.ne.s64 	%p457, %rd4, 1;
	@%p457 bra 	$L__BB13_7;
	setp.ne.s32 	%p460, %r2, 0;
	setp.eq.s64 	%p461, %rd5, %rd6;
	or.pred  	%p462, %p461, %p460;
	@%p462 bra 	$L__BB13_661;
	// begin inline asm
	ld.global.nc.u32 %r6183, [%rd8];
	// end inline asm
	st.global.u32 	[%rd7], %r6183;
	bra.uni 	$L__BB13_661;
$L__BB13_7:
	setp.ne.s32 	%p458, %r2, 0;
	@%p458 bra 	$L__BB13_661;
	// begin inline asm
	ld.global.nc.u32 %r6181, [%rd8];
	// end inline asm
	add.s64 	%rd1696, %rd8, 4;
	// begin inline asm
	ld.global.nc.u32 %r6182, [%rd1696];
	// end inline asm
	setp.gt.u32 	%p459, %r6181, %r6182;
	@%p459 bra 	$L__BB13_10;
	st.global.u32 	[%rd7], %r6181;
	st.global.u32 	[%rd7+4], %r6182;
	bra.uni 	$L__BB13_661;
$L__BB13_10:
	st.global.u32 	[%rd7], %r6182;
	st.global.u32 	[%rd7+4], %r6181;
	bra.uni 	$L__BB13_661;
$L__BB13_11:
	setp.ge.u32 	%p396, %r2, %r1;
	mul.wide.u32 	%rd1686, %r2, 4;
	add.s64 	%rd9, %rd8, %rd1686;
	mov.b32 	%r6184, -1;
	@%p396 bra 	$L__BB13_13;
	// begin inline asm
	ld.global.nc.u32 %r6184, [%rd9];
	// end inline asm
$L__BB13_13:
	or.b32  	%r6042, %r2, 16;
	setp.ge.u32 	%p397, %r6042, %r1;
	mov.b32 	%r6185, -1;
	@%p397 bra 	$L__BB13_15;
	add.s64 	%rd1688, %rd9, 64;
	// begin inline asm
	ld.global.nc.u32 %r6185, [%rd1688];
	// end inline asm
$L__BB13_15:
	or.b32  	%r6045, %r2, 32;
	setp.ge.u32 	%p398, %r6045, %r1;
	mov.b32 	%r6186, -1;
	@%p398 bra 	$L__BB13_17;
	add.s64 	%rd1689, %rd9, 128;
	// begin inline asm
	ld.global.nc.u32 %r6186, [%rd1689];
	// end inline asm
$L__BB13_17:
	or.b32  	%r6048, %r2, 48;
	setp.ge.u32 	%p399, %r6048, %r1;
	mov.b32 	%r6187, -1;
	@%p399 bra 	$L__BB13_19;
	add.s64 	%rd1690, %rd9, 192;
	// begin inline asm
	ld.global.nc.u32 %r6187, [%rd1690];
	// end inline asm
$L__BB13_19:
	or.b32  	%r6051, %r2, 64;
	setp.ge.u32 	%p400, %r6051, %r1;
	mov.b32 	%r6188, -1;
	@%p400 bra 	$L__BB13_21;
	add.s64 	%rd1691, %rd9, 256;
	// begin inline asm
	ld.global.nc.u32 %r6188, [%rd1691];
	// end inline asm
$L__BB13_21:
	or.b32  	%r6054, %r2, 80;
	setp.ge.u32 	%p401, %r6054, %r1;
	mov.b32 	%r6189, -1;
	@%p401 bra 	$L__BB13_23;
	add.s64 	%rd1692, %rd9, 320;
	// begin inline asm
	ld.global.nc.u32 %r6189, [%rd1692];
	// end inline asm
$L__BB13_23:
	or.b32  	%r6057, %r2, 96;
	setp.ge.u32 	%p402, %r6057, %r1;
	mov.b32 	%r6190, -1;
	@%p402 bra 	$L__BB13_25;
	add.s64 	%rd1693, %rd9, 384;
	// begin inline asm
	ld.global.nc.u32 %r6190, [%rd1693];
	// end inline asm
$L__BB13_25:
	shl.b32 	%r6059, %r2, 2;
	mov.u32 	%r6060, _ZZN3cub18CUB_300001_SM_10006detail14segmented_sort33DeviceSegmentedSortFallbackKernelILNS0_9SortOrderE0ENS2_10policy_hubIjNS0_8NullTypeEE9Policy860EjS6_PmS9_lEEvPKT1_PSA_NS1_20device_double_bufferISA_EEPKT2_PSG_NSE_ISG_EET3_T4_E12temp_storage;
	add.s32 	%r6061, %r6060, %r6059;
	st.shared.u32 	[%r6061], %r6184;
	st.shared.u32 	[%r6061+64], %r6185;
	st.shared.u32 	[%r6061+128], %r6186;
	st.shared.u32 	[%r6061+192], %r6187;
	st.shared.u32 	[%r6061+256], %r6188;
	st.shared.u32 	[%r6061+320], %r6189;
	st.shared.u32 	[%r6061+384], %r6190;
	bar.warp.sync 	%r3;
	mul.lo.s32 	%r20, %r2, 7;
	mad.lo.s32 	%r21, %r2, 24, %r6061;
	ld.shared.u32 	%r6204, [%r21];
	add.s32 	%r23, %r20, 1;
	ld.shared.u32 	%r6062, [%r21+4];
	add.s32 	%r24, %r20, 2;
	ld.shared.u32 	%r6063, [%r21+8];
	add.s32 	%r25, %r20, 3;
	ld.shared.u32 	%r6064, [%r21+12];
	add.s32 	%r26, %r20, 4;
	ld.shared.u32 	%r6065, [%r21+16];
	add.s32 	%r27, %r20, 5;
	ld.shared.u32 	%r6066, [%r21+20];
	add.s32 	%r28, %r20, 6;
	ld.shared.u32 	%r6067, [%r21+24];
	bar.warp.sync 	%r3;
	setp.lt.u32 	%p403, %r23, %r1;
	selp.b32 	%r6203, %r6062, -1, %p403;
	setp.lt.u32 	%p404, %r24, %r1;
	selp.b32 	%r6202, %r6063, -1, %p404;
	setp.lt.u32 	%p405, %r25, %r1;
	selp.b32 	%r6201, %r6064, -1, %p405;
	setp.lt.u32 	%p406, %r26, %r1;
	selp.b32 	%r6200, %r6065, -1, %p406;
	setp.lt.u32 	%p407, %r27, %r1;
	selp.b32 	%r6199, %r6066, -1, %p407;
	setp.lt.u32 	%p408, %r28, %r1;
	selp.b32 	%r6198, %r6067, -1, %p408;
	setp.ge.u32 	%p409, %r20, %r1;
	@%p409 bra 	$L__BB13_27;
	max.u32 	%r6068, %r6203, %r6204;
	min.u32 	%r6069, %r6203, %r6204;
	max.u32 	%r6070, %r6201, %r6202;
	min.u32 	%r6071, %r6201, %r6202;
	max.u32 	%r6072, %r6199, %r6200;
	min.u32 	%r6073, %r6199, %r6200;
	max.u32 	%r6074, %r6071, %r6068;
	min.u32 	%r6075, %r6071, %r6068;
	max.u32 	%r6076, %r6073, %r6070;
	min.u32 	%r6077, %r6073, %r6070;
	max.u32 	%r6078, %r6198, %r6072;
	min.u32 	%r6079, %r6198, %r6072;
	setp.lt.u32 	%p410, %r6071, %r6069;
	selp.b32 	%r6080, %r6069, %r6075, %p410;
	selp.b32 	%r6081, %r6075, %r6069, %p410;
	max.u32 	%r6082, %r6077, %r6074;
	min.u32 	%r6083, %r6077, %r6074;
	max.u32 	%r6084, %r6079, %r6076;
	min.u32 	%r6085, %r6079, %r6076;
	max.u32 	%r6086, %r6083, %r6080;
	min.u32 	%r6087, %r6083, %r6080;
	max.u32 	%r6088, %r6085, %r6082;
	min.u32 	%r6089, %r6085, %r6082;
	setp.gt.u32 	%p411, %r6076, %r6078;
	selp.b32 	%r6090, %r6084, %r6078, %p411;
	selp.b32 	%r6091, %r6078, %r6084, %p411;
	max.u32 	%r6092, %r6087, %r6081;
	min.u32 	%r6093, %r6087, %r6081;
	max.u32 	%r6094, %r6089, %r6086;
	min.u32 	%r6095, %r6089, %r6086;
	max.u32 	%r6096, %r6091, %r6088;
	min.u32 	%r6097, %r6091, %r6088;
	max.u32 	%r6098, %r6095, %r6092;
	min.u32 	%r6099, %r6095, %r6092;
	max.u32 	%r6100, %r6097, %r6094;
	min.u32 	%r6101, %r6097, %r6094;
	max.u32 	%r6198, %r6090, %r6096;
	min.u32 	%r6102, %r6090, %r6096;
	setp.lt.u32 	%p412, %r6095, %r6093;
	selp.b32 	%r6203, %r6093, %r6099, %p412;
	selp.b32 	%r6204, %r6099, %r6093, %p412;
	max.u32 	%r6201, %r6101, %r6098;
	min.u32 	%r6202, %r6101, %r6098;
	max.u32 	%r6199, %r6102, %r6100;
	min.u32 	%r6200, %r6102, %r6100;
$L__BB13_27:
	mov.b32 	%r6205, 2;
$L__BB13_28:
	bar.warp.sync 	%r3;
	add.s32 	%r6104, %r6205, -1;
	shr.u32 	%r6105, %r6205, 1;
	st.shared.u32 	[%r21], %r6204;
	st.shared.u32 	[%r21+4], %r6203;
	st.shared.u32 	[%r21+8], %r6202;
	st.shared.u32 	[%r21+12], %r6201;
	st.shared.u32 	[%r21+16], %r6200;
	st.shared.u32 	[%r21+20], %r6199;
	st.shared.u32 	[%r21+24], %r6198;
	bar.warp.sync 	%r3;
	neg.s32 	%r6106, %r6205;
	and.b32  	%r6107, %r2, %r6106;
	mul.lo.s32 	%r6108, %r6107, 7;
	mul.lo.s32 	%r6109, %r6105, 7;
	and.b32  	%r6110, %r6104, %r2;
	mul.lo.s32 	%r6111, %r6110, 7;
	min.s32 	%r57, %r6111, %r1;
	min.s32 	%r58, %r6108, %r1;
	add.s32 	%r6112, %r58, %r6109;
	min.s32 	%r59, %r6112, %r1;
	add.s32 	%r6113, %r59, %r6109;
	min.s32 	%r60, %r6113, %r1;
	sub.s32 	%r6114, %r59, %r58;
	sub.s32 	%r6115, %r60, %r59;
	setp.lt.s32 	%p413, %r57, %r6115;
	sub.s32 	%r6116, %r57, %r6115;
	selp.b32 	%r6208, 0, %r6116, %p413;
	min.s32 	%r6206, %r6114, %r57;
	setp.ge.s32 	%p414, %r6208, %r6206;
	@%p414 bra 	$L__BB13_31;
	add.s32 	%r63, %r59, %r57;
$L__BB13_30:
	sub.s32 	%r6117, %r6206, %r6208;
	shr.u32 	%r6118, %r6117, 31;
	add.s32 	%r6119, %r6117, %r6118;
	shr.s32 	%r6120, %r6119, 1;
	add.s32 	%r6121, %r6120, %r6208;
	add.s32 	%r6122, %r6121, %r58;
	shl.b32 	%r6123, %r6122, 2;
	add.s32 	%r6125, %r6060, %r6123;
	ld.shared.u32 	%r6126, [%r6125];
	not.b32 	%r6127, %r6121;
	add.s32 	%r6128, %r63, %r6127;
	shl.b32 	%r6129, %r6128, 2;
	add.s32 	%r6130, %r6060, %r6129;
	ld.shared.u32 	%r6131, [%r6130];
	setp.lt.u32 	%p415, %r6131, %r6126;
	add.s32 	%r6132, %r6121, 1;
	selp.b32 	%r6208, %r6208, %r6132, %p415;
	selp.b32 	%r6206, %r6121, %r6206, %p415;
	setp.lt.s32 	%p416, %r6208, %r6206;
	@%p416 bra 	$L__BB13_30;
$L__BB13_31:
	add.s32 	%r69, %r6208, %r58;
	add.s32 	%r6133, %r59, %r57;
	sub.s32 	%r70, %r6133, %r6208;
	shl.b32 	%r6134, %r69, 2;
	add.s32 	%r71, %r6060, %r6134;
	ld.shared.u32 	%r6211, [%r71];
	shl.b32 	%r6136, %r70, 2;
	add.s32 	%r73, %r6060, %r6136;
	ld.shared.u32 	%r6210, [%r73];
	setp.ge.s32 	%p418, %r70, %r60;
	mov.pred 	%p463, 0;
	@%p418 bra 	$L__BB13_33;
	setp.ge.s32 	%p419, %r69, %r59;
	setp.lt.u32 	%p420, %r6210, %r6211;
	or.pred  	%p463, %p419, %p420;
$L__BB13_33:
	selp.b32 	%r6204, %r6210, %r6211, %p463;
	selp.u32 	%r6137, 1, 0, %p463;
	add.s32 	%r76, %r70, %r6137;
	not.pred 	%p421, %p463;
	selp.u32 	%r6138, 1, 0, %p421;
	add.s32 	%r77, %r69, %r6138;
	@%p421 bra 	$L__BB13_35;
	ld.shared.u32 	%r6210, [%r73+4];
	bra.uni 	$L__BB13_36;
$L__BB13_35:
	ld.shared.u32 	%r6211, [%r71+4];
$L__BB13_36:
	setp.ge.s32 	%p423, %r76, %r60;
	mov.pred 	%p464, 0;
	@%p423 bra 	$L__BB13_38;
	setp.ge.s32 	%p424, %r77, %r59;
	setp.lt.u32 	%p425, %r6210, %r6211;
	or.pred  	%p464, %p424, %p425;
$L__BB13_38:
	selp.b32 	%r6203, %r6210, %r6211, %p464;
	selp.u32 	%r6139, 1, 0, %p464;
	add.s32 	%r83, %r76, %r6139;
	not.pred 	%p426, %p464;
	selp.u32 	%r6140, 1, 0, %p426;
	add.s32 	%r84, %r77, %r6140;
	@%p464 bra 	$L__BB13_40;
	shl.b32 	%r6141, %r84, 2;
	add.s32 	%r6143, %r6060, %r6141;
	ld.shared.u32 	%r6211, [%r6143];
	bra.uni 	$L__BB13_41;
$L__BB13_40:
	shl.b32 	%r6144, %r83, 2;
	add.s32 	%r6146, %r6060, %r6144;
	ld.shared.u32 	%r6210, [%r6146];
$L__BB13_41:
	setp.ge.s32 	%p428, %r83, %r60;
	mov.pred 	%p465, 0;
	@%p428 bra 	$L__BB13_43;
	setp.ge.s32 	%p429, %r84, %r59;
	setp.lt.u32 	%p430, %r6210, %r6211;
	or.pred  	%p465, %p429, %p430;
$L__BB13_43:
	selp.b32 	%r6202, %r6210, %r6211, %p465;
	selp.u32 	%r6147, 1, 0, %p465;
	add.s32 	%r90, %r83, %r6147;
	not.pred 	%p431, %p465;
	selp.u32 	%r6148, 1, 0, %p431;
	add.s32 	%r91, %r84, %r6148;
	@%p465 bra 	$L__BB13_45;
	shl.b32 	%r6149, %r91, 2;
	add.s32 	%r6151, %r6060, %r6149;
	ld.shared.u32 	%r6211, [%r6151];
	bra.uni 	$L__BB13_46;
$L__BB13_45:
	shl.b32 	%r6152, %r90, 2;
	add.s32 	%r6154, %r6060, %r6152;
	ld.shared.u32 	%r6210, [%r6154];
$L__BB13_46:
	setp.ge.s32 	%p433, %r90, %r60;
	mov.pred 	%p466, 0;
	@%p433 bra 	$L__BB13_48;
	setp.ge.s32 	%p434, %r91, %r59;
	setp.lt.u32 	%p435, %r6210, %r6211;
	or.pred  	%p466, %p434, %p435;
$L__BB13_48:
	selp.b32 	%r6201, %r6210, %r6211, %p466;
	selp.u32 	%r6155, 1, 0, %p466;
	add.s32 	%r97, %r90, %r6155;
	not.pred 	%p436, %p466;
	selp.u32 	%r6156, 1, 0, %p436;
	add.s32 	%r98, %r91, %r6156;
	@%p466 bra 	$L__BB13_50;
	shl.b32 	%r6157, %r98, 2;
	add.s32 	%r6159, %r6060, %r6157;
	ld.shared.u32 	%r6211, [%r6159];
	bra.uni 	$L__BB13_51;
$L__BB13_50:
	shl.b32 	%r6160, %r97, 2;
	add.s32 	%r6162, %r6060, %r6160;
	ld.shared.u32 	%r6210, [%r6162];
$L__BB13_51:
	setp.ge.s32 	%p438, %r97, %r60;
	mov.pred 	%p467, 0;
	@%p438 bra 	$L__BB13_53;
	setp.ge.s32 	%p439, %r98, %r59;
	setp.lt.u32 	%p440, %r6210, %r6211;
	or.pred  	%p467, %p439, %p440;
$L__BB13_53:
	selp.b32 	%r6200, %r6210, %r6211, %p467;
	selp.u32 	%r6163, 1, 0, %p467;
	add.s32 	%r104, %r97, %r6163;
	not.pred 	%p441, %p467;
	selp.u32 	%r6164, 1, 0, %p441;
	add.s32 	%r105, %r98, %r6164;
	@%p467 bra 	$L__BB13_55;
	shl.b32 	%r6165, %r105, 2;
	add.s32 	%r6167, %r6060, %r6165;
	ld.shared.u32 	%r6211, [%r6167];
	bra.uni 	$L__BB13_56;
$L__BB13_55:
	shl.b32 	%r6168, %r104, 2;
	add.s32 	%r6170, %r6060, %r6168;
	ld.shared.u32 	%r6210, [%r6170];
$L__BB13_56:
	setp.ge.s32 	%p443, %r104, %r60;
	mov.pred 	%p468, 0;
	@%p443 bra 	$L__BB13_58;
	setp.ge.s32 	%p444, %r105, %r59;
	setp.lt.u32 	%p445, %r6210, %r6211;
	or.pred  	%p468, %p444, %p445;
$L__BB13_58:
	selp.b32 	%r6199, %r6210, %r6211, %p468;
	selp.u32 	%r6171, 1, 0, %p468;
	add.s32 	%r111, %r104, %r6171;
	not.pred 	%p446, %p468;
	selp.u32 	%r6172, 1, 0, %p446;
	add.s32 	%r112, %r105, %r6172;
	@%p468 bra 	$L__BB13_60;
	shl.b32 	%r6173, %r112, 2;
	add.s32 	%r6175, %r6060, %r6173;
	ld.shared.u32 	%r6211, [%r6175];
	bra.uni 	$L__BB13_61;
$L__BB13_60:
	shl.b32 	%r6176, %r111, 2;
	add.s32 	%r6178, %r6060, %r6176;
	ld.shared.u32 	%r6210, [%r6178];
$L__BB13_61:
	setp.lt.s32 	%p447, %r111, %r60;
	setp.lt.s32 	%p448, %r112, %r59;
	min.u32 	%r6179, %r6210, %r6211;
	selp.b32 	%r6180, %r6179, %r6210, %p448;
	selp.b32 	%r6198, %r6180, %r6211, %p447;
	shl.b32 	%r118, %r6205, 1;
	setp.lt.u32 	%p449, %r6205, 9;
	mov.u32 	%r6205, %r118;
	@%p449 bra 	$L__BB13_28;
	bar.warp.sync 	%r3;
	setp.ge.s32 	%p450, %r20, %r1;
	mul.wide.u32 	%rd1694, %r20, 4;
	add.s64 	%rd10, %rd7, %rd1694;
	@%p450 bra 	$L__BB13_64;
	st.global.u32 	[%rd10], %r6204;
$L__BB13_64:
	setp.ge.s32 	%p451, %r23, %r1;
	@%p451 bra 	$L__BB13_66;
	st.global.u32 	[%rd10+4], %r6203;
$L__BB13_66:
	setp.ge.s32 	%p452, %r24, %r1;
	@%p452 bra 	$L__BB13_68;
	st.global.u32 	[%rd10+8], %r6202;
$L__BB13_68:
	setp.ge.s32 	%p453, %r25, %r1;
	@%p453 bra 	$L__BB13_70;
	st.global.u32 	[%rd10+12], %r6201;
$L__BB13_70:
	setp.ge.s32 	%p454, %r26, %r1;
	@%p454 bra 	$L__BB13_72;
	st.global.u32 	[%rd10+16], %r6200;
$L__BB13_72:
	setp.ge.s32 	%p455, %r27, %r1;
	@%p455 bra 	$L__BB13_74;
	st.global.u32 	[%rd10+20], %r6199;
$L__BB13_74:
	setp.ge.s32 	%p456, %r28, %r1;
	@%p456 bra 	$L__BB13_661;
	st.global.u32 	[%rd10+24], %r6198;
	bra.uni 	$L__BB13_661;
$L__BB13_76:
	add.s64 	%rd11, %rd5, %rd238;
	setp.gt.u64 	%p15, %rd4, 5887;
	@%p15 bra 	$L__BB13_175;
	cvt.u32.u64 	%r119, %rd4;
	mov.u32 	%r120, %tid.x;
	setp.ge.u32 	%p335, %r120, %r119;
	shl.b32 	%r5450, %r120, 2;
	cvt.u64.u32 	%rd1683, %r5450;
	add.s64 	%rd12, %rd11, %rd1683;
	mov.b32 	%r6221, -1;
	@%p335 bra 	$L__BB13_79;
	ld.global.u32 	%r6221, [%rd12];
$L__BB13_79:
	add.s32 	%r5452, %r120, 256;
	setp.ge.u32 	%p336, %r5452, %r119;
	mov.b32 	%r6222, -1;
	@%p336 bra 	$L__BB13_81;
	ld.global.u32 	%r6222, [%rd12+1024];
$L__BB13_81:
	add.s32 	%r5454, %r120, 512;
	setp.ge.u32 	%p337, %r5454, %r119;
	mov.b32 	%r6223, -1;
	@%p337 bra 	$L__BB13_83;
	ld.global.u32 	%r6223, [%rd12+2048];
$L__BB13_83:
	add.s32 	%r5456, %r120, 768;
	setp.ge.u32 	%p338, %r5456, %r119;
	mov.b32 	%r6224, -1;
	@%p338 bra 	$L__BB13_85;
	ld.global.u32 	%r6224, [%rd12+3072];
$L__BB13_85:
	or.b32  	%r5458, %r120, 1024;
	setp.ge.u32 	%p339, %r5458, %r119;
	mov.b32 	%r6225, -1;
	@%p339 bra 	$L__BB13_87;
	ld.global.u32 	%r6225, [%rd12+4096];
$L__BB13_87:
	add.s32 	%r5460, %r120, 1280;
	setp.ge.u32 	%p340, %r5460, %r119;
	mov.b32 	%r6226, -1;
	@%p340 bra 	$L__BB13_89;
	ld.global.u32 	%r6226, [%rd12+5120];
$L__BB13_89:
	add.s32 	%r5462, %r120, 1536;
	setp.ge.u32 	%p341, %r5462, %r119;
	mov.b32 	%r6227, -1;
	@%p341 bra 	$L__BB13_91;
	ld.global.u32 	%r6227, [%rd12+6144];
$L__BB13_91:
	add.s32 	%r5464, %r120, 1792;
	setp.ge.u32 	%p342, %r5464, %r119;
	mov.b32 	%r6228, -1;
	@%p342 bra 	$L__BB13_93;
	ld.global.u32 	%r6228, [%rd12+7168];
$L__BB13_93:
	or.b32  	%r5466, %r120, 2048;
	setp.ge.u32 	%p343, %r5466, %r119;
	mov.b32 	%r6229, -1;
	@%p343 bra 	$L__BB13_95;
	ld.global.u32 	%r6229, [%rd12+8192];
$L__BB13_95:
	add.s32 	%r5468, %r120, 2304;
	setp.ge.u32 	%p344, %r5468, %r119;
	mov.b32 	%r6230, -1;
	@%p344 bra 	$L__BB13_97;
	ld.global.u32 	%r6230, [%rd12+9216];
$L__BB13_97:
	add.s32 	%r5470, %r120, 2560;
	setp.ge.u32 	%p345, %r5470, %r119;
	mov.b32 	%r6231, -1;
	@%p345 bra 	$L__BB13_99;
	ld.global.u32 	%r6231, [%rd12+10240];
$L__BB13_99:
	add.s32 	%r5472, %r120, 2816;
	setp.ge.u32 	%p346, %r5472, %r119;
	mov.b32 	%r6232, -1;
	@%p346 bra 	$L__BB13_101;
	ld.global.u32 	%r6232, [%rd12+11264];
$L__BB13_101:
	or.b32  	%r5474, %r120, 3072;
	setp.ge.u32 	%p347, %r5474, %r119;
	mov.b32 	%r6233, -1;
	@%p347 bra 	$L__BB13_103;
	ld.global.u32 	%r6233, [%rd12+12288];
$L__BB13_103:
	add.s32 	%r5476, %r120, 3328;
	setp.ge.u32 	%p348, %r5476, %r119;
	mov.b32 	%r6234, -1;
	@%p348 bra 	$L__BB13_105;
	ld.global.u32 	%r6234, [%rd12+13312];
$L__BB13_105:
	add.s32 	%r5478, %r120, 3584;
	setp.ge.u32 	%p349, %r5478, %r119;
	mov.b32 	%r6235, -1;
	@%p349 bra 	$L__BB13_107;
	ld.global.u32 	%r6235, [%rd12+14336];
$L__BB13_107:
	add.s32 	%r5480, %r120, 3840;
	setp.ge.u32 	%p350, %r5480, %r119;
	mov.b32 	%r6236, -1;
	@%p350 bra 	$L__BB13_109;
	ld.global.u32 	%r6236, [%rd12+15360];
$L__BB13_109:
	or.b32  	%r5482, %r120, 4096;
	setp.ge.u32 	%p351, %r5482, %r119;
	mov.b32 	%r6237, -1;
	@%p351 bra 	$L__BB13_111;
	ld.global.u32 	%r6237, [%rd12+16384];
$L__BB13_111:
	add.s32 	%r5484, %r120, 4352;
	setp.ge.u32 	%p352, %r5484, %r119;
	mov.b32 	%r6238, -1;
	@%p352 bra 	$L__BB13_113;
	ld.global.u32 	%r6238, [%rd12+17408];
$L__BB13_113:
	add.s32 	%r5486, %r120, 4608;
	setp.ge.u32 	%p353, %r5486, %r119;
	mov.b32 	%r6239, -1;
	@%p353 bra 	$L__BB13_115;
	ld.global.u32 	%r6239, [%rd12+18432];
$L__BB13_115:
	add.s32 	%r5488, %r120, 4864;
	setp.ge.u32 	%p354, %r5488, %r119;
	mov.b32 	%r6240, -1;
	@%p354 bra 	$L__BB13_117;
	ld.global.u32 	%r6240, [%rd12+19456];
$L__BB13_117:
	or.b32  	%r5490, %r120, 5120;
	setp.ge.u32 	%p355, %r5490, %r119;
	mov.b32 	%r6241, -1;
	@%p355 bra 	$L__BB13_119;
	ld.global.u32 	%r6241, [%rd12+20480];
$L__BB13_119:
	add.s32 	%r5492, %r120, 5376;
	setp.ge.u32 	%p356, %r5492, %r119;
	mov.b32 	%r6242, -1;
	@%p356 bra 	$L__BB13_121;
	ld.global.u32 	%r6242, [%rd12+21504];
$L__BB13_121:
	add.s32 	%r5494, %r120, 5632;
	setp.ge.u32 	%p357, %r5494, %r119;
	mov.b32 	%r6243, -1;
	@%p357 bra 	$L__BB13_123;
	ld.global.u32 	%r6243, [%rd12+22528];
$L__BB13_123:
	// begin inline asm
	mov.u32 %r5495, %laneid;
	// end inline asm
	mov.u32 	%r5499, _ZZN3cub18CUB_300001_SM_10006detail14segmented_sort33DeviceSegmentedSortFallbackKernelILNS0_9SortOrderE0ENS2_10policy_hubIjNS0_8NullTypeEE9Policy860EjS6_PmS9_lEEvPKT1_PSA_NS1_20device_double_bufferISA_EEPKT2_PSG_NSE_ISG_EET3_T4_E12temp_storage;
	add.s32 	%r5500, %r5499, %r5450;
	st.shared.u32 	[%r5500], %r6221;
	st.shared.u32 	[%r5500+1024], %r6222;
	st.shared.u32 	[%r5500+2048], %r6223;
	st.shared.u32 	[%r5500+3072], %r6224;
	st.shared.u32 	[%r5500+4096], %r6225;
	st.shared.u32 	[%r5500+5120], %r6226;
	st.shared.u32 	[%r5500+6144], %r6227;
	st.shared.u32 	[%r5500+7168], %r6228;
	st.shared.u32 	[%r5500+8192], %r6229;
	st.shared.u32 	[%r5500+9216], %r6230;
	st.shared.u32 	[%r5500+10240], %r6231;
	st.shared.u32 	[%r5500+11264], %r6232;
	st.shared.u32 	[%r5500+12288], %r6233;
	st.shared.u32 	[%r5500+13312], %r6234;
	st.shared.u32 	[%r5500+14336], %r6235;
	st.shared.u32 	[%r5500+15360], %r6236;
	st.shared.u32 	[%r5500+16384], %r6237;
	st.shared.u32 	[%r5500+17408], %r6238;
	st.shared.u32 	[%r5500+18432], %r6239;
	st.shared.u32 	[%r5500+19456], %r6240;
	st.shared.u32 	[%r5500+20480], %r6241;
	st.shared.u32 	[%r5500+21504], %r6242;
	st.shared.u32 	[%r5500+22528], %r6243;
	bar.sync 	0;
	mad.lo.s32 	%r5501, %r120, 88, %r5500;
	ld.shared.u32 	%r6267, [%r5501];
	ld.shared.u32 	%r6266, [%r5501+4];
	ld.shared.u32 	%r6265, [%r5501+8];
	ld.shared.u32 	%r6264, [%r5501+12];
	ld.shared.u32 	%r6263, [%r5501+16];
	ld.shared.u32 	%r6262, [%r5501+20];
	ld.shared.u32 	%r6261, [%r5501+24];
	ld.shared.u32 	%r6260, [%r5501+28];
	ld.shared.u32 	%r6259, [%r5501+32];
	ld.shared.u32 	%r6258, [%r5501+36];
	ld.shared.u32 	%r6257, [%r5501+40];
	ld.shared.u32 	%r6256, [%r5501+44];
	ld.shared.u32 	%r6255, [%r5501+48];
	ld.shared.u32 	%r6254, [%r5501+52];
	ld.shared.u32 	%r6253, [%r5501+56];
	ld.shared.u32 	%r6252, [%r5501+60];
	ld.shared.u32 	%r6251, [%r5501+64];
	ld.shared.u32 	%r6250, [%r5501+68];
	ld.shared.u32 	%r6249, [%r5501+72];
	ld.shared.u32 	%r6248, [%r5501+76];
	ld.shared.u32 	%r6247, [%r5501+80];
	ld.shared.u32 	%r6246, [%r5501+84];
	ld.shared.u32 	%r6245, [%r5501+88];
	bar.sync 	0;
	mov.b32 	%r6244, 0;
	mov.u32 	%r6269, %r6244;
$L__BB13_124:
	setp.ne.s32 	%p358, %r5495, 31;
	add.s32 	%r5604, %r6244, 32;
	min.u32 	%r5504, %r5604, 6;
	mov.u32 	%r217, %tid.x;
	shl.b32 	%r5605, %r217, 2;
	mov.u32 	%r5606, _ZZN3cub18CUB_300001_SM_10006detail14segmented_sort33DeviceSegmentedSortFallbackKernelILNS0_9SortOrderE0ENS2_10policy_hubIjNS0_8NullTypeEE9Policy860EjS6_PmS9_lEEvPKT1_PSA_NS1_20device_double_bufferISA_EEPKT2_PSG_NSE_ISG_EET3_T4_E12temp_storage;
	add.s32 	%r5607, %r5606, %r5605;
	mad.lo.s32 	%r5608, %r217, 88, %r5607;
	mad.lo.s32 	%r5609, %r217, -88, %r5608;
	mov.b32 	%r5601, 0;
	st.shared.u32 	[%r5609], %r5601;
	st.shared.u32 	[%r5609+1024], %r5601;
	st.shared.u32 	[%r5609+2048], %r5601;
	st.shared.u32 	[%r5609+3072], %r5601;
	st.shared.u32 	[%r5609+4096], %r5601;
	st.shared.u32 	[%r5609+5120], %r5601;
	st.shared.u32 	[%r5609+6144], %r5601;
	st.shared.u32 	[%r5609+7168], %r5601;
	st.shared.u32 	[%r5609+8192], %r5601;
	st.shared.u32 	[%r5609+9216], %r5601;
	st.shared.u32 	[%r5609+10240], %r5601;
	st.shared.u32 	[%r5609+11264], %r5601;
	st.shared.u32 	[%r5609+12288], %r5601;
	st.shared.u32 	[%r5609+13312], %r5601;
	st.shared.u32 	[%r5609+14336], %r5601;
	st.shared.u32 	[%r5609+15360], %r5601;
	st.shared.u32 	[%r5609+16384], %r5601;
	st.shared.u32 	[%r5609+17408], %r5601;
	st.shared.u32 	[%r5609+18432], %r5601;
	st.shared.u32 	[%r5609+19456], %r5601;
	st.shared.u32 	[%r5609+20480], %r5601;
	st.shared.u32 	[%r5609+21504], %r5601;
	st.shared.u32 	[%r5609+22528], %r5601;
	st.shared.u32 	[%r5609+23552], %r5601;
	st.shared.u32 	[%r5609+24576], %r5601;
	st.shared.u32 	[%r5609+25600], %r5601;
	st.shared.u32 	[%r5609+26624], %r5601;
	st.shared.u32 	[%r5609+27648], %r5601;
	st.shared.u32 	[%r5609+28672], %r5601;
	st.shared.u32 	[%r5609+29696], %r5601;
	st.shared.u32 	[%r5609+30720], %r5601;
	st.shared.u32 	[%r5609+31744], %r5601;
	st.shared.u32 	[%r5609+32768], %r5601;
	// begin inline asm
	bmsk.clamp.b32 %r5502, %r5601, %r5504;
	// end inline asm
	// begin inline asm
	shr.b32 %r5505, %r6267, %r6269;
	// end inline asm
	and.b32  	%r5610, %r5502, %r5505;
	shl.b32 	%r5611, %r5610, 10;
	and.b32  	%r5612, %r5611, 31744;
	add.s32 	%r5613, %r5609, %r5612;
	shr.u32 	%r5614, %r5610, 4;
	and.b32  	%r5615, %r5614, 268435454;
	add.s32 	%r218, %r5613, %r5615;
	ld.shared.u16 	%rs1, [%r218];
	add.s16 	%rs404, %rs1, 1;
	st.shared.u16 	[%r218], %rs404;
	// begin inline asm
	shr.b32 %r5508, %r6266, %r6269;
	// end inline asm
	and.b32  	%r5616, %r5502, %r5508;
	shl.b32 	%r5617, %r5616, 10;
	and.b32  	%r5618, %r5617, 31744;
	add.s32 	%r5619, %r5609, %r5618;
	shr.u32 	%r5620, %r5616, 4;
	and.b32  	%r5621, %r5620, 268435454;
	add.s32 	%r219, %r5619, %r5621;
	ld.shared.u16 	%rs2, [%r219];
	add.s16 	%rs405, %rs2, 1;
	st.shared.u16 	[%r219], %rs405;
	// begin inline asm
	shr.b32 %r5511, %r6265, %r6269;
	// end inline asm
	and.b32  	%r5622, %r5502, %r5511;
	shl.b32 	%r5623, %r5622, 10;
	and.b32  	%r5624, %r5623, 31744;
	add.s32 	%r5625, %r5609, %r5624;
	shr.u32 	%r5626, %r5622, 4;
	and.b32  	%r5627, %r5626, 268435454;
	add.s32 	%r220, %r5625, %r5627;
	ld.shared.u16 	%rs3, [%r220];
	add.s16 	%rs406, %rs3, 1;
	st.shared.u16 	[%r220], %rs406;
	// begin inline asm
	shr.b32 %r5514, %r6264, %r6269;
	// end inline asm
	and.b32  	%r5628, %r5502, %r5514;
	shl.b32 	%r5629, %r5628, 10;
	and.b32  	%r5630, %r5629, 31744;
	add.s32 	%r5631, %r5609, %r5630;
	shr.u32 	%r5632, %r5628, 4;
	and.b32  	%r5633, %r5632, 268435454;
	add.s32 	%r221, %r5631, %r5633;
	ld.shared.u16 	%rs4, [%r221];
	add.s16 	%rs407, %rs4, 1;
	st.shared.u16 	[%r221], %rs407;
	// begin inline asm
	shr.b32 %r5517, %r6263, %r6269;
	// end inline asm
	and.b32  	%r5634, %r5502, %r5517;
	shl.b32 	%r5635, %r5634, 10;
	and.b32  	%r5636, %r5635, 31744;
	add.s32 	%r5637, %r5609, %r5636;
	shr.u32 	%r5638, %r5634, 4;
	and.b32  	%r5639, %r5638, 268435454;
	add.s32 	%r222, %r5637, %r5639;
	ld.shared.u16 	%rs5, [%r222];
	add.s16 	%rs408, %rs5, 1;
	st.shared.u16 	[%r222], %rs408;
	// begin inline asm
	shr.b32 %r5520, %r6262, %r6269;
	// end inline asm
	and.b32  	%r5640, %r5502, %r5520;
	shl.b32 	%r5641, %r5640, 10;
	and.b32  	%r5642, %r5641, 31744;
	add.s32 	%r5643, %r5609, %r5642;
	shr.u32 	%r5644, %r5640, 4;
	and.b32  	%r5645, %r5644, 268435454;
	add.s32 	%r223, %r5643, %r5645;
	ld.shared.u16 	%rs6, [%r223];
	add.s16 	%rs409, %rs6, 1;
	st.shared.u16 	[%r223], %rs409;
	// begin inline asm
	shr.b32 %r5523, %r6261, %r6269;
	// end inline asm
	and.b32  	%r5646, %r5502, %r5523;
	shl.b32 	%r5647, %r5646, 10;
	and.b32  	%r5648, %r5647, 31744;
	add.s32 	%r5649, %r5609, %r5648;
	shr.u32 	%r5650, %r5646, 4;
	and.b32  	%r5651, %r5650, 268435454;
	add.s32 	%r224, %r5649, %r5651;
	ld.shared.u16 	%rs7, [%r224];
	add.s16 	%rs410, %rs7, 1;
	st.shared.u16 	[%r224], %rs410;
	// begin inline asm
	shr.b32 %r5526, %r6260, %r6269;
	// end inline asm
	and.b32  	%r5652, %r5502, %r5526;
	shl.b32 	%r5653, %r5652, 10;
	and.b32  	%r5654, %r5653, 31744;
	add.s32 	%r5655, %r5609, %r5654;
	shr.u32 	%r5656, %r5652, 4;
	and.b32  	%r5657, %r5656, 268435454;
	add.s32 	%r225, %r5655, %r5657;
	ld.shared.u16 	%rs8, [%r225];
	add.s16 	%rs411, %rs8, 1;
	st.shared.u16 	[%r225], %rs411;
	// begin inline asm
	shr.b32 %r5529, %r6259, %r6269;
	// end inline asm
	and.b32  	%r5658, %r5502, %r5529;
	shl.b32 	%r5659, %r5658, 10;
	and.b32  	%r5660, %r5659, 31744;
	add.s32 	%r5661, %r5609, %r5660;
	shr.u32 	%r5662, %r5658, 4;
	and.b32  	%r5663, %r5662, 268435454;
	add.s32 	%r226, %r5661, %r5663;
	ld.shared.u16 	%rs9, [%r226];
	add.s16 	%rs412, %rs9, 1;
	st.shared.u16 	[%r226], %rs412;
	// begin inline asm
	shr.b32 %r5532, %r6258, %r6269;
	// end inline asm
	and.b32  	%r5664, %r5502, %r5532;
	shl.b32 	%r5665, %r5664, 10;
	and.b32  	%r5666, %r5665, 31744;
	add.s32 	%r5667, %r5609, %r5666;
	shr.u32 	%r5668, %r5664, 4;
	and.b32  	%r5669, %r5668, 268435454;
	add.s32 	%r227, %r5667, %r5669;
	ld.shared.u16 	%rs10, [%r227];
	add.s16 	%rs413, %rs10, 1;
	st.shared.u16 	[%r227], %rs413;
	// begin inline asm
	shr.b32 %r5535, %r6257, %r6269;
	// end inline asm
	and.b32  	%r5670, %r5502, %r5535;
	shl.b32 	%r5671, %r5670, 10;
	and.b32  	%r5672, %r5671, 31744;
	add.s32 	%r5673, %r5609, %r5672;
	shr.u32 	%r5674, %r5670, 4;
	and.b32  	%r5675, %r5674, 268435454;
	add.s32 	%r228, %r5673, %r5675;
	ld.shared.u16 	%rs11, [%r228];
	add.s16 	%rs414, %rs11, 1;
	st.shared.u16 	[%r228], %rs414;
	// begin inline asm
	shr.b32 %r5538, %r6256, %r6269;
	// end inline asm
	and.b32  	%r5676, %r5502, %r5538;
	shl.b32 	%r5677, %r5676, 10;
	and.b32  	%r5678, %r5677, 31744;
	add.s32 	%r5679, %r5609, %r5678;
	shr.u32 	%r5680, %r5676, 4;
	and.b32  	%r5681, %r5680, 268435454;
	add.s32 	%r229, %r5679, %r5681;
	ld.shared.u16 	%rs12, [%r229];
	add.s16 	%rs415, %rs12, 1;
	st.shared.u16 	[%r229], %rs415;
	// begin inline asm
	shr.b32 %r5541, %r6255, %r6269;
	// end inline asm
	and.b32  	%r5682, %r5502, %r5541;
	shl.b32 	%r5683, %r5682, 10;
	and.b32  	%r5684, %r5683, 31744;
	add.s32 	%r5685, %r5609, %r5684;
	shr.u32 	%r5686, %r5682, 4;
	and.b32  	%r5687, %r5686, 268435454;
	add.s32 	%r230, %r5685, %r5687;
	ld.shared.u16 	%rs13, [%r230];
	add.s16 	%rs416, %rs13, 1;
	st.shared.u16 	[%r230], %rs416;
	// begin inline asm
	shr.b32 %r5544, %r6254, %r6269;
	// end inline asm
	and.b32  	%r5688, %r5502, %r5544;
	shl.b32 	%r5689, %r5688, 10;
	and.b32  	%r5690, %r5689, 31744;
	add.s32 	%r5691, %r5609, %r5690;
	shr.u32 	%r5692, %r5688, 4;
	and.b32  	%r5693, %r5692, 268435454;
	add.s32 	%r231, %r5691, %r5693;
	ld.shared.u16 	%rs14, [%r231];
	add.s16 	%rs417, %rs14, 1;
	st.shared.u16 	[%r231], %rs417;
	// begin inline asm
	shr.b32 %r5547, %r6253, %r6269;
	// end inline asm
	and.b32  	%r5694, %r5502, %r5547;
	shl.b32 	%r5695, %r5694, 10;
	and.b32  	%r5696, %r5695, 31744;
	add.s32 	%r5697, %r5609, %r5696;
	shr.u32 	%r5698, %r5694, 4;
	and.b32  	%r5699, %r5698, 268435454;
	add.s32 	%r232, %r5697, %r5699;
	ld.shared.u16 	%rs15, [%r232];
	add.s16 	%rs418, %rs15, 1;
	st.shared.u16 	[%r232], %rs418;
	// begin inline asm
	shr.b32 %r5550, %r6252, %r6269;
	// end inline asm
	and.b32  	%r5700, %r5502, %r5550;
	shl.b32 	%r5701, %r5700, 10;
	and.b32  	%r5702, %r5701, 31744;
	add.s32 	%r5703, %r5609, %r5702;
	shr.u32 	%r5704, %r5700, 4;
	and.b32  	%r5705, %r5704, 268435454;
	add.s32 	%r233, %r5703, %r5705;
	ld.shared.u16 	%rs16, [%r233];
	add.s16 	%rs419, %rs16, 1;
	st.shared.u16 	[%r233], %rs419;
	// begin inline asm
	shr.b32 %r5553, %r6251, %r6269;
	// end inline asm
	and.b32  	%r5706, %r5502, %r5553;
	shl.b32 	%r5707, %r5706, 10;
	and.b32  	%r5708, %r5707, 31744;
	add.s32 	%r5709, %r5609, %r5708;
	shr.u32 	%r5710, %r5706, 4;
	and.b32  	%r5711, %r5710, 268435454;
	add.s32 	%r234, %r5709, %r5711;
	ld.shared.u16 	%rs17, [%r234];
	add.s16 	%rs420, %rs17, 1;
	st.shared.u16 	[%r234], %rs420;
	// begin inline asm
	shr.b32 %r5556, %r6250, %r6269;
	// end inline asm
	and.b32  	%r5712, %r5502, %r5556;
	shl.b32 	%r5713, %r5712, 10;
	and.b32  	%r5714, %r5713, 31744;
	add.s32 	%r5715, %r5609, %r5714;
	shr.u32 	%r5716, %r5712, 4;
	and.b32  	%r5717, %r5716, 268435454;
	add.s32 	%r235, %r5715, %r5717;
	ld.shared.u16 	%rs18, [%r235];
	add.s16 	%rs421, %rs18, 1;
	st.shared.u16 	[%r235], %rs421;
	// begin inline asm
	shr.b32 %r5559, %r6249, %r6269;
	// end inline asm
	and.b32  	%r5718, %r5502, %r5559;
	shl.b32 	%r5719, %r5718, 10;
	and.b32  	%r5720, %r5719, 31744;
	add.s32 	%r5721, %r5609, %r5720;
	shr.u32 	%r5722, %r5718, 4;
	and.b32  	%r5723, %r5722, 268435454;
	add.s32 	%r236, %r5721, %r5723;
	ld.shared.u16 	%rs19, [%r236];
	add.s16 	%rs422, %rs19, 1;
	st.shared.u16 	[%r236], %rs422;
	// begin inline asm
	shr.b32 %r5562, %r6248, %r6269;
	// end inline asm
	and.b32  	%r5724, %r5502, %r5562;
	shl.b32 	%r5725, %r5724, 10;
	and.b32  	%r5726, %r5725, 31744;
	add.s32 	%r5727, %r5609, %r5726;
	shr.u32 	%r5728, %r5724, 4;
	and.b32  	%r5729, %r5728, 268435454;
	add.s32 	%r237, %r5727, %r5729;
	ld.shared.u16 	%rs20, [%r237];
	add.s16 	%rs423, %rs20, 1;
	st.shared.u16 	[%r237], %rs423;
	// begin inline asm
	shr.b32 %r5565, %r6247, %r6269;
	// end inline asm
	and.b32  	%r5730, %r5502, %r5565;
	shl.b32 	%r5731, %r5730, 10;
	and.b32  	%r5732, %r5731, 31744;
	add.s32 	%r5733, %r5609, %r5732;
	shr.u32 	%r5734, %r5730, 4;
	and.b32  	%r5735, %r5734, 268435454;
	add.s32 	%r238, %r5733, %r5735;
	ld.shared.u16 	%rs21, [%r238];
	add.s16 	%rs424, %rs21, 1;
	st.shared.u16 	[%r238], %rs424;
	// begin inline asm
	shr.b32 %r5568, %r6246, %r6269;
	// end inline asm
	and.b32  	%r5736, %r5502, %r5568;
	shl.b32 	%r5737, %r5736, 10;
	and.b32  	%r5738, %r5737, 31744;
	add.s32 	%r5739, %r5609, %r5738;
	shr.u32 	%r5740, %r5736, 4;
	and.b32  	%r5741, %r5740, 268435454;
	add.s32 	%r239, %r5739, %r5741;
	ld.shared.u16 	%rs22, [%r239];
	add.s16 	%rs425, %rs22, 1;
	st.shared.u16 	[%r239], %rs425;
	// begin inline asm
	shr.b32 %r5571, %r6245, %r6269;
	// end inline asm
	and.b32  	%r5742, %r5502, %r5571;
	shl.b32 	%r5743, %r5742, 10;
	and.b32  	%r5744, %r5743, 31744;
	add.s32 	%r5745, %r5609, %r5744;
	shr.u32 	%r5746, %r5742, 4;
	and.b32  	%r5747, %r5746, 268435454;
	add.s32 	%r240, %r5745, %r5747;
	ld.shared.u16 	%rs23, [%r240];
	add.s16 	%rs426, %rs23, 1;
	st.shared.u16 	[%r240], %rs426;
	bar.sync 	0;
	shl.b32 	%r5748, %r217, 7;
	add.s32 	%r5749, %r5609, %r5748;
	ld.shared.u32 	%r241, [%r5749];
	ld.shared.u32 	%r5750, [%r5749+4];
	ld.shared.u32 	%r5751, [%r5749+8];
	ld.shared.u32 	%r5752, [%r5749+12];
	ld.shared.u32 	%r5753, [%r5749+16];
	ld.shared.u32 	%r5754, [%r5749+20];
	ld.shared.u32 	%r5755, [%r5749+24];
	ld.shared.u32 	%r5756, [%r5749+28];
	ld.shared.u32 	%r5757, [%r5749+32];
	ld.shared.u32 	%r5758, [%r5749+36];
	ld.shared.u32 	%r5759, [%r5749+40];
	ld.shared.u32 	%r5760, [%r5749+44];
	ld.shared.u32 	%r5761, [%r5749+48];
	ld.shared.u32 	%r5762, [%r5749+52];
	ld.shared.u32 	%r5763, [%r5749+56];
	ld.shared.u32 	%r5764, [%r5749+60];
	ld.shared.u32 	%r5765, [%r5749+64];
	ld.shared.u32 	%r5766, [%r5749+68];
	ld.shared.u32 	%r5767, [%r5749+72];
	ld.shared.u32 	%r5768, [%r5749+76];
	ld.shared.u32 	%r5769, [%r5749+80];
	ld.shared.u32 	%r5770, [%r5749+84];
	ld.shared.u32 	%r5771, [%r5749+88];
	ld.shared.u32 	%r5772, [%r5749+92];
	ld.shared.u32 	%r5773, [%r5749+96];
	ld.shared.u32 	%r5774, [%r5749+100];
	ld.shared.u32 	%r5775, [%r5749+104];
	ld.shared.u32 	%r5776, [%r5749+108];
	ld.shared.u32 	%r5777, [%r5749+112];
	ld.shared.u32 	%r5778, [%r5749+116];
	ld.shared.u32 	%r5779, [%r5749+120];
	ld.shared.u32 	%r5780, [%r5749+124];
	ld.shared.u32 	%r5781, [%r5749+128];
	add.s32 	%r242, %r5750, %r241;
	add.s32 	%r243, %r5751, %r242;
	add.s32 	%r244, %r5752, %r243;
	add.s32 	%r245, %r5753, %r244;
	add.s32 	%r246, %r5754, %r245;
	add.s32 	%r247, %r5755, %r246;
	add.s32 	%r248, %r5756, %r247;
	add.s32 	%r249, %r5757, %r248;
	add.s32 	%r250, %r5758, %r249;
	add.s32 	%r251, %r5759, %r250;
	add.s32 	%r252, %r5760, %r251;
	add.s32 	%r253, %r5761, %r252;
	add.s32 	%r254, %r5762, %r253;
	add.s32 	%r255, %r5763, %r254;
	add.s32 	%r256, %r5764, %r255;
	add.s32 	%r257, %r5765, %r256;
	add.s32 	%r258, %r5766, %r257;
	add.s32 	%r259, %r5767, %r258;
	add.s32 	%r260, %r5768, %r259;
	add.s32 	%r261, %r5769, %r260;
	add.s32 	%r262, %r5770, %r261;
	add.s32 	%r263, %r5771, %r262;
	add.s32 	%r264, %r5772, %r263;
	add.s32 	%r265, %r5773, %r264;
	add.s32 	%r266, %r5774, %r265;
	add.s32 	%r267, %r5775, %r266;
	add.s32 	%r268, %r5776, %r267;
	add.s32 	%r269, %r5777, %r268;
	add.s32 	%r270, %r5778, %r269;
	add.s32 	%r271, %r5779, %r270;
	add.s32 	%r272, %r5780, %r271;
	add.s32 	%r5578, %r5781, %r272;
	mov.b32 	%r5576, 1;
	mov.b32 	%r5603, -1;
	// begin inline asm
	{  .reg .u32 r0;  .reg .pred p;  shfl.sync.up.b32 r0|p, %r5578, %r5576, %r5601, %r5603;  @p add.u32 r0, r0, %r5578;  mov.u32 %r5574, r0;}
	// end inline asm
	mov.b32 	%r5582, 2;
	// begin inline asm
	{  .reg .u32 r0;  .reg .pred p;  shfl.sync.up.b32 r0|p, %r5574, %r5582, %r5601, %r5603;  @p add.u32 r0, r0, %r5574;  mov.u32 %r5580, r0;}
	// end inline asm
	mov.b32 	%r5588, 4;
	// begin inline asm
	{  .reg .u32 r0;  .reg .pred p;  shfl.sync.up.b32 r0|p, %r5580, %r5588, %r5601, %r5603;  @p add.u32 r0, r0, %r5580;  mov.u32 %r5586, r0;}
	// end inline asm
	mov.b32 	%r5594, 8;
	// begin inline asm
	{  .reg .u32 r0;  .reg .pred p;  shfl.sync.up.b32 r0|p, %r5586, %r5594, %r5601, %r5603;  @p add.u32 r0, r0, %r5586;  mov.u32 %r5592, r0;}
	// end inline asm
	mov.b32 	%r5600, 16;
	// begin inline asm
	{  .reg .u32 r0;  .reg .pred p;  shfl.sync.up.b32 r0|p, %r5592, %r5600, %r5601, %r5603;  @p add.u32 r0, r0, %r5592;  mov.u32 %r5598, r0;}
	// end inline asm
	@%p358 bra 	$L__BB13_126;
	shr.u32 	%r5782, %r217, 3;
	and.b32  	%r5783, %r5782, 124;
	add.s32 	%r5785, %r5606, %r5783;
	st.shared.u32 	[%r5785+33792], %r5598;
$L__BB13_126:
	sub.s32 	%r5786, %r5598, %r5578;
	setp.ne.s32 	%p359, %r5495, 0;
	mov.u32 	%r275, %tid.x;
	setp.gt.u32 	%p360, %r275, 31;
	shr.u32 	%r5787, %r275, 5;
	setp.eq.s32 	%p361, %r5787, 7;
	setp.eq.s32 	%p362, %r5787, 6;
	setp.eq.s32 	%p363, %r5787, 5;
	setp.eq.s32 	%p364, %r5787, 4;
	setp.eq.s32 	%p365, %r5787, 3;
	setp.eq.s32 	%p366, %r5787, 2;
	setp.eq.s32 	%p367, %r5787, 1;
	bar.sync 	0;
	ld.shared.v4.u32 	{%r5788, %r5789, %r5790, %r5791}, [_ZZN3cub18CUB_300001_SM_10006detail14segmented_sort33DeviceSegmentedSortFallbackKernelILNS0_9SortOrderE0ENS2_10policy_hubIjNS0_8NullTypeEE9Policy860EjS6_PmS9_lEEvPKT1_PSA_NS1_20device_double_bufferISA_EEPKT2_PSG_NSE_ISG_EET3_T4_E12temp_storage+33792];
	selp.b32 	%r5792, %r5788, %r6268, %p367;
	add.s32 	%r5793, %r5789, %r5788;
	selp.b32 	%r5794, %r5793, %r5792, %p366;
	add.s32 	%r5795, %r5793, %r5790;
	selp.b32 	%r5796, %r5795, %r5794, %p365;
	add.s32 	%r5797, %r5795, %r5791;
	selp.b32 	%r5798, %r5797, %r5796, %p364;
	ld.shared.v4.u32 	{%r5799, %r5800, %r5801, %r5802}, [_ZZN3cub18CUB_300001_SM_10006detail14segmented_sort33DeviceSegmentedSortFallbackKernelILNS0_9SortOrderE0ENS2_10policy_hubIjNS0_8NullTypeEE9Policy860EjS6_PmS9_lEEvPKT1_PSA_NS1_20device_double_bufferISA_EEPKT2_PSG_NSE_ISG_EET3_T4_E12temp_storage+33808];
	add.s32 	%r5803, %r5797, %r5799;
	selp.b32 	%r5804, %r5803, %r5798, %p363;
	add.s32 	%r5805, %r5803, %r5800;
	selp.b32 	%r5806, %r5805, %r5804, %p362;
	add.s32 	%r5807, %r5805, %r5801;
	selp.b32 	%r6268, %r5807, %r5806, %p361;
	add.s32 	%r277, %r5807, %r5802;
	selp.b32 	%r5808, %r5786, 0, %p359;
	add.s32 	%r5809, %r6268, %r5808;
	selp.b32 	%r6270, %r5809, %r5786, %p360;
	or.pred  	%p368, %p360, %p359;
	@%p368 bra 	$L__BB13_128;
	shl.b32 	%r6270, %r277, 16;
	st.shared.u32 	[_ZZN3cub18CUB_300001_SM_10006detail14segmented_sort33DeviceSegmentedSortFallbackKernelILNS0_9SortOrderE0ENS2_10policy_hubIjNS0_8NullTypeEE9Policy860EjS6_PmS9_lEEvPKT1_PSA_NS1_20device_double_bufferISA_EEPKT2_PSG_NSE_ISG_EET3_T4_E12temp_storage+33832], %r6270;
$L__BB13_128:
	setp.eq.s32 	%p369, %r275, 0;
	bar.sync 	0;
	mov.u32 	%r5810, _ZZN3cub18CUB_300001_SM_10006detail14segmented_sort33DeviceSegmentedSortFallbackKernelILNS0_9SortOrderE0ENS2_10policy_hubIjNS0_8NullTypeEE9Policy860EjS6_PmS9_lEEvPKT1_PSA_NS1_20device_double_bufferISA_EEPKT2_PSG_NSE_ISG_EET3_T4_E12temp_storage;
	ld.shared.u32 	%r5811, [_ZZN3cub18CUB_300001_SM_10006detail14segmented_sort33DeviceSegmentedSortFallbackKernelILNS0_9SortOrderE0ENS2_10policy_hubIjNS0_8NullTypeEE9Policy860EjS6_PmS9_lEEvPKT1_PSA_NS1_20device_double_bufferISA_EEPKT2_PSG_NSE_ISG_EET3_T4_E12temp_storage+33832];
	selp.b32 	%r5812, 0, %r5811, %p369;
	add.s32 	%r5813, %r6270, %r5812;
	add.s32 	%r5814, %r241, %r5813;
	add.s32 	%r5815, %r242, %r5813;
	add.s32 	%r5816, %r243, %r5813;
	add.s32 	%r5817, %r244, %r5813;
	add.s32 	%r5818, %r245, %r5813;
	add.s32 	%r5819, %r246, %r5813;
	add.s32 	%r5820, %r247, %r5813;
	add.s32 	%r5821, %r248, %r5813;
	add.s32 	%r5822, %r249, %r5813;
	add.s32 	%r5823, %r250, %r5813;
	add.s32 	%r5824, %r251, %r5813;
	add.s32 	%r5825, %r252, %r5813;
	add.s32 	%r5826, %r253, %r5813;
	add.s32 	%r5827, %r254, %r5813;
	add.s32 	%r5828, %r255, %r5813;
	add.s32 	%r5829, %r256, %r5813;
	add.s32 	%r5830, %r257, %r5813;
	add.s32 	%r5831, %r258, %r5813;
	add.s32 	%r5832, %r259, %r5813;
	add.s32 	%r5833, %r260, %r5813;
	add.s32 	%r5834, %r261, %r5813;
	add.s32 	%r5835, %r262, %r5813;
	add.s32 	%r5836, %r263, %r5813;
	add.s32 	%r5837, %r264, %r5813;
	add.s32 	%r5838, %r265, %r5813;
	add.s32 	%r5839, %r266, %r5813;
	add.s32 	%r5840, %r267, %r5813;
	add.s32 	%r5841, %r268, %r5813;
	add.s32 	%r5842, %r269, %r5813;
	add.s32 	%r5843, %r270, %r5813;
	add.s32 	%r5844, %r271, %r5813;
	add.s32 	%r5845, %r272, %r5813;
	shl.b32 	%r5846, %r275, 7;
	shl.b32 	%r5847, %r275, 2;
	add.s32 	%r281, %r5810, %r5847;
	mad.lo.s32 	%r282, %r275, 88, %r281;
	mad.lo.s32 	%r5848, %r275, -88, %r282;
	add.s32 	%r5849, %r5848, %r5846;
	st.shared.u32 	[%r5849], %r5813;
	st.shared.u32 	[%r5849+4], %r5814;
	st.shared.u32 	[%r5849+8], %r5815;
	st.shared.u32 	[%r5849+12], %r5816;
	st.shared.u32 	[%r5849+16], %r5817;
	st.shared.u32 	[%r5849+20], %r5818;
	st.shared.u32 	[%r5849+24], %r5819;
	st.shared.u32 	[%r5849+28], %r5820;
	st.shared.u32 	[%r5849+32], %r5821;
	st.shared.u32 	[%r5849+36], %r5822;
	st.shared.u32 	[%r5849+40], %r5823;
	st.shared.u32 	[%r5849+44], %r5824;
	st.shared.u32 	[%r5849+48], %r5825;
	st.shared.u32 	[%r5849+52], %r5826;
	st.shared.u32 	[%r5849+56], %r5827;
	st.shared.u32 	[%r5849+60], %r5828;
	st.shared.u32 	[%r5849+64], %r5829;
	st.shared.u32 	[%r5849+68], %r5830;
	st.shared.u32 	[%r5849+72], %r5831;
	st.shared.u32 	[%r5849+76], %r5832;
	st.shared.u32 	[%r5849+80], %r5833;
	st.shared.u32 	[%r5849+84], %r5834;
	st.shared.u32 	[%r5849+88], %r5835;
	st.shared.u32 	[%r5849+92], %r5836;
	st.shared.u32 	[%r5849+96], %r5837;
	st.shared.u32 	[%r5849+100], %r5838;
	st.shared.u32 	[%r5849+104], %r5839;
	st.shared.u32 	[%r5849+108], %r5840;
	st.shared.u32 	[%r5849+112], %r5841;
	st.shared.u32 	[%r5849+116], %r5842;
	st.shared.u32 	[%r5849+120], %r5843;
	st.shared.u32 	[%r5849+124], %r5844;
	st.shared.u32 	[%r5849+128], %r5845;
	bar.sync 	0;
	cvt.u32.u16 	%r5850, %rs1;
	ld.shared.u16 	%r5851, [%r218];
	add.s32 	%r283, %r5851, %r5850;
	cvt.u32.u16 	%r5852, %rs2;
	ld.shared.u16 	%r5853, [%r219];
	add.s32 	%r284, %r5853, %r5852;
	cvt.u32.u16 	%r5854, %rs3;
	ld.shared.u16 	%r5855, [%r220];
	add.s32 	%r285, %r5855, %r5854;
	cvt.u32.u16 	%r5856, %rs4;
	ld.shared.u16 	%r5857, [%r221];
	add.s32 	%r286, %r5857, %r5856;
	cvt.u32.u16 	%r5858, %rs5;
	ld.shared.u16 	%r5859, [%r222];
	add.s32 	%r287, %r5859, %r5858;
	cvt.u32.u16 	%r5860, %rs6;
	ld.shared.u16 	%r5861, [%r223];
	add.s32 	%r288, %r5861, %r5860;
	cvt.u32.u16 	%r5862, %rs7;
	ld.shared.u16 	%r5863, [%r224];
	add.s32 	%r289, %r5863, %r5862;
	cvt.u32.u16 	%r5864, %rs8;
	ld.shared.u16 	%r5865, [%r225];
	add.s32 	%r290, %r5865, %r5864;
	cvt.u32.u16 	%r5866, %rs9;
	ld.shared.u16 	%r5867, [%r226];
	add.s32 	%r291, %r5867, %r5866;
	cvt.u32.u16 	%r5868, %rs10;
	ld.shared.u16 	%r5869, [%r227];
	add.s32 	%r292, %r5869, %r5868;
	cvt.u32.u16 	%r5870, %rs11;
	ld.shared.u16 	%r5871, [%r228];
	add.s32 	%r293, %r5871, %r5870;
	cvt.u32.u16 	%r5872, %rs12;
	ld.shared.u16 	%r5873, [%r229];
	add.s32 	%r294, %r5873, %r5872;
	cvt.u32.u16 	%r5874, %rs13;
	ld.shared.u16 	%r5875, [%r230];
	add.s32 	%r295, %r5875, %r5874;
	cvt.u32.u16 	%r5876, %rs14;
	ld.shared.u16 	%r5877, [%r231];
	add.s32 	%r296, %r5877, %r5876;
	cvt.u32.u16 	%r5878, %rs15;
	ld.shared.u16 	%r5879, [%r232];
	add.s32 	%r297, %r5879, %r5878;
	cvt.u32.u16 	%r5880, %rs16;
	ld.shared.u16 	%r5881, [%r233];
	add.s32 	%r298, %r5881, %r5880;
	cvt.u32.u16 	%r5882, %rs17;
	ld.shared.u16 	%r5883, [%r234];
	add.s32 	%r299, %r5883, %r5882;
	cvt.u32.u16 	%r5884, %rs18;
	ld.shared.u16 	%r5885, [%r235];
	add.s32 	%r300, %r5885, %r5884;
	cvt.u32.u16 	%r5886, %rs19;
	ld.shared.u16 	%r5887, [%r236];
	add.s32 	%r301, %r5887, %r5886;
	cvt.u32.u16 	%r5888, %rs20;
	ld.shared.u16 	%r5889, [%r237];
	add.s32 	%r302, %r5889, %r5888;
	cvt.u32.u16 	%r5890, %rs21;
	ld.shared.u16 	%r5891, [%r238];
	add.s32 	%r303, %r5891, %r5890;
	cvt.u32.u16 	%r5892, %rs22;
	ld.shared.u16 	%r5893, [%r239];
	add.s32 	%r304, %r5893, %r5892;
	cvt.u32.u16 	%r5894, %rs23;
	ld.shared.u16 	%r5895, [%r240];
	add.s32 	%r305, %r5895, %r5894;
	bar.sync 	0;
	setp.lt.u32 	%p370, %r6269, 26;
	@%p370 bra 	$L__BB13_662;
	setp.lt.u32 	%p371, %r275, %r119;
	shl.b32 	%r5896, %r283, 2;
	add.s32 	%r5898, %r5810, %r5896;
	st.shared.u32 	[%r5898], %r6267;
	shl.b32 	%r5899, %r284, 2;
	add.s32 	%r5900, %r5810, %r5899;
	st.shared.u32 	[%r5900], %r6266;
	shl.b32 	%r5901, %r285, 2;
	add.s32 	%r5902, %r5810, %r5901;
	st.shared.u32 	[%r5902], %r6265;
	shl.b32 	%r5903, %r286, 2;
	add.s32 	%r5904, %r5810, %r5903;
	st.shared.u32 	[%r5904], %r6264;
	shl.b32 	%r5905, %r287, 2;
	add.s32 	%r5906, %r5810, %r5905;
	st.shared.u32 	[%r5906], %r6263;
	shl.b32 	%r5907, %r288, 2;
	add.s32 	%r5908, %r5810, %r5907;
	st.shared.u32 	[%r5908], %r6262;
	shl.b32 	%r5909, %r289, 2;
	add.s32 	%r5910, %r5810, %r5909;
	st.shared.u32 	[%r5910], %r6261;
	shl.b32 	%r5911, %r290, 2;
	add.s32 	%r5912, %r5810, %r5911;
	st.shared.u32 	[%r5912], %r6260;
	shl.b32 	%r5913, %r291, 2;
	add.s32 	%r5914, %r5810, %r5913;
	st.shared.u32 	[%r5914], %r6259;
	shl.b32 	%r5915, %r292, 2;
	add.s32 	%r5916, %r5810, %r5915;
	st.shared.u32 	[%r5916], %r6258;
	shl.b32 	%r5917, %r293, 2;
	add.s32 	%r5918, %r5810, %r5917;
	st.shared.u32 	[%r5918], %r6257;
	shl.b32 	%r5919, %r294, 2;
	add.s32 	%r5920, %r5810, %r5919;
	st.shared.u32 	[%r5920], %r6256;
	shl.b32 	%r5921, %r295, 2;
	add.s32 	%r5922, %r5810, %r5921;
	st.shared.u32 	[%r5922], %r6255;
	shl.b32 	%r5923, %r296, 2;
	add.s32 	%r5924, %r5810, %r5923;
	st.shared.u32 	[%r5924], %r6254;
	shl.b32 	%r5925, %r297, 2;
	add.s32 	%r5926, %r5810, %r5925;
	st.shared.u32 	[%r5926], %r6253;
	shl.b32 	%r5927, %r298, 2;
	add.s32 	%r5928, %r5810, %r5927;
	st.shared.u32 	[%r5928], %r6252;
	shl.b32 	%r5929, %r299, 2;
	add.s32 	%r5930, %r5810, %r5929;
	st.shared.u32 	[%r5930], %r6251;
	shl.b32 	%r5931, %r300, 2;
	add.s32 	%r5932, %r5810, %r5931;
	st.shared.u32 	[%r5932], %r6250;
	shl.b32 	%r5933, %r301, 2;
	add.s32 	%r5934, %r5810, %r5933;
	st.shared.u32 	[%r5934], %r6249;
	shl.b32 	%r5935, %r302, 2;
	add.s32 	%r5936, %r5810, %r5935;
	st.shared.u32 	[%r5936], %r6248;
	shl.b32 	%r5937, %r303, 2;
	add.s32 	%r5938, %r5810, %r5937;
	st.shared.u32 	[%r5938], %r6247;
	shl.b32 	%r5939, %r304, 2;
	add.s32 	%r5940, %r5810, %r5939;
	st.shared.u32 	[%r5940], %r6246;
	shl.b32 	%r5941, %r305, 2;
	add.s32 	%r5942, %r5810, %r5941;
	st.shared.u32 	[%r5942], %r6245;
	bar.sync 	0;
	ld.shared.u32 	%r306, [%r281+1024];
	ld.shared.u32 	%r307, [%r281+2048];
	ld.shared.u32 	%r308, [%r281+3072];
	ld.shared.u32 	%r309, [%r281+4096];
	ld.shared.u32 	%r310, [%r281+5120];
	ld.shared.u32 	%r311, [%r281+6144];
	ld.shared.u32 	%r312, [%r281+7168];
	ld.shared.u32 	%r313, [%r281+8192];
	ld.shared.u32 	%r314, [%r281+9216];
	ld.shared.u32 	%r315, [%r281+10240];
	ld.shared.u32 	%r316, [%r281+11264];
	ld.shared.u32 	%r317, [%r281+12288];
	ld.shared.u32 	%r318, [%r281+13312];
	ld.shared.u32 	%r319, [%r281+14336];
	ld.shared.u32 	%r320, [%r281+15360];
	ld.shared.u32 	%r321, [%r281+16384];
	ld.shared.u32 	%r322, [%r281+17408];
	ld.shared.u32 	%r323, [%r281+18432];
	ld.shared.u32 	%r324, [%r281+19456];
	ld.shared.u32 	%r325, [%r281+20480];
	ld.shared.u32 	%r326, [%r281+21504];
	ld.shared.u32 	%r327, [%r281+22528];
	mul.wide.u32 	%rd1684, %r275, 4;
	add.s64 	%rd13, %rd7, %rd1684;
	@%p371 bra 	$L__BB13_130;
	bra.uni 	$L__BB13_131;
$L__BB13_130:
	ld.shared.u32 	%r5943, [%r281];
	st.global.u32 	[%rd13], %r5943;
$L__BB13_131:
	add.s32 	%r5945, %r275, 256;
	setp.ge.u32 	%p372, %r5945, %r119;
	@%p372 bra 	$L__BB13_133;
	st.global.u32 	[%rd13+1024], %r306;
$L__BB13_133:
	add.s32 	%r5947, %r275, 512;
	setp.ge.u32 	%p373, %r5947, %r119;
	@%p373 bra 	$L__BB13_135;
	st.global.u32 	[%rd13+2048], %r307;
$L__BB13_135:
	add.s32 	%r5949, %r275, 768;
	setp.ge.u32 	%p374, %r5949, %r119;
	@%p374 bra 	$L__BB13_137;
	st.global.u32 	[%rd13+3072], %r308;
$L__BB13_137:
	or.b32  	%r5951, %r275, 1024;
	setp.ge.u32 	%p375, %r5951, %r119;
	@%p375 bra 	$L__BB13_139;
	st.global.u32 	[%rd13+4096], %r309;
$L__BB13_139:
	add.s32 	%r5953, %r275, 1280;
	setp.ge.u32 	%p376, %r5953, %r119;
	@%p376 bra 	$L__BB13_141;
	st.global.u32 	[%rd13+5120], %r310;
$L__BB13_141:
	add.s32 	%r5955, %r275, 1536;
	setp.ge.u32 	%p377, %r5955, %r119;
	@%p377 bra 	$L__BB13_143;
	st.global.u32 	[%rd13+6144], %r311;
$L__BB13_143:
	add.s32 	%r5957, %r275, 1792;
	setp.ge.u32 	%p378, %r5957, %r119;
	@%p378 bra 	$L__BB13_145;
	st.global.u32 	[%rd13+7168], %r312;
$L__BB13_145:
	or.b32  	%r5959, %r275, 2048;
	setp.ge.u32 	%p379, %r5959, %r119;
	@%p379 bra 	$L__BB13_147;
	st.global.u32 	[%rd13+8192], %r313;
$L__BB13_147:
	add.s32 	%r5961, %r275, 2304;
	setp.ge.u32 	%p380, %r5961, %r119;
	@%p380 bra 	$L__BB13_149;
	st.global.u32 	[%rd13+9216], %r314;
$L__BB13_149:
	add.s32 	%r5963, %r275, 2560;
	setp.ge.u32 	%p381, %r5963, %r119;
	@%p381 bra 	$L__BB13_151;
	st.global.u32 	[%rd13+10240], %r315;
$L__BB13_151:
	add.s32 	%r5965, %r275, 2816;
	setp.ge.u32 	%p382, %r5965, %r119;
	@%p382 bra 	$L__BB13_153;
	st.global.u32 	[%rd13+11264], %r316;
$L__BB13_153:
	or.b32  	%r5967, %r275, 3072;
	setp.ge.u32 	%p383, %r5967, %r119;
	@%p383 bra 	$L__BB13_155;
	st.global.u32 	[%rd13+12288], %r317;
$L__BB13_155:
	add.s32 	%r5969, %r275, 3328;
	setp.ge.u32 	%p384, %r5969, %r119;
	@%p384 bra 	$L__BB13_157;
	st.global.u32 	[%rd13+13312], %r318;
$L__BB13_157:
	add.s32 	%r5971, %r275, 3584;
	setp.ge.u32 	%p385, %r5971, %r119;
	@%p385 bra 	$L__BB13_159;
	st.global.u32 	[%rd13+14336], %r319;
$L__BB13_159:
	add.s32 	%r5973, %r275, 3840;
	setp.ge.u32 	%p386, %r5973, %r119;
	@%p386 bra 	$L__BB13_161;
	st.global.u32 	[%rd13+15360], %r320;
$L__BB13_161:
	or.b32  	%r5975, %r275, 4096;
	setp.ge.u32 	%p387, %r5975, %r119;
	@%p387 bra 	$L__BB13_163;
	st.global.u32 	[%rd13+16384], %r321;
$L__BB13_163:
	add.s32 	%r5977, %r275, 4352;
	setp.ge.u32 	%p388, %r5977, %r119;
	@%p388 bra 	$L__BB13_165;
	st.global.u32 	[%rd13+17408], %r322;
$L__BB13_165:
	add.s32 	%r5979, %r275, 4608;
	setp.ge.u32 	%p389, %r5979, %r119;
	@%p389 bra 	$L__BB13_167;
	st.global.u32 	[%rd13+18432], %r323;
$L__BB13_167:
	add.s32 	%r5981, %r275, 4864;
	setp.ge.u32 	%p390, %r5981, %r119;
	@%p390 bra 	$L__BB13_169;
	st.global.u32 	[%rd13+19456], %r324;
$L__BB13_169:
	or.b32  	%r5983, %r275, 5120;
	setp.ge.u32 	%p391, %r5983, %r119;
	@%p391 bra 	$L__BB13_171;
	st.global.u32 	[%rd13+20480], %r325;
$L__BB13_171:
	add.s32 	%r5985, %r275, 5376;
	setp.ge.u32 	%p392, %r5985, %r119;
	@%p392 bra 	$L__BB13_173;
	st.global.u32 	[%rd13+21504], %r326;
$L__BB13_173:
	add.s32 	%r5987, %r275, 5632;
	setp.ge.u32 	%p393, %r5987, %r119;
	@%p393 bra 	$L__BB13_661;
	st.global.u32 	[%rd13+22528], %r327;
	bra.uni 	$L__BB13_661;
$L__BB13_175:
	cvta.to.global.u64 	%rd241, %rd1;
	add.s64 	%rd1751, %rd241, %rd238;
	cvta.to.global.u64 	%rd243, %rd2;
	add.s64 	%rd1753, %rd243, %rd238;
	mov.u32 	%r1198, %tid.x;
	cvt.u64.u32 	%rd16, %r1198;
	shl.b32 	%r1199, %r1198, 2;
	mov.u32 	%r1200, _ZZN3cub18CUB_300001_SM_10006detail14segmented_sort33DeviceSegmentedSortFallbackKernelILNS0_9SortOrderE0ENS2_10policy_hubIjNS0_8NullTypeEE9Policy860EjS6_PmS9_lEEvPKT1_PSA_NS1_20device_double_bufferISA_EEPKT2_PSG_NSE_ISG_EET3_T4_E12temp_storage;
	add.s32 	%r353, %r1200, %r1199;
	mov.b32 	%r1201, 0;
	st.shared.u32 	[%r353], %r1201;
	st.shared.u32 	[%r353+1024], %r1201;
	st.shared.u32 	[%r353+2048], %r1201;
	st.shared.u32 	[%r353+3072], %r1201;
	st.shared.u32 	[%r353+4096], %r1201;
	st.shared.u32 	[%r353+5120], %r1201;
	st.shared.u32 	[%r353+6144], %r1201;
	st.shared.u32 	[%r353+7168], %r1201;
	st.shared.u32 	[%r353+8192], %r1201;
	st.shared.u32 	[%r353+9216], %r1201;
	st.shared.u32 	[%r353+10240], %r1201;
	st.shared.u32 	[%r353+11264], %r1201;
	st.shared.u32 	[%r353+12288], %r1201;
	st.shared.u32 	[%r353+13312], %r1201;
	st.shared.u32 	[%r353+14336], %r1201;
	st.shared.u32 	[%r353+15360], %r1201;
	setp.lt.u64 	%p16, %rd4, 64768;
	mov.b64 	%rd1721, 0;
	mov.u64 	%rd1722, %rd1721;
	mov.u64 	%rd1723, %rd1721;
	mov.u64 	%rd1724, %rd1721;
	mov.u64 	%rd1702, %rd1721;
	mov.u64 	%rd1703, %rd1721;
	mov.u64 	%rd1704, %rd1721;
	mov.u64 	%rd1705, %rd1721;
	mov.u64 	%rd1706, %rd1721;
	@%p16 bra 	$L__BB13_184;
	cvt.u32.u64 	%r1202, %rd16;
	shl.b32 	%r1203, %r1202, 5;
	and.b32  	%r1204, %r1203, 31744;
	add.s32 	%r354, %r1200, %r1204;
	mov.b64 	%rd1721, 0;
$L__BB13_177:
	mov.b32 	%r6271, 0;
$L__BB13_178:
	add.s64 	%rd245, %rd1706, %rd16;
	shl.b64 	%rd246, %rd245, 2;
	add.s64 	%rd247, %rd11, %rd246;
	ld.global.u32 	%r1208, [%rd247];
	ld.global.u32 	%r1214, [%rd247+1024];
	ld.global.u32 	%r1217, [%rd247+2048];
	ld.global.u32 	%r1220, [%rd247+3072];
	ld.global.u32 	%r1223, [%rd247+4096];
	ld.global.u32 	%r1226, [%rd247+5120];
	ld.global.u32 	%r1229, [%rd247+6144];
	ld.global.u32 	%r1232, [%rd247+7168];
	ld.global.u32 	%r1235, [%rd247+8192];
	ld.global.u32 	%r1238, [%rd247+9216];
	ld.global.u32 	%r1241, [%rd247+10240];
	ld.global.u32 	%r1244, [%rd247+11264];
	ld.global.u32 	%r1247, [%rd247+12288];
	ld.global.u32 	%r1250, [%rd247+13312];
	ld.global.u32 	%r1253, [%rd247+14336];
	ld.global.u32 	%r1256, [%rd247+15360];
	ld.global.u32 	%r1259, [%rd247+16384];
	ld.global.u32 	%r1262, [%rd247+17408];
	ld.global.u32 	%r1265, [%rd247+18432];
	ld.global.u32 	%r1268, [%rd247+19456];
	ld.global.u32 	%r1271, [%rd247+20480];
	ld.global.u32 	%r1274, [%rd247+21504];
	ld.global.u32 	%r1277, [%rd247+22528];
	bar.sync 	0;
	mov.b32 	%r1278, 0;
	// begin inline asm
	shr.b32 %r1207, %r1208, %r1278;
	// end inline asm
	mov.b32 	%r1212, 6;
	// begin inline asm
	bmsk.clamp.b32 %r1210, %r1278, %r1212;
	// end inline asm
	and.b32  	%r1279, %r1210, %r1207;
	and.b32  	%r1280, %r1279, 3;
	shl.b32 	%r1281, %r1279, 8;
	and.b32  	%r1282, %r1281, -1024;
	add.s32 	%r1283, %r353, %r1282;
	add.s32 	%r1284, %r1283, %r1280;
	ld.shared.u8 	%rs116, [%r1284];
	add.s16 	%rs117, %rs116, 1;
	st.shared.u8 	[%r1284], %rs117;
	// begin inline asm
	shr.b32 %r1213, %r1214, %r1278;
	// end inline asm
	and.b32  	%r1285, %r1210, %r1213;
	and.b32  	%r1286, %r1285, 3;
	shl.b32 	%r1287, %r1285, 8;
	and.b32  	%r1288, %r1287, -1024;
	add.s32 	%r1289, %r353, %r1288;
	add.s32 	%r1290, %r1289, %r1286;
	ld.shared.u8 	%rs118, [%r1290];
	add.s16 	%rs119, %rs118, 1;
	st.shared.u8 	[%r1290], %rs119;
	// begin inline asm
	shr.b32 %r1216, %r1217, %r1278;
	// end inline asm
	and.b32  	%r1291, %r1210, %r1216;
	and.b32  	%r1292, %r1291, 3;
	shl.b32 	%r1293, %r1291, 8;
	and.b32  	%r1294, %r1293, -1024;
	add.s32 	%r1295, %r353, %r1294;
	add.s32 	%r1296, %r1295, %r1292;
	ld.shared.u8 	%rs120, [%r1296];
	add.s16 	%rs121, %rs120, 1;
	st.shared.u8 	[%r1296], %rs121;
	// begin inline asm
	shr.b32 %r1219, %r1220, %r1278;
	// end inline asm
	and.b32  	%r1297, %r1210, %r1219;
	and.b32  	%r1298, %r1297, 3;
	shl.b32 	%r1299, %r1297, 8;
	and.b32  	%r1300, %r1299, -1024;
	add.s32 	%r1301, %r353, %r1300;
	add.s32 	%r1302, %r1301, %r1298;
	ld.shared.u8 	%rs122, [%r1302];
	add.s16 	%rs123, %rs122, 1;
	st.shared.u8 	[%r1302], %rs123;
	// begin inline asm
	shr.b32 %r1222, %r1223, %r1278;
	// end inline asm
	and.b32  	%r1303, %r1210, %r1222;
	and.b32  	%r1304, %r1303, 3;
	shl.b32 	%r1305, %r1303, 8;
	and.b32  	%r1306, %r1305, -1024;
	add.s32 	%r1307, %r353, %r1306;
	add.s32 	%r1308, %r1307, %r1304;
	ld.shared.u8 	%rs124, [%r1308];
	add.s16 	%rs125, %rs124, 1;
	st.shared.u8 	[%r1308], %rs125;
	// begin inline asm
	shr.b32 %r1225, %r1226, %r1278;
	// end inline asm
	and.b32  	%r1309, %r1210, %r1225;
	and.b32  	%r1310, %r1309, 3;
	shl.b32 	%r1311, %r1309, 8;
	and.b32  	%r1312, %r1311, -1024;
	add.s32 	%r1313, %r353, %r1312;
	add.s32 	%r1314, %r1313, %r1310;
	ld.shared.u8 	%rs126, [%r1314];
	add.s16 	%rs127, %rs126, 1;
	st.shared.u8 	[%r1314], %rs127;
	// begin inline asm
	shr.b32 %r1228, %r1229, %r1278;
	// end inline asm
	and.b32  	%r1315, %r1210, %r1228;
	and.b32  	%r1316, %r1315, 3;
	shl.b32 	%r1317, %r1315, 8;
	and.b32  	%r1318, %r1317, -1024;
	add.s32 	%r1319, %r353, %r1318;
	add.s32 	%r1320, %r1319, %r1316;
	ld.shared.u8 	%rs128, [%r1320];
	add.s16 	%rs129, %rs128, 1;
	st.shared.u8 	[%r1320], %rs129;
	// begin inline asm
	shr.b32 %r1231, %r1232, %r1278;
	// end inline asm
	and.b32  	%r1321, %r1210, %r1231;
	and.b32  	%r1322, %r1321, 3;
	shl.b32 	%r1323, %r1321, 8;
	and.b32  	%r1324, %r1323, -1024;
	add.s32 	%r1325, %r353, %r1324;
	add.s32 	%r1326, %r1325, %r1322;
	ld.shared.u8 	%rs130, [%r1326];
	add.s16 	%rs131, %rs130, 1;
	st.shared.u8 	[%r1326], %rs131;
	// begin inline asm
	shr.b32 %r1234, %r1235, %r1278;
	// end inline asm
	and.b32  	%r1327, %r1210, %r1234;
	and.b32  	%r1328, %r1327, 3;
	shl.b32 	%r1329, %r1327, 8;
	and.b32  	%r1330, %r1329, -1024;
	add.s32 	%r1331, %r353, %r1330;
	add.s32 	%r1332, %r1331, %r1328;
	ld.shared.u8 	%rs132, [%r1332];
	add.s16 	%rs133, %rs132, 1;
	st.shared.u8 	[%r1332], %rs133;
	// begin inline asm
	shr.b32 %r1237, %r1238, %r1278;
	// end inline asm
	and.b32  	%r1333, %r1210, %r1237;
	and.b32  	%r1334, %r1333, 3;
	shl.b32 	%r1335, %r1333, 8;
	and.b32  	%r1336, %r1335, -1024;
	add.s32 	%r1337, %r353, %r1336;
	add.s32 	%r1338, %r1337, %r1334;
	ld.shared.u8 	%rs134, [%r1338];
	add.s16 	%rs135, %rs134, 1;
	st.shared.u8 	[%r1338], %rs135;
	// begin inline asm
	shr.b32 %r1240, %r1241, %r1278;
	// end inline asm
	and.b32  	%r1339, %r1210, %r1240;
	and.b32  	%r1340, %r1339, 3;
	shl.b32 	%r1341, %r1339, 8;
	and.b32  	%r1342, %r1341, -1024;
	add.s32 	%r1343, %r353, %r1342;
	add.s32 	%r1344, %r1343, %r1340;
	ld.shared.u8 	%rs136, [%r1344];
	add.s16 	%rs137, %rs136, 1;
	st.shared.u8 	[%r1344], %rs137;
	// begin inline asm
	shr.b32 %r1243, %r1244, %r1278;
	// end inline asm
	and.b32  	%r1345, %r1210, %r1243;
	and.b32  	%r1346, %r1345, 3;
	shl.b32 	%r1347, %r1345, 8;
	and.b32  	%r1348, %r1347, -1024;
	add.s32 	%r1349, %r353, %r1348;
	add.s32 	%r1350, %r1349, %r1346;
	ld.shared.u8 	%rs138, [%r1350];
	add.s16 	%rs139, %rs138, 1;
	st.shared.u8 	[%r1350], %rs139;
	// begin inline asm
	shr.b32 %r1246, %r1247, %r1278;
	// end inline asm
	and.b32  	%r1351, %r1210, %r1246;
	and.b32  	%r1352, %r1351, 3;
	shl.b32 	%r1353, %r1351, 8;
	and.b32  	%r1354, %r1353, -1024;
	add.s32 	%r1355, %r353, %r1354;
	add.s32 	%r1356, %r1355, %r1352;
	ld.shared.u8 	%rs140, [%r1356];
	add.s16 	%rs141, %rs140, 1;
	st.shared.u8 	[%r1356], %rs141;
	// begin inline asm
	shr.b32 %r1249, %r1250, %r1278;
	// end inline asm
	and.b32  	%r1357, %r1210, %r1249;
	and.b32  	%r1358, %r1357, 3;
	shl.b32 	%r1359, %r1357, 8;
	and.b32  	%r1360, %r1359, -1024;
	add.s32 	%r1361, %r353, %r1360;
	add.s32 	%r1362, %r1361, %r1358;
	ld.shared.u8 	%rs142, [%r1362];
	add.s16 	%rs143, %rs142, 1;
	st.shared.u8 	[%r1362], %rs143;
	// begin inline asm
	shr.b32 %r1252, %r1253, %r1278;
	// end inline asm
	and.b32  	%r1363, %r1210, %r1252;
	and.b32  	%r1364, %r1363, 3;
	shl.b32 	%r1365, %r1363, 8;
	and.b32  	%r1366, %r1365, -1024;
	add.s32 	%r1367, %r353, %r1366;
	add.s32 	%r1368, %r1367, %r1364;
	ld.shared.u8 	%rs144, [%r1368];
	add.s16 	%rs145, %rs144, 1;
	st.shared.u8 	[%r1368], %rs145;
	// begin inline asm
	shr.b32 %r1255, %r1256, %r1278;
	// end inline asm
	and.b32  	%r1369, %r1210, %r1255;
	and.b32  	%r1370, %r1369, 3;
	shl.b32 	%r1371, %r1369, 8;
	and.b32  	%r1372, %r1371, -1024;
	add.s32 	%r1373, %r353, %r1372;
	add.s32 	%r1374, %r1373, %r1370;
	ld.shared.u8 	%rs146, [%r1374];
	add.s16 	%rs147, %rs146, 1;
	st.shared.u8 	[%r1374], %rs147;
	// begin inline asm
	shr.b32 %r1258, %r1259, %r1278;
	// end inline asm
	and.b32  	%r1375, %r1210, %r1258;
	and.b32  	%r1376, %r1375, 3;
	shl.b32 	%r1377, %r1375, 8;
	and.b32  	%r1378, %r1377, -1024;
	add.s32 	%r1379, %r353, %r1378;
	add.s32 	%r1380, %r1379, %r1376;
	ld.shared.u8 	%rs148, [%r1380];
	add.s16 	%rs149, %rs148, 1;
	st.shared.u8 	[%r1380], %rs149;
	// begin inline asm
	shr.b32 %r1261, %r1262, %r1278;
	// end inline asm
	and.b32  	%r1381, %r1210, %r1261;
	and.b32  	%r1382, %r1381, 3;
	shl.b32 	%r1383, %r1381, 8;
	and.b32  	%r1384, %r1383, -1024;
	add.s32 	%r1385, %r353, %r1384;
	add.s32 	%r1386, %r1385, %r1382;
	ld.shared.u8 	%rs150, [%r1386];
	add.s16 	%rs151, %rs150, 1;
	st.shared.u8 	[%r1386], %rs151;
	// begin inline asm
	shr.b32 %r1264, %r1265, %r1278;
	// end inline asm
	and.b32  	%r1387, %r1210, %r1264;
	and.b32  	%r1388, %r1387, 3;
	shl.b32 	%r1389, %r1387, 8;
	and.b32  	%r1390, %r1389, -1024;
	add.s32 	%r1391, %r353, %r1390;
	add.s32 	%r1392, %r1391, %r1388;
	ld.shared.u8 	%rs152, [%r1392];
	add.s16 	%rs153, %rs152, 1;
	st.shared.u8 	[%r1392], %rs153;
	// begin inline asm
	shr.b32 %r1267, %r1268, %r1278;
	// end inline asm
	and.b32  	%r1393, %r1210, %r1267;
	and.b32  	%r1394, %r1393, 3;
	shl.b32 	%r1395, %r1393, 8;
	and.b32  	%r1396, %r1395, -1024;
	add.s32 	%r1397, %r353, %r1396;
	add.s32 	%r1398, %r1397, %r1394;
	ld.shared.u8 	%rs154, [%r1398];
	add.s16 	%rs155, %rs154, 1;
	st.shared.u8 	[%r1398], %rs155;
	// begin inline asm
	shr.b32 %r1270, %r1271, %r1278;
	// end inline asm
	and.b32  	%r1399, %r1210, %r1270;
	and.b32  	%r1400, %r1399, 3;
	shl.b32 	%r1401, %r1399, 8;
	and.b32  	%r1402, %r1401, -1024;
	add.s32 	%r1403, %r353, %r1402;
	add.s32 	%r1404, %r1403, %r1400;
	ld.shared.u8 	%rs156, [%r1404];
	add.s16 	%rs157, %rs156, 1;
	st.shared.u8 	[%r1404], %rs157;
	// begin inline asm
	shr.b32 %r1273, %r1274, %r1278;
	// end inline asm
	and.b32  	%r1405, %r1210, %r1273;
	and.b32  	%r1406, %r1405, 3;
	shl.b32 	%r1407, %r1405, 8;
	and.b32  	%r1408, %r1407, -1024;
	add.s32 	%r1409, %r353, %r1408;
	add.s32 	%r1410, %r1409, %r1406;
	ld.shared.u8 	%rs158, [%r1410];
	add.s16 	%rs159, %rs158, 1;
	st.shared.u8 	[%r1410], %rs159;
	// begin inline asm
	shr.b32 %r1276, %r1277, %r1278;
	// end inline asm
	and.b32  	%r1411, %r1210, %r1276;
	and.b32  	%r1412, %r1411, 3;
	shl.b32 	%r1413, %r1411, 8;
	and.b32  	%r1414, %r1413, -1024;
	add.s32 	%r1415, %r353, %r1414;
	add.s32 	%r1416, %r1415, %r1412;
	ld.shared.u8 	%rs160, [%r1416];
	add.s16 	%rs161, %rs160, 1;
	st.shared.u8 	[%r1416], %rs161;
	add.s64 	%rd1706, %rd1706, 5888;
	add.s32 	%r6271, %r6271, 1;
	setp.ne.s32 	%p17, %r6271, 11;
	@%p17 bra 	$L__BB13_178;
	setp.gt.u32 	%p18, %r1202, 511;
	bar.sync 	0;
	// begin inline asm
	mov.u32 %r1417, %laneid;
	// end inline asm
	shl.b32 	%r1419, %r1417, 2;
	add.s32 	%r357, %r354, %r1419;
	@%p18 bra 	$L__BB13_181;
	ld.shared.u32 	%r1420, [%r357];
	bfe.u32 	%r1421, %r1420, 0, 8;
	bfe.u32 	%r1422, %r1420, 8, 8;
	bfe.u32 	%r1423, %r1420, 16, 8;
	bfe.u32 	%r1424, %r1420, 24, 8;
	cvt.u64.u32 	%rd248, %r1421;
	and.b64  	%rd249, %rd248, 255;
	add.s64 	%rd250, %rd1705, %rd249;
	cvt.u64.u32 	%rd251, %r1422;
	and.b64  	%rd252, %rd251, 255;
	add.s64 	%rd253, %rd1704, %rd252;
	cvt.u64.u32 	%rd254, %r1423;
	and.b64  	%rd255, %rd254, 255;
	add.s64 	%rd256, %rd1703, %rd255;
	cvt.u64.u32 	%rd257, %r1424;
	and.b64  	%rd258, %rd257, 255;
	add.s64 	%rd259, %rd1702, %rd258;
	ld.shared.u32 	%r1425, [%r357+128];
	bfe.u32 	%r1426, %r1425, 0, 8;
	bfe.u32 	%r1427, %r1425, 8, 8;
	bfe.u32 	%r1428, %r1425, 16, 8;
	bfe.u32 	%r1429, %r1425, 24, 8;
	cvt.u64.u32 	%rd260, %r1426;
	and.b64  	%rd261, %rd260, 255;
	add.s64 	%rd262, %rd250, %rd261;
	cvt.u64.u32 	%rd263, %r1427;
	and.b64  	%rd264, %rd263, 255;
	add.s64 	%rd265, %rd253, %rd264;
	cvt.u64.u32 	%rd266, %r1428;
	and.b64  	%rd267, %rd266, 255;
	add.s64 	%rd268, %rd256, %rd267;
	cvt.u64.u32 	%rd269, %r1429;
	and.b64  	%rd270, %rd269, 255;
	add.s64 	%rd271, %rd259, %rd270;
	ld.shared.u32 	%r1430, [%r357+256];
	bfe.u32 	%r1431, %r1430, 0, 8;
	bfe.u32 	%r1432, %r1430, 8, 8;
	bfe.u32 	%r1433, %r1430, 16, 8;
	bfe.u32 	%r1434, %r1430, 24, 8;
	cvt.u64.u32 	%rd272, %r1431;
	and.b64  	%rd273, %rd272, 255;
	add.s64 	%rd274, %rd262, %rd273;
	cvt.u64.u32 	%rd275, %r1432;
	and.b64  	%rd276, %rd275, 255;
	add.s64 	%rd277, %rd265, %rd276;
	cvt.u64.u32 	%rd278, %r1433;
	and.b64  	%rd279, %rd278, 255;
	add.s64 	%rd280, %rd268, %rd279;
	cvt.u64.u32 	%rd281, %r1434;
	and.b64  	%rd282, %rd281, 255;
	add.s64 	%rd283, %rd271, %rd282;
	ld.shared.u32 	%r1435, [%r357+384];
	bfe.u32 	%r1436, %r1435, 0, 8;
	bfe.u32 	%r1437, %r1435, 8, 8;
	bfe.u32 	%r1438, %r1435, 16, 8;
	bfe.u32 	%r1439, %r1435, 24, 8;
	cvt.u64.u32 	%rd284, %r1436;
	and.b64  	%rd285, %rd284, 255;
	add.s64 	%rd286, %rd274, %rd285;
	cvt.u64.u32 	%rd287, %r1437;
	and.b64  	%rd288, %rd287, 255;
	add.s64 	%rd289, %rd277, %rd288;
	cvt.u64.u32 	%rd290, %r1438;
	and.b64  	%rd291, %rd290, 255;
	add.s64 	%rd292, %rd280, %rd291;
	cvt.u64.u32 	%rd293, %r1439;
	and.b64  	%rd294, %rd293, 255;
	add.s64 	%rd295, %rd283, %rd294;
	ld.shared.u32 	%r1440, [%r357+512];
	bfe.u32 	%r1441, %r1440, 0, 8;
	bfe.u32 	%r1442, %r1440, 8, 8;
	bfe.u32 	%r1443, %r1440, 16, 8;
	bfe.u32 	%r1444, %r1440, 24, 8;
	cvt.u64.u32 	%rd296, %r1441;
	and.b64  	%rd297, %rd296, 255;
	add.s64 	%rd298, %rd286, %rd297;
	cvt.u64.u32 	%rd299, %r1442;
	and.b64  	%rd300, %rd299, 255;
	add.s64 	%rd301, %rd289, %rd300;
	cvt.u64.u32 	%rd302, %r1443;
	and.b64  	%rd303, %rd302, 255;
	add.s64 	%rd304, %rd292, %rd303;
	cvt.u64.u32 	%rd305, %r1444;
	and.b64  	%rd306, %rd305, 255;
	add.s64 	%rd307, %rd295, %rd306;
	ld.shared.u32 	%r1445, [%r357+640];
	bfe.u32 	%r1446, %r1445, 0, 8;
	bfe.u32 	%r1447, %r1445, 8, 8;
	bfe.u32 	%r1448, %r1445, 16, 8;
	bfe.u32 	%r1449, %r1445, 24, 8;
	cvt.u64.u32 	%rd308, %r1446;
	and.b64  	%rd309, %rd308, 255;
	add.s64 	%rd310, %rd298, %rd309;
	cvt.u64.u32 	%rd311, %r1447;
	and.b64  	%rd312, %rd311, 255;
	add.s64 	%rd313, %rd301, %rd312;
	cvt.u64.u32 	%rd314, %r1448;
	and.b64  	%rd315, %rd314, 255;
	add.s64 	%rd316, %rd304, %rd315;
	cvt.u64.u32 	%rd317, %r1449;
	and.b64  	%rd318, %rd317, 255;
	add.s64 	%rd319, %rd307, %rd318;
	ld.shared.u32 	%r1450, [%r357+768];
	bfe.u32 	%r1451, %r1450, 0, 8;
	bfe.u32 	%r1452, %r1450, 8, 8;
	bfe.u32 	%r1453, %r1450, 16, 8;
	bfe.u32 	%r1454, %r1450, 24, 8;
	cvt.u64.u32 	%rd320, %r1451;
	and.b64  	%rd321, %rd320, 255;
	add.s64 	%rd322, %rd310, %rd321;
	cvt.u64.u32 	%rd323, %r1452;
	and.b64  	%rd324, %rd323, 255;
	add.s64 	%rd325, %rd313, %rd324;
	cvt.u64.u32 	%rd326, %r1453;
	and.b64  	%rd327, %rd326, 255;
	add.s64 	%rd328, %rd316, %rd327;
	cvt.u64.u32 	%rd329, %r1454;
	and.b64  	%rd330, %rd329, 255;
	add.s64 	%rd331, %rd319, %rd330;
	ld.shared.u32 	%r1455, [%r357+896];
	bfe.u32 	%r1456, %r1455, 0, 8;
	bfe.u32 	%r1457, %r1455, 8, 8;
	bfe.u32 	%r1458, %r1455, 16, 8;
	bfe.u32 	%r1459, %r1455, 24, 8;
	cvt.u64.u32 	%rd332, %r1456;
	and.b64  	%rd333, %rd332, 255;
	add.s64 	%rd1705, %rd322, %rd333;
	cvt.u64.u32 	%rd334, %r1457;
	and.b64  	%rd335, %rd334, 255;
	add.s64 	%rd1704, %rd325, %rd335;
	cvt.u64.u32 	%rd336, %r1458;
	and.b64  	%rd337, %rd336, 255;
	add.s64 	%rd1703, %rd328, %rd337;
	cvt.u64.u32 	%rd338, %r1459;
	and.b64  	%rd339, %rd338, 255;
	add.s64 	%rd1702, %rd331, %rd339;
$L__BB13_181:
	setp.gt.u32 	%p19, %r1202, 255;
	@%p19 bra 	$L__BB13_183;
	ld.shared.u32 	%r1461, [%r357+8192];
	bfe.u32 	%r1462, %r1461, 0, 8;
	bfe.u32 	%r1463, %r1461, 8, 8;
	bfe.u32 	%r1464, %r1461, 16, 8;
	bfe.u32 	%r1465, %r1461, 24, 8;
	cvt.u64.u32 	%rd340, %r1462;
	and.b64  	%rd341, %rd340, 255;
	add.s64 	%rd342, %rd1724, %rd341;
	cvt.u64.u32 	%rd343, %r1463;
	and.b64  	%rd344, %rd343, 255;
	add.s64 	%rd345, %rd1723, %rd344;
	cvt.u64.u32 	%rd346, %r1464;
	and.b64  	%rd347, %rd346, 255;
	add.s64 	%rd348, %rd1722, %rd347;
	cvt.u64.u32 	%rd349, %r1465;
	and.b64  	%rd350, %rd349, 255;
	add.s64 	%rd351, %rd1721, %rd350;
	ld.shared.u32 	%r1466, [%r357+8320];
	bfe.u32 	%r1467, %r1466, 0, 8;
	bfe.u32 	%r1468, %r1466, 8, 8;
	bfe.u32 	%r1469, %r1466, 16, 8;
	bfe.u32 	%r1470, %r1466, 24, 8;
	cvt.u64.u32 	%rd352, %r1467;
	and.b64  	%rd353, %rd352, 255;
	add.s64 	%rd354, %rd342, %rd353;
	cvt.u64.u32 	%rd355, %r1468;
	and.b64  	%rd356, %rd355, 255;
	add.s64 	%rd357, %rd345, %rd356;
	cvt.u64.u32 	%rd358, %r1469;
	and.b64  	%rd359, %rd358, 255;
	add.s64 	%rd360, %rd348, %rd359;
	cvt.u64.u32 	%rd361, %r1470;
	and.b64  	%rd362, %rd361, 255;
	add.s64 	%rd363, %rd351, %rd362;
	ld.shared.u32 	%r1471, [%r357+8448];
	bfe.u32 	%r1472, %r1471, 0, 8;
	bfe.u32 	%r1473, %r1471, 8, 8;
	bfe.u32 	%r1474, %r1471, 16, 8;
	bfe.u32 	%r1475, %r1471, 24, 8;
	cvt.u64.u32 	%rd364, %r1472;
	and.b64  	%rd365, %rd364, 255;
	add.s64 	%rd366, %rd354, %rd365;
	cvt.u64.u32 	%rd367, %r1473;
	and.b64  	%rd368, %rd367, 255;
	add.s64 	%rd369, %rd357, %rd368;
	cvt.u64.u32 	%rd370, %r1474;
	and.b64  	%rd371, %rd370, 255;
	add.s64 	%rd372, %rd360, %rd371;
	cvt.u64.u32 	%rd373, %r1475;
	and.b64  	%rd374, %rd373, 255;
	add.s64 	%rd375, %rd363, %rd374;
	ld.shared.u32 	%r1476, [%r357+8576];
	bfe.u32 	%r1477, %r1476, 0, 8;
	bfe.u32 	%r1478, %r1476, 8, 8;
	bfe.u32 	%r1479, %r1476, 16, 8;
	bfe.u32 	%r1480, %r1476, 24, 8;
	cvt.u64.u32 	%rd376, %r1477;
	and.b64  	%rd377, %rd376, 255;
	add.s64 	%rd378, %rd366, %rd377;
	cvt.u64.u32 	%rd379, %r1478;
	and.b64  	%rd380, %rd379, 255;
	add.s64 	%rd381, %rd369, %rd380;
	cvt.u64.u32 	%rd382, %r1479;
	and.b64  	%rd383, %rd382, 255;
	add.s64 	%rd384, %rd372, %rd383;
	cvt.u64.u32 	%rd385, %r1480;
	and.b64  	%rd386, %rd385, 255;
	add.s64 	%rd387, %rd375, %rd386;
	ld.shared.u32 	%r1481, [%r357+8704];
	bfe.u32 	%r1482, %r1481, 0, 8;
	bfe.u32 	%r1483, %r1481, 8, 8;
	bfe.u32 	%r1484, %r1481, 16, 8;
	bfe.u32 	%r1485, %r1481, 24, 8;
	cvt.u64.u32 	%rd388, %r1482;
	and.b64  	%rd389, %rd388, 255;
	add.s64 	%rd390, %rd378, %rd389;
	cvt.u64.u32 	%rd391, %r1483;
	and.b64  	%rd392, %rd391, 255;
	add.s64 	%rd393, %rd381, %rd392;
	cvt.u64.u32 	%rd394, %r1484;
	and.b64  	%rd395, %rd394, 255;
	add.s64 	%rd396, %rd384, %rd395;
	cvt.u64.u32 	%rd397, %r1485;
	and.b64  	%rd398, %rd397, 255;
	add.s64 	%rd399, %rd387, %rd398;
	ld.shared.u32 	%r1486, [%r357+8832];
	bfe.u32 	%r1487, %r1486, 0, 8;
	bfe.u32 	%r1488, %r1486, 8, 8;
	bfe.u32 	%r1489, %r1486, 16, 8;
	bfe.u32 	%r1490, %r1486, 24, 8;
	cvt.u64.u32 	%rd400, %r1487;
	and.b64  	%rd401, %rd400, 255;
	add.s64 	%rd402, %rd390, %rd401;
	cvt.u64.u32 	%rd403, %r1488;
	and.b64  	%rd404, %rd403, 255;
	add.s64 	%rd405, %rd393, %rd404;
	cvt.u64.u32 	%rd406, %r1489;
	and.b64  	%rd407, %rd406, 255;
	add.s64 	%rd408, %rd396, %rd407;
	cvt.u64.u32 	%rd409, %r1490;
	and.b64  	%rd410, %rd409, 255;
	add.s64 	%rd411, %rd399, %rd410;
	ld.shared.u32 	%r1491, [%r357+8960];
	bfe.u32 	%r1492, %r1491, 0, 8;
	bfe.u32 	%r1493, %r1491, 8, 8;
	bfe.u32 	%r1494, %r1491, 16, 8;
	bfe.u32 	%r1495, %r1491, 24, 8;
	cvt.u64.u32 	%rd412, %r1492;
	and.b64  	%rd413, %rd412, 255;
	add.s64 	%rd414, %rd402, %rd413;
	cvt.u64.u32 	%rd415, %r1493;
	and.b64  	%rd416, %rd415, 255;
	add.s64 	%rd417, %rd405, %rd416;
	cvt.u64.u32 	%rd418, %r1494;
	and.b64  	%rd419, %rd418, 255;
	add.s64 	%rd420, %rd408, %rd419;
	cvt.u64.u32 	%rd421, %r1495;
	and.b64  	%rd422, %rd421, 255;
	add.s64 	%rd423, %rd411, %rd422;
	ld.shared.u32 	%r1496, [%r357+9088];
	bfe.u32 	%r1497, %r1496, 0, 8;
	bfe.u32 	%r1498, %r1496, 8, 8;
	bfe.u32 	%r1499, %r1496, 16, 8;
	bfe.u32 	%r1500, %r1496, 24, 8;
	cvt.u64.u32 	%rd424, %r1497;
	and.b64  	%rd425, %rd424, 255;
	add.s64 	%rd1724, %rd414, %rd425;
	cvt.u64.u32 	%rd426, %r1498;
	and.b64  	%rd427, %rd426, 255;
	add.s64 	%rd1723, %rd417, %rd427;
	cvt.u64.u32 	%rd428, %r1499;
	and.b64  	%rd429, %rd428, 255;
	add.s64 	%rd1722, %rd420, %rd429;
	cvt.u64.u32 	%rd430, %r1500;
	and.b64  	%rd431, %rd430, 255;
	add.s64 	%rd1721, %rd423, %rd431;
$L__BB13_183:
	bar.sync 	0;
	mov.b32 	%r1501, 0;
	st.shared.u32 	[%r353], %r1501;
	st.shared.u32 	[%r353+1024], %r1501;
	st.shared.u32 	[%r353+2048], %r1501;
	st.shared.u32 	[%r353+3072], %r1501;
	st.shared.u32 	[%r353+4096], %r1501;
	st.shared.u32 	[%r353+5120], %r1501;
	st.shared.u32 	[%r353+6144], %r1501;
	st.shared.u32 	[%r353+7168], %r1501;
	st.shared.u32 	[%r353+8192], %r1501;
	st.shared.u32 	[%r353+9216], %r1501;
	st.shared.u32 	[%r353+10240], %r1501;
	st.shared.u32 	[%r353+11264], %r1501;
	st.shared.u32 	[%r353+12288], %r1501;
	st.shared.u32 	[%r353+13312], %r1501;
	st.shared.u32 	[%r353+14336], %r1501;
	st.shared.u32 	[%r353+15360], %r1501;
	sub.s64 	%rd432, %rd4, %rd1706;
	setp.gt.s64 	%p20, %rd432, 64767;
	@%p20 bra 	$L__BB13_177;
$L__BB13_184:
	sub.s64 	%rd1726, %rd4, %rd1706;
	setp.lt.s64 	%p21, %rd1726, 5888;
	@%p21 bra 	$L__BB13_186;
$L__BB13_185:
	add.s64 	%rd433, %rd1706, %rd16;
	shl.b64 	%rd434, %rd433, 2;
	add.s64 	%rd435, %rd11, %rd434;
	ld.global.u32 	%r1503, [%rd435];
	ld.global.u32 	%r1509, [%rd435+1024];
	ld.global.u32 	%r1512, [%rd435+2048];
	ld.global.u32 	%r1515, [%rd435+3072];
	ld.global.u32 	%r1518, [%rd435+4096];
	ld.global.u32 	%r1521, [%rd435+5120];
	ld.global.u32 	%r1524, [%rd435+6144];
	ld.global.u32 	%r1527, [%rd435+7168];
	ld.global.u32 	%r1530, [%rd435+8192];
	ld.global.u32 	%r1533, [%rd435+9216];
	ld.global.u32 	%r1536, [%rd435+10240];
	ld.global.u32 	%r1539, [%rd435+11264];
	ld.global.u32 	%r1542, [%rd435+12288];
	ld.global.u32 	%r1545, [%rd435+13312];
	ld.global.u32 	%r1548, [%rd435+14336];
	ld.global.u32 	%r1551, [%rd435+15360];
	ld.global.u32 	%r1554, [%rd435+16384];
	ld.global.u32 	%r1557, [%rd435+17408];
	ld.global.u32 	%r1560, [%rd435+18432];
	ld.global.u32 	%r1563, [%rd435+19456];
	ld.global.u32 	%r1566, [%rd435+20480];
	ld.global.u32 	%r1569, [%rd435+21504];
	ld.global.u32 	%r1572, [%rd435+22528];
	bar.sync 	0;
	mov.b32 	%r1573, 0;
	// begin inline asm
	shr.b32 %r1502, %r1503, %r1573;
	// end inline asm
	mov.b32 	%r1507, 6;
	// begin inline asm
	bmsk.clamp.b32 %r1505, %r1573, %r1507;
	// end inline asm
	and.b32  	%r1574, %r1505, %r1502;
	and.b32  	%r1575, %r1574, 3;
	shl.b32 	%r1576, %r1574, 8;
	and.b32  	%r1577, %r1576, -1024;
	add.s32 	%r1578, %r353, %r1577;
	add.s32 	%r1579, %r1578, %r1575;
	ld.shared.u8 	%rs162, [%r1579];
	add.s16 	%rs163, %rs162, 1;
	st.shared.u8 	[%r1579], %rs163;
	// begin inline asm
	shr.b32 %r1508, %r1509, %r1573;
	// end inline asm
	and.b32  	%r1580, %r1505, %r1508;
	and.b32  	%r1581, %r1580, 3;
	shl.b32 	%r1582, %r1580, 8;
	and.b32  	%r1583, %r1582, -1024;
	add.s32 	%r1584, %r353, %r1583;
	add.s32 	%r1585, %r1584, %r1581;
	ld.shared.u8 	%rs164, [%r1585];
	add.s16 	%rs165, %rs164, 1;
	st.shared.u8 	[%r1585], %rs165;
	// begin inline asm
	shr.b32 %r1511, %r1512, %r1573;
	// end inline asm
	and.b32  	%r1586, %r1505, %r1511;
	and.b32  	%r1587, %r1586, 3;
	shl.b32 	%r1588, %r1586, 8;
	and.b32  	%r1589, %r1588, -1024;
	add.s32 	%r1590, %r353, %r1589;
	add.s32 	%r1591, %r1590, %r1587;
	ld.shared.u8 	%rs166, [%r1591];
	add.s16 	%rs167, %rs166, 1;
	st.shared.u8 	[%r1591], %rs167;
	// begin inline asm
	shr.b32 %r1514, %r1515, %r1573;
	// end inline asm
	and.b32  	%r1592, %r1505, %r1514;
	and.b32  	%r1593, %r1592, 3;
	shl.b32 	%r1594, %r1592, 8;
	and.b32  	%r1595, %r1594, -1024;
	add.s32 	%r1596, %r353, %r1595;
	add.s32 	%r1597, %r1596, %r1593;
	ld.shared.u8 	%rs168, [%r1597];
	add.s16 	%rs169, %rs168, 1;
	st.shared.u8 	[%r1597], %rs169;
	// begin inline asm
	shr.b32 %r1517, %r1518, %r1573;
	// end inline asm
	and.b32  	%r1598, %r1505, %r1517;
	and.b32  	%r1599, %r1598, 3;
	shl.b32 	%r1600, %r1598, 8;
	and.b32  	%r1601, %r1600, -1024;
	add.s32 	%r1602, %r353, %r1601;
	add.s32 	%r1603, %r1602, %r1599;
	ld.shared.u8 	%rs170, [%r1603];
	add.s16 	%rs171, %rs170, 1;
	st.shared.u8 	[%r1603], %rs171;
	// begin inline asm
	shr.b32 %r1520, %r1521, %r1573;
	// end inline asm
	and.b32  	%r1604, %r1505, %r1520;
	and.b32  	%r1605, %r1604, 3;
	shl.b32 	%r1606, %r1604, 8;
	and.b32  	%r1607, %r1606, -1024;
	add.s32 	%r1608, %r353, %r1607;
	add.s32 	%r1609, %r1608, %r1605;
	ld.shared.u8 	%rs172, [%r1609];
	add.s16 	%rs173, %rs172, 1;
	st.shared.u8 	[%r1609], %rs173;
	// begin inline asm
	shr.b32 %r1523, %r1524, %r1573;
	// end inline asm
	and.b32  	%r1610, %r1505, %r1523;
	and.b32  	%r1611, %r1610, 3;
	shl.b32 	%r1612, %r1610, 8;
	and.b32  	%r1613, %r1612, -1024;
	add.s32 	%r1614, %r353, %r1613;
	add.s32 	%r1615, %r1614, %r1611;
	ld.shared.u8 	%rs174, [%r1615];
	add.s16 	%rs175, %rs174, 1;
	st.shared.u8 	[%r1615], %rs175;
	// begin inline asm
	shr.b32 %r1526, %r1527, %r1573;
	// end inline asm
	and.b32  	%r1616, %r1505, %r1526;
	and.b32  	%r1617, %r1616, 3;
	shl.b32 	%r1618, %r1616, 8;
	and.b32  	%r1619, %r1618, -1024;
	add.s32 	%r1620, %r353, %r1619;
	add.s32 	%r1621, %r1620, %r1617;
	ld.shared.u8 	%rs176, [%r1621];
	add.s16 	%rs177, %rs176, 1;
	st.shared.u8 	[%r1621], %rs177;
	// begin inline asm
	shr.b32 %r1529, %r1530, %r1573;
	// end inline asm
	and.b32  	%r1622, %r1505, %r1529;
	and.b32  	%r1623, %r1622, 3;
	shl.b32 	%r1624, %r1622, 8;
	and.b32  	%r1625, %r1624, -1024;
	add.s32 	%r1626, %r353, %r1625;
	add.s32 	%r1627, %r1626, %r1623;
	ld.shared.u8 	%rs178, [%r1627];
	add.s16 	%rs179, %rs178, 1;
	st.shared.u8 	[%r1627], %rs179;
	// begin inline asm
	shr.b32 %r1532, %r1533, %r1573;
	// end inline asm
	and.b32  	%r1628, %r1505, %r1532;
	and.b32  	%r1629, %r1628, 3;
	shl.b32 	%r1630, %r1628, 8;
	and.b32  	%r1631, %r1630, -1024;
	add.s32 	%r1632, %r353, %r1631;
	add.s32 	%r1633, %r1632, %r1629;
	ld.shared.u8 	%rs180, [%r1633];
	add.s16 	%rs181, %rs180, 1;
	st.shared.u8 	[%r1633], %rs181;
	// begin inline asm
	shr.b32 %r1535, %r1536, %r1573;
	// end inline asm
	and.b32  	%r1634, %r1505, %r1535;
	and.b32  	%r1635, %r1634, 3;
	shl.b32 	%r1636, %r1634, 8;
	and.b32  	%r1637, %r1636, -1024;
	add.s32 	%r1638, %r353, %r1637;
	add.s32 	%r1639, %r1638, %r1635;
	ld.shared.u8 	%rs182, [%r1639];
	add.s16 	%rs183, %rs182, 1;
	st.shared.u8 	[%r1639], %rs183;
	// begin inline asm
	shr.b32 %r1538, %r1539, %r1573;
	// end inline asm
	and.b32  	%r1640, %r1505, %r1538;
	and.b32  	%r1641, %r1640, 3;
	shl.b32 	%r1642, %r1640, 8;
	and.b32  	%r1643, %r1642, -1024;
	add.s32 	%r1644, %r353, %r1643;
	add.s32 	%r1645, %r1644, %r1641;
	ld.shared.u8 	%rs184, [%r1645];
	add.s16 	%rs185, %rs184, 1;
	st.shared.u8 	[%r1645], %rs185;
	// begin inline asm
	shr.b32 %r1541, %r1542, %r1573;
	// end inline asm
	and.b32  	%r1646, %r1505, %r1541;
	and.b32  	%r1647, %r1646, 3;
	shl.b32 	%r1648, %r1646, 8;
	and.b32  	%r1649, %r1648, -1024;
	add.s32 	%r1650, %r353, %r1649;
	add.s32 	%r1651, %r1650, %r1647;
	ld.shared.u8 	%rs186, [%r1651];
	add.s16 	%rs187, %rs186, 1;
	st.shared.u8 	[%r1651], %rs187;
	// begin inline asm
	shr.b32 %r1544, %r1545, %r1573;
	// end inline asm
	and.b32  	%r1652, %r1505, %r1544;
	and.b32  	%r1653, %r1652, 3;
	shl.b32 	%r1654, %r1652, 8;
	and.b32  	%r1655, %r1654, -1024;
	add.s32 	%r1656, %r353, %r1655;
	add.s32 	%r1657, %r1656, %r1653;
	ld.shared.u8 	%rs188, [%r1657];
	add.s16 	%rs189, %rs188, 1;
	st.shared.u8 	[%r1657], %rs189;
	// begin inline asm
	shr.b32 %r1547, %r1548, %r1573;
	// end inline asm
	and.b32  	%r1658, %r1505, %r1547;
	and.b32  	%r1659, %r1658, 3;
	shl.b32 	%r1660, %r1658, 8;
	and.b32  	%r1661, %r1660, -1024;
	add.s32 	%r1662, %r353, %r1661;
	add.s32 	%r1663, %r1662, %r1659;
	ld.shared.u8 	%rs190, [%r1663];
	add.s16 	%rs191, %rs190, 1;
	st.shared.u8 	[%r1663], %rs191;
	// begin inline asm
	shr.b32 %r1550, %r1551, %r1573;
	// end inline asm
	and.b32  	%r1664, %r1505, %r1550;
	and.b32  	%r1665, %r1664, 3;
	shl.b32 	%r1666, %r1664, 8;
	and.b32  	%r1667, %r1666, -1024;
	add.s32 	%r1668, %r353, %r1667;
	add.s32 	%r1669, %r1668, %r1665;
	ld.shared.u8 	%rs192, [%r1669];
	add.s16 	%rs193, %rs192, 1;
	st.shared.u8 	[%r1669], %rs193;
	// begin inline asm
	shr.b32 %r1553, %r1554, %r1573;
	// end inline asm
	and.b32  	%r1670, %r1505, %r1553;
	and.b32  	%r1671, %r1670, 3;
	shl.b32 	%r1672, %r1670, 8;
	and.b32  	%r1673, %r1672, -1024;
	add.s32 	%r1674, %r353, %r1673;
	add.s32 	%r1675, %r1674, %r1671;
	ld.shared.u8 	%rs194, [%r1675];
	add.s16 	%rs195, %rs194, 1;
	st.shared.u8 	[%r1675], %rs195;
	// begin inline asm
	shr.b32 %r1556, %r1557, %r1573;
	// end inline asm
	and.b32  	%r1676, %r1505, %r1556;
	and.b32  	%r1677, %r1676, 3;
	shl.b32 	%r1678, %r1676, 8;
	and.b32  	%r1679, %r1678, -1024;
	add.s32 	%r1680, %r353, %r1679;
	add.s32 	%r1681, %r1680, %r1677;
	ld.shared.u8 	%rs196, [%r1681];
	add.s16 	%rs197, %rs196, 1;
	st.shared.u8 	[%r1681], %rs197;
	// begin inline asm
	shr.b32 %r1559, %r1560, %r1573;
	// end inline asm
	and.b32  	%r1682, %r1505, %r1559;
	and.b32  	%r1683, %r1682, 3;
	shl.b32 	%r1684, %r1682, 8;
	and.b32  	%r1685, %r1684, -1024;
	add.s32 	%r1686, %r353, %r1685;
	add.s32 	%r1687, %r1686, %r1683;
	ld.shared.u8 	%rs198, [%r1687];
	add.s16 	%rs199, %rs198, 1;
	st.shared.u8 	[%r1687], %rs199;
	// begin inline asm
	shr.b32 %r1562, %r1563, %r1573;
	// end inline asm
	and.b32  	%r1688, %r1505, %r1562;
	and.b32  	%r1689, %r1688, 3;
	shl.b32 	%r1690, %r1688, 8;
	and.b32  	%r1691, %r1690, -1024;
	add.s32 	%r1692, %r353, %r1691;
	add.s32 	%r1693, %r1692, %r1689;
	ld.shared.u8 	%rs200, [%r1693];
	add.s16 	%rs201, %rs200, 1;
	st.shared.u8 	[%r1693], %rs201;
	// begin inline asm
	shr.b32 %r1565, %r1566, %r1573;
	// end inline asm
	and.b32  	%r1694, %r1505, %r1565;
	and.b32  	%r1695, %r1694, 3;
	shl.b32 	%r1696, %r1694, 8;
	and.b32  	%r1697, %r1696, -1024;
	add.s32 	%r1698, %r353, %r1697;
	add.s32 	%r1699, %r1698, %r1695;
	ld.shared.u8 	%rs202, [%r1699];
	add.s16 	%rs203, %rs202, 1;
	st.shared.u8 	[%r1699], %rs203;
	// begin inline asm
	shr.b32 %r1568, %r1569, %r1573;
	// end inline asm
	and.b32  	%r1700, %r1505, %r1568;
	and.b32  	%r1701, %r1700, 3;
	shl.b32 	%r1702, %r1700, 8;
	and.b32  	%r1703, %r1702, -1024;
	add.s32 	%r1704, %r353, %r1703;
	add.s32 	%r1705, %r1704, %r1701;
	ld.shared.u8 	%rs204, [%r1705];
	add.s16 	%rs205, %rs204, 1;
	st.shared.u8 	[%r1705], %rs205;
	// begin inline asm
	shr.b32 %r1571, %r1572, %r1573;
	// end inline asm
	and.b32  	%r1706, %r1505, %r1571;
	and.b32  	%r1707, %r1706, 3;
	shl.b32 	%r1708, %r1706, 8;
	and.b32  	%r1709, %r1708, -1024;
	add.s32 	%r1710, %r353, %r1709;
	add.s32 	%r1711, %r1710, %r1707;
	ld.shared.u8 	%rs206, [%r1711];
	add.s16 	%rs207, %rs206, 1;
	st.shared.u8 	[%r1711], %rs207;
	add.s64 	%rd1706, %rd1706, 5888;
	sub.s64 	%rd1726, %rd4, %rd1706;
	setp.gt.s64 	%p22, %rd1726, 5887;
	@%p22 bra 	$L__BB13_185;
$L__BB13_186:
	setp.le.s64 	%p23, %rd1726, %rd16;
	@%p23 bra 	$L__BB13_192;
	mov.b32 	%r1713, 0;
	mov.b32 	%r1714, 6;
	// begin inline asm
	bmsk.clamp.b32 %r1712, %r1713, %r1714;
	// end inline asm
	not.b64 	%rd436, %rd16;
	add.s64 	%rd59, %rd1726, %rd436;
	and.b64  	%rd437, %rd59, 768;
	setp.eq.s64 	%p24, %rd437, 768;
	mov.u64 	%rd1729, %rd16;
	@%p24 bra 	$L__BB13_190;
	shr.u64 	%rd439, %rd59, 8;
	add.s64 	%rd440, %rd439, 1;
	and.b64  	%rd60, %rd440, 3;
	mov.b64 	%rd1728, 0;
	mov.u64 	%rd1729, %rd16;
$L__BB13_189:
	.pragma "nounroll";
	add.s64 	%rd441, %rd1729, %rd1706;
	shl.b64 	%rd442, %rd441, 2;
	add.s64 	%rd443, %rd11, %rd442;
	ld.global.u32 	%r1716, [%rd443];
	mov.b32 	%r1717, 0;
	// begin inline asm
	shr.b32 %r1715, %r1716, %r1717;
	// end inline asm
	and.b32  	%r1718, %r1712, %r1715;
	and.b32  	%r1719, %r1718, 3;
	shl.b32 	%r1720, %r1718, 8;
	and.b32  	%r1721, %r1720, -1024;
	add.s32 	%r1722, %r353, %r1721;
	add.s32 	%r1723, %r1722, %r1719;
	ld.shared.u8 	%rs208, [%r1723];
	add.s16 	%rs209, %rs208, 1;
	st.shared.u8 	[%r1723], %rs209;
	add.s64 	%rd1729, %rd1729, 256;
	add.s64 	%rd1728, %rd1728, 1;
	setp.ne.s64 	%p25, %rd1728, %rd60;
	@%p25 bra 	$L__BB13_189;
$L__BB13_190:
	setp.lt.u64 	%p26, %rd59, 768;
	@%p26 bra 	$L__BB13_192;
$L__BB13_191:
	add.s64 	%rd444, %rd1729, %rd1706;
	shl.b64 	%rd445, %rd444, 2;
	add.s64 	%rd446, %rd11, %rd445;
	ld.global.u32 	%r1725, [%rd446];
	mov.b32 	%r1735, 0;
	// begin inline asm
	shr.b32 %r1724, %r1725, %r1735;
	// end inline asm
	and.b32  	%r1736, %r1712, %r1724;
	and.b32  	%r1737, %r1736, 3;
	shl.b32 	%r1738, %r1736, 8;
	and.b32  	%r1739, %r1738, -1024;
	add.s32 	%r1740, %r353, %r1739;
	add.s32 	%r1741, %r1740, %r1737;
	ld.shared.u8 	%rs210, [%r1741];
	add.s16 	%rs211, %rs210, 1;
	st.shared.u8 	[%r1741], %rs211;
	ld.global.u32 	%r1728, [%rd446+1024];
	// begin inline asm
	shr.b32 %r1727, %r1728, %r1735;
	// end inline asm
	and.b32  	%r1742, %r1712, %r1727;
	and.b32  	%r1743, %r1742, 3;
	shl.b32 	%r1744, %r1742, 8;
	and.b32  	%r1745, %r1744, -1024;
	add.s32 	%r1746, %r353, %r1745;
	add.s32 	%r1747, %r1746, %r1743;
	ld.shared.u8 	%rs212, [%r1747];
	add.s16 	%rs213, %rs212, 1;
	st.shared.u8 	[%r1747], %rs213;
	ld.global.u32 	%r1731, [%rd446+2048];
	// begin inline asm
	shr.b32 %r1730, %r1731, %r1735;
	// end inline asm
	and.b32  	%r1748, %r1712, %r1730;
	and.b32  	%r1749, %r1748, 3;
	shl.b32 	%r1750, %r1748, 8;
	and.b32  	%r1751, %r1750, -1024;
	add.s32 	%r1752, %r353, %r1751;
	add.s32 	%r1753, %r1752, %r1749;
	ld.shared.u8 	%rs214, [%r1753];
	add.s16 	%rs215, %rs214, 1;
	st.shared.u8 	[%r1753], %rs215;
	ld.global.u32 	%r1734, [%rd446+3072];
	// begin inline asm
	shr.b32 %r1733, %r1734, %r1735;
	// end inline asm
	and.b32  	%r1754, %r1712, %r1733;
	and.b32  	%r1755, %r1754, 3;
	shl.b32 	%r1756, %r1754, 8;
	and.b32  	%r1757, %r1756, -1024;
	add.s32 	%r1758, %r353, %r1757;
	add.s32 	%r1759, %r1758, %r1755;
	ld.shared.u8 	%rs216, [%r1759];
	add.s16 	%rs217, %rs216, 1;
	st.shared.u8 	[%r1759], %rs217;
	add.s64 	%rd1729, %rd1729, 1024;
	setp.lt.s64 	%p27, %rd1729, %rd1726;
	@%p27 bra 	$L__BB13_191;
$L__BB13_192:
	cvt.u32.u64 	%r1761, %rd16;
	bar.sync 	0;
	shr.u32 	%r359, %r1761, 5;
	// begin inline asm
	mov.u32 %r1760, %laneid;
	// end inline asm
	setp.gt.u32 	%p28, %r1761, 511;
	@%p28 bra 	$L__BB13_194;
	shl.b32 	%r1762, %r359, 10;
	add.s32 	%r1764, %r1200, %r1762;
	shl.b32 	%r1765, %r1760, 2;
	add.s32 	%r1766, %r1764, %r1765;
	ld.shared.u32 	%r1767, [%r1766];
	bfe.u32 	%r1768, %r1767, 0, 8;
	bfe.u32 	%r1769, %r1767, 8, 8;
	bfe.u32 	%r1770, %r1767, 16, 8;
	bfe.u32 	%r1771, %r1767, 24, 8;
	cvt.u64.u32 	%rd447, %r1768;
	and.b64  	%rd448, %rd447, 255;
	add.s64 	%rd449, %rd1705, %rd448;
	cvt.u64.u32 	%rd450, %r1769;
	and.b64  	%rd451, %rd450, 255;
	add.s64 	%rd452, %rd1704, %rd451;
	cvt.u64.u32 	%rd453, %r1770;
	and.b64  	%rd454, %rd453, 255;
	add.s64 	%rd455, %rd1703, %rd454;
	cvt.u64.u32 	%rd456, %r1771;
	and.b64  	%rd457, %rd456, 255;
	add.s64 	%rd458, %rd1702, %rd457;
	ld.shared.u32 	%r1772, [%r1766+128];
	bfe.u32 	%r1773, %r1772, 0, 8;
	bfe.u32 	%r1774, %r1772, 8, 8;
	bfe.u32 	%r1775, %r1772, 16, 8;
	bfe.u32 	%r1776, %r1772, 24, 8;
	cvt.u64.u32 	%rd459, %r1773;
	and.b64  	%rd460, %rd459, 255;
	add.s64 	%rd461, %rd449, %rd460;
	cvt.u64.u32 	%rd462, %r1774;
	and.b64  	%rd463, %rd462, 255;
	add.s64 	%rd464, %rd452, %rd463;
	cvt.u64.u32 	%rd465, %r1775;
	and.b64  	%rd466, %rd465, 255;
	add.s64 	%rd467, %rd455, %rd466;
	cvt.u64.u32 	%rd468, %r1776;
	and.b64  	%rd469, %rd468, 255;
	add.s64 	%rd470, %rd458, %rd469;
	ld.shared.u32 	%r1777, [%r1766+256];
	bfe.u32 	%r1778, %r1777, 0, 8;
	bfe.u32 	%r1779, %r1777, 8, 8;
	bfe.u32 	%r1780, %r1777, 16, 8;
	bfe.u32 	%r1781, %r1777, 24, 8;
	cvt.u64.u32 	%rd471, %r1778;
	and.b64  	%rd472, %rd471, 255;
	add.s64 	%rd473, %rd461, %rd472;
	cvt.u64.u32 	%rd474, %r1779;
	and.b64  	%rd475, %rd474, 255;
	add.s64 	%rd476, %rd464, %rd475;
	cvt.u64.u32 	%rd477, %r1780;
	and.b64  	%rd478, %rd477, 255;
	add.s64 	%rd479, %rd467, %rd478;
	cvt.u64.u32 	%rd480, %r1781;
	and.b64  	%rd481, %rd480, 255;
	add.s64 	%rd482, %rd470, %rd481;
	ld.shared.u32 	%r1782, [%r1766+384];
	bfe.u32 	%r1783, %r1782, 0, 8;
	bfe.u32 	%r1784, %r1782, 8, 8;
	bfe.u32 	%r1785, %r1782, 16, 8;
	bfe.u32 	%r1786, %r1782, 24, 8;
	cvt.u64.u32 	%rd483, %r1783;
	and.b64  	%rd484, %rd483, 255;
	add.s64 	%rd485, %rd473, %rd484;
	cvt.u64.u32 	%rd486, %r1784;
	and.b64  	%rd487, %rd486, 255;
	add.s64 	%rd488, %rd476, %rd487;
	cvt.u64.u32 	%rd489, %r1785;
	and.b64  	%rd490, %rd489, 255;
	add.s64 	%rd491, %rd479, %rd490;
	cvt.u64.u32 	%rd492, %r1786;
	and.b64  	%rd493, %rd492, 255;
	add.s64 	%rd494, %rd482, %rd493;
	ld.shared.u32 	%r1787, [%r1766+512];
	bfe.u32 	%r1788, %r1787, 0, 8;
	bfe.u32 	%r1789, %r1787, 8, 8;
	bfe.u32 	%r1790, %r1787, 16, 8;
	bfe.u32 	%r1791, %r1787, 24, 8;
	cvt.u64.u32 	%rd495, %r1788;
	and.b64  	%rd496, %rd495, 255;
	add.s64 	%rd497, %rd485, %rd496;
	cvt.u64.u32 	%rd498, %r1789;
	and.b64  	%rd499, %rd498, 255;
	add.s64 	%rd500, %rd488, %rd499;
	cvt.u64.u32 	%rd501, %r1790;
	and.b64  	%rd502, %rd501, 255;
	add.s64 	%rd503, %rd491, %rd502;
	cvt.u64.u32 	%rd504, %r1791;
	and.b64  	%rd505, %rd504, 255;
	add.s64 	%rd506, %rd494, %rd505;
	ld.shared.u32 	%r1792, [%r1766+640];
	bfe.u32 	%r1793, %r1792, 0, 8;
	bfe.u32 	%r1794, %r1792, 8, 8;
	bfe.u32 	%r1795, %r1792, 16, 8;
	bfe.u32 	%r1796, %r1792, 24, 8;
	cvt.u64.u32 	%rd507, %r1793;
	and.b64  	%rd508, %rd507, 255;
	add.s64 	%rd509, %rd497, %rd508;
	cvt.u64.u32 	%rd510, %r1794;
	and.b64  	%rd511, %rd510, 255;
	add.s64 	%rd512, %rd500, %rd511;
	cvt.u64.u32 	%rd513, %r1795;
	and.b64  	%rd514, %rd513, 255;
	add.s64 	%rd515, %rd503, %rd514;
	cvt.u64.u32 	%rd516, %r1796;
	and.b64  	%rd517, %rd516, 255;
	add.s64 	%rd518, %rd506, %rd517;
	ld.shared.u32 	%r1797, [%r1766+768];
	bfe.u32 	%r1798, %r1797, 0, 8;
	bfe.u32 	%r1799, %r1797, 8, 8;
	bfe.u32 	%r1800, %r1797, 16, 8;
	bfe.u32 	%r1801, %r1797, 24, 8;
	cvt.u64.u32 	%rd519, %r1798;
	and.b64  	%rd520, %rd519, 255;
	add.s64 	%rd521, %rd509, %rd520;
	cvt.u64.u32 	%rd522, %r1799;
	and.b64  	%rd523, %rd522, 255;
	add.s64 	%rd524, %rd512, %rd523;
	cvt.u64.u32 	%rd525, %r1800;
	and.b64  	%rd526, %rd525, 255;
	add.s64 	%rd527, %rd515, %rd526;
	cvt.u64.u32 	%rd528, %r1801;
	and.b64  	%rd529, %rd528, 255;
	add.s64 	%rd530, %rd518, %rd529;
	ld.shared.u32 	%r1802, [%r1766+896];
	bfe.u32 	%r1803, %r1802, 0, 8;
	bfe.u32 	%r1804, %r1802, 8, 8;
	bfe.u32 	%r1805, %r1802, 16, 8;
	bfe.u32 	%r1806, %r1802, 24, 8;
	cvt.u64.u32 	%rd531, %r1803;
	and.b64  	%rd532, %rd531, 255;
	add.s64 	%rd1705, %rd521, %rd532;
	cvt.u64.u32 	%rd533, %r1804;
	and.b64  	%rd534, %rd533, 255;
	add.s64 	%rd1704, %rd524, %rd534;
	cvt.u64.u32 	%rd535, %r1805;
	and.b64  	%rd536, %rd535, 255;
	add.s64 	%rd1703, %rd527, %rd536;
	cvt.u64.u32 	%rd537, %r1806;
	and.b64  	%rd538, %rd537, 255;
	add.s64 	%rd1702, %rd530, %rd538;
$L__BB13_194:
	setp.gt.u32 	%p29, %r1761, 255;
	@%p29 bra 	$L__BB13_196;
	shl.b32 	%r1808, %r359, 10;
	add.s32 	%r1810, %r1200, %r1808;
	shl.b32 	%r1811, %r1760, 2;
	add.s32 	%r1812, %r1810, %r1811;
	ld.shared.u32 	%r1813, [%r1812+8192];
	bfe.u32 	%r1814, %r1813, 0, 8;
	bfe.u32 	%r1815, %r1813, 8, 8;
	bfe.u32 	%r1816, %r1813, 16, 8;
	bfe.u32 	%r1817, %r1813, 24, 8;
	cvt.u64.u32 	%rd539, %r1814;
	and.b64  	%rd540, %rd539, 255;
	add.s64 	%rd541, %rd1724, %rd540;
	cvt.u64.u32 	%rd542, %r1815;
	and.b64  	%rd543, %rd542, 255;
	add.s64 	%rd544, %rd1723, %rd543;
	cvt.u64.u32 	%rd545, %r1816;
	and.b64  	%rd546, %rd545, 255;
	add.s64 	%rd547, %rd1722, %rd546;
	cvt.u64.u32 	%rd548, %r1817;
	and.b64  	%rd549, %rd548, 255;
	add.s64 	%rd550, %rd1721, %rd549;
	ld.shared.u32 	%r1818, [%r1812+8320];
	bfe.u32 	%r1819, %r1818, 0, 8;
	bfe.u32 	%r1820, %r1818, 8, 8;
	bfe.u32 	%r1821, %r1818, 16, 8;
	bfe.u32 	%r1822, %r1818, 24, 8;
	cvt.u64.u32 	%rd551, %r1819;
	and.b64  	%rd552, %rd551, 255;
	add.s64 	%rd553, %rd541, %rd552;
	cvt.u64.u32 	%rd554, %r1820;
	and.b64  	%rd555, %rd554, 255;
	add.s64 	%rd556, %rd544, %rd555;
	cvt.u64.u32 	%rd557, %r1821;
	and.b64  	%rd558, %rd557, 255;
	add.s64 	%rd559, %rd547, %rd558;
	cvt.u64.u32 	%rd560, %r1822;
	and.b64  	%rd561, %rd560, 255;
	add.s64 	%rd562, %rd550, %rd561;
	ld.shared.u32 	%r1823, [%r1812+8448];
	bfe.u32 	%r1824, %r1823, 0, 8;
	bfe.u32 	%r1825, %r1823, 8, 8;
	bfe.u32 	%r1826, %r1823, 16, 8;
	bfe.u32 	%r1827, %r1823, 24, 8;
	cvt.u64.u32 	%rd563, %r1824;
	and.b64  	%rd564, %rd563, 255;
	add.s64 	%rd565, %rd553, %rd564;
	cvt.u64.u32 	%rd566, %r1825;
	and.b64  	%rd567, %rd566, 255;
	add.s64 	%rd568, %rd556, %rd567;
	cvt.u64.u32 	%rd569, %r1826;
	and.b64  	%rd570, %rd569, 255;
	add.s64 	%rd571, %rd559, %rd570;
	cvt.u64.u32 	%rd572, %r1827;
	and.b64  	%rd573, %rd572, 255;
	add.s64 	%rd574, %rd562, %rd573;
	ld.shared.u32 	%r1828, [%r1812+8576];
	bfe.u32 	%r1829, %r1828, 0, 8;
	bfe.u32 	%r1830, %r1828, 8, 8;
	bfe.u32 	%r1831, %r1828, 16, 8;
	bfe.u32 	%r1832, %r1828, 24, 8;
	cvt.u64.u32 	%rd575, %r1829;
	and.b64  	%rd576, %rd575, 255;
	add.s64 	%rd577, %rd565, %rd576;
	cvt.u64.u32 	%rd578, %r1830;
	and.b64  	%rd579, %rd578, 255;
	add.s64 	%rd580, %rd568, %rd579;
	cvt.u64.u32 	%rd581, %r1831;
	and.b64  	%rd582, %rd581, 255;
	add.s64 	%rd583, %rd571, %rd582;
	cvt.u64.u32 	%rd584, %r1832;
	and.b64  	%rd585, %rd584, 255;
	add.s64 	%rd586, %rd574, %rd585;
	ld.shared.u32 	%r1833, [%r1812+8704];
	bfe.u32 	%r1834, %r1833, 0, 8;
	bfe.u32 	%r1835, %r1833, 8, 8;
	bfe.u32 	%r1836, %r1833, 16, 8;
	bfe.u32 	%r1837, %r1833, 24, 8;
	cvt.u64.u32 	%rd587, %r1834;
	and.b64  	%rd588, %rd587, 255;
	add.s64 	%rd589, %rd577, %rd588;
	cvt.u64.u32 	%rd590, %r1835;
	and.b64  	%rd591, %rd590, 255;
	add.s64 	%rd592, %rd580, %rd591;
	cvt.u64.u32 	%rd593, %r1836;
	and.b64  	%rd594, %rd593, 255;
	add.s64 	%rd595, %rd583, %rd594;
	cvt.u64.u32 	%rd596, %r1837;
	and.b64  	%rd597, %rd596, 255;
	add.s64 	%rd598, %rd586, %rd597;
	ld.shared.u32 	%r1838, [%r1812+8832];
	bfe.u32 	%r1839, %r1838, 0, 8;
	bfe.u32 	%r1840, %r1838, 8, 8;
	bfe.u32 	%r1841, %r1838, 16, 8;
	bfe.u32 	%r1842, %r1838, 24, 8;
	cvt.u64.u32 	%rd599, %r1839;
	and.b64  	%rd600, %rd599, 255;
	add.s64 	%rd601, %rd589, %rd600;
	cvt.u64.u32 	%rd602, %r1840;
	and.b64  	%rd603, %rd602, 255;
	add.s64 	%rd604, %rd592, %rd603;
	cvt.u64.u32 	%rd605, %r1841;
	and.b64  	%rd606, %rd605, 255;
	add.s64 	%rd607, %rd595, %rd606;
	cvt.u64.u32 	%rd608, %r1842;
	and.b64  	%rd609, %rd608, 255;
	add.s64 	%rd610, %rd598, %rd609;
	ld.shared.u32 	%r1843, [%r1812+8960];
	bfe.u32 	%r1844, %r1843, 0, 8;
	bfe.u32 	%r1845, %r1843, 8, 8;
	bfe.u32 	%r1846, %r1843, 16, 8;
	bfe.u32 	%r1847, %r1843, 24, 8;
	cvt.u64.u32 	%rd611, %r1844;
	and.b64  	%rd612, %rd611, 255;
	add.s64 	%rd613, %rd601, %rd612;
	cvt.u64.u32 	%rd614, %r1845;
	and.b64  	%rd615, %rd614, 255;
	add.s64 	%rd616, %rd604, %rd615;
	cvt.u64.u32 	%rd617, %r1846;
	and.b64  	%rd618, %rd617, 255;
	add.s64 	%rd619, %rd607, %rd618;
	cvt.u64.u32 	%rd620, %r1847;
	and.b64  	%rd621, %rd620, 255;
	add.s64 	%rd622, %rd610, %rd621;
	ld.shared.u32 	%r1848, [%r1812+9088];
	bfe.u32 	%r1849, %r1848, 0, 8;
	bfe.u32 	%r1850, %r1848, 8, 8;
	bfe.u32 	%r1851, %r1848, 16, 8;
	bfe.u32 	%r1852, %r1848, 24, 8;
	cvt.u64.u32 	%rd623, %r1849;
	and.b64  	%rd624, %rd623, 255;
	add.s64 	%rd1724, %rd613, %rd624;
	cvt.u64.u32 	%rd625, %r1850;
	and.b64  	%rd626, %rd625, 255;
	add.s64 	%rd1723, %rd616, %rd626;
	cvt.u64.u32 	%rd627, %r1851;
	and.b64  	%rd628, %rd627, 255;
	add.s64 	%rd1722, %rd619, %rd628;
	cvt.u64.u32 	%rd629, %r1852;
	and.b64  	%rd630, %rd629, 255;
	add.s64 	%rd1721, %rd622, %rd630;
$L__BB13_196:
	setp.gt.u32 	%p30, %r1761, 511;
	bar.sync 	0;
	shl.b32 	%r1854, %r1760, 9;
	add.s32 	%r361, %r1200, %r1854;
	@%p30 bra 	$L__BB13_198;
	and.b32  	%r1857, %r1761, 480;
	add.s32 	%r1858, %r361, %r1857;
	st.shared.v2.u64 	[%r1858], {%rd1705, %rd1704};
	st.shared.v2.u64 	[%r1858+16], {%rd1703, %rd1702};
$L__BB13_198:
	setp.gt.u32 	%p31, %r1761, 255;
	@%p31 bra 	$L__BB13_200;
	and.b32  	%r1861, %r1761, 224;
	add.s32 	%r1862, %r361, %r1861;
	st.shared.v2.u64 	[%r1862+256], {%rd1724, %rd1723};
	st.shared.v2.u64 	[%r1862+272], {%rd1722, %rd1721};
$L__BB13_200:
	bar.sync 	0;
	setp.gt.u32 	%p32, %r1761, 63;
	shl.b32 	%r1864, %r1761, 2;
	add.s32 	%r362, %r353, %r1864;
	@%p32 bra 	$L__BB13_202;
	ld.shared.u64 	%rd632, [%r362];
	ld.shared.u64 	%rd633, [%r362+512];
	add.s64 	%rd634, %rd633, %rd632;
	ld.shared.u64 	%rd635, [%r362+1024];
	add.s64 	%rd636, %rd635, %rd634;
	ld.shared.u64 	%rd637, [%r362+1536];
	add.s64 	%rd638, %rd637, %rd636;
	ld.shared.u64 	%rd639, [%r362+2048];
	add.s64 	%rd640, %rd639, %rd638;
	ld.shared.u64 	%rd641, [%r362+2560];
	add.s64 	%rd642, %rd641, %rd640;
	ld.shared.u64 	%rd643, [%r362+3072];
	add.s64 	%rd644, %rd643, %rd642;
	ld.shared.u64 	%rd645, [%r362+3584];
	add.s64 	%rd646, %rd645, %rd644;
	ld.shared.u64 	%rd647, [%r362+4096];
	add.s64 	%rd648, %rd647, %rd646;
	ld.shared.u64 	%rd649, [%r362+4608];
	add.s64 	%rd650, %rd649, %rd648;
	ld.shared.u64 	%rd651, [%r362+5120];
	add.s64 	%rd652, %rd651, %rd650;
	ld.shared.u64 	%rd653, [%r362+5632];
	add.s64 	%rd654, %rd653, %rd652;
	ld.shared.u64 	%rd655, [%r362+6144];
	add.s64 	%rd656, %rd655, %rd654;
	ld.shared.u64 	%rd657, [%r362+6656];
	add.s64 	%rd658, %rd657, %rd656;
	ld.shared.u64 	%rd659, [%r362+7168];
	add.s64 	%rd660, %rd659, %rd658;
	ld.shared.u64 	%rd661, [%r362+7680];
	add.s64 	%rd662, %rd661, %rd660;
	ld.shared.u64 	%rd663, [%r362+8192];
	add.s64 	%rd664, %rd663, %rd662;
	ld.shared.u64 	%rd665, [%r362+8704];
	add.s64 	%rd666, %rd665, %rd664;
	ld.shared.u64 	%rd667, [%r362+9216];
	add.s64 	%rd668, %rd667, %rd666;
	ld.shared.u64 	%rd669, [%r362+9728];
	add.s64 	%rd670, %rd669, %rd668;
	ld.shared.u64 	%rd671, [%r362+10240];
	add.s64 	%rd672, %rd671, %rd670;
	ld.shared.u64 	%rd673, [%r362+10752];
	add.s64 	%rd674, %rd673, %rd672;
	ld.shared.u64 	%rd675, [%r362+11264];
	add.s64 	%rd676, %rd675, %rd674;
	ld.shared.u64 	%rd677, [%r362+11776];
	add.s64 	%rd678, %rd677, %rd676;
	ld.shared.u64 	%rd679, [%r362+12288];
	add.s64 	%rd680, %rd679, %rd678;
	ld.shared.u64 	%rd681, [%r362+12800];
	add.s64 	%rd682, %rd681, %rd680;
	ld.shared.u64 	%rd683, [%r362+13312];
	add.s64 	%rd684, %rd683, %rd682;
	ld.shared.u64 	%rd685, [%r362+13824];
	add.s64 	%rd686, %rd685, %rd684;
	ld.shared.u64 	%rd687, [%r362+14336];
	add.s64 	%rd688, %rd687, %rd686;
	ld.shared.u64 	%rd689, [%r362+14848];
	add.s64 	%rd690, %rd689, %rd688;
	ld.shared.u64 	%rd691, [%r362+15360];
	add.s64 	%rd692, %rd691, %rd690;
	ld.shared.u64 	%rd693, [%r362+15872];
	add.s64 	%rd1739, %rd693, %rd692;
$L__BB13_202:
	bar.sync 	0;
	shr.u32 	%r1866, %r1761, 3;
	add.s32 	%r1867, %r1866, %r1761;
	shl.b32 	%r1868, %r1867, 3;
	add.s32 	%r1870, %r1200, 1040;
	add.s32 	%r363, %r1870, %r1868;
	st.shared.u64 	[%r363], %rd1739;
	bar.sync 	0;
	setp.gt.u32 	%p33, %r1761, 31;
	mad.lo.s32 	%r364, %r1761, 72, %r1870;
	@%p33 bra 	$L__BB13_204;
	ld.shared.u64 	%rd694, [%r364];
	ld.shared.u64 	%rd695, [%r364+8];
	ld.shared.u64 	%rd696, [%r364+16];
	ld.shared.u64 	%rd697, [%r364+24];
	ld.shared.u64 	%rd698, [%r364+32];
	ld.shared.u64 	%rd699, [%r364+40];
	ld.shared.u64 	%rd700, [%r364+48];
	ld.shared.u64 	%rd701, [%r364+56];
	add.s64 	%rd702, %rd695, %rd694;
	add.s64 	%rd703, %rd702, %rd696;
	add.s64 	%rd704, %rd703, %rd697;
	add.s64 	%rd705, %rd704, %rd698;
	add.s64 	%rd706, %rd705, %rd699;
	add.s64 	%rd707, %rd706, %rd700;
	add.s64 	%rd708, %rd707, %rd701;
	mov.b64 	{%r1872, %r1877}, %rd708;
	mov.b32 	%r1878, 1;
	mov.b32 	%r1919, 0;
	mov.b32 	%r1920, -1;
	// begin inline asm
	shfl.sync.up.b32 %r1871, %r1872, %r1878, %r1919, %r1920;
	// end inline asm
	// begin inline asm
	shfl.sync.up.b32 %r1876, %r1877, %r1878, %r1919, %r1920;
	// end inline asm
	mov.b64 	%rd709, {%r1871, %r1876};
	setp.lt.s32 	%p34, %r1760, 1;
	selp.b64 	%rd710, 0, %rd709, %p34;
	add.s64 	%rd711, %rd710, %rd708;
	mov.b64 	{%r1882, %r1887}, %rd711;
	mov.b32 	%r1888, 2;
	// begin inline asm
	shfl.sync.up.b32 %r1881, %r1882, %r1888, %r1919, %r1920;
	// end inline asm
	// begin inline asm
	shfl.sync.up.b32 %r1886, %r1887, %r1888, %r1919, %r1920;
	// end inline asm
	mov.b64 	%rd712, {%r1881, %r1886};
	setp.lt.s32 	%p35, %r1760, 2;
	selp.b64 	%rd713, 0, %rd712, %p35;
	add.s64 	%rd714, %rd713, %rd711;
	mov.b64 	{%r1892, %r1897}, %rd714;
	mov.b32 	%r1898, 4;
	// begin inline asm
	shfl.sync.up.b32 %r1891, %r1892, %r1898, %r1919, %r1920;
	// end inline asm
	// begin inline asm
	shfl.sync.up.b32 %r1896, %r1897, %r1898, %r1919, %r1920;
	// end inline asm
	mov.b64 	%rd715, {%r1891, %r1896};
	setp.lt.s32 	%p36, %r1760, 4;
	selp.b64 	%rd716, 0, %rd715, %p36;
	add.s64 	%rd717, %rd716, %rd714;
	mov.b64 	{%r1902, %r1907}, %rd717;
	mov.b32 	%r1908, 8;
	// begin inline asm
	shfl.sync.up.b32 %r1901, %r1902, %r1908, %r1919, %r1920;
	// end inline asm
	// begin inline asm
	shfl.sync.up.b32 %r1906, %r1907, %r1908, %r1919, %r1920;
	// end inline asm
	mov.b64 	%rd718, {%r1901, %r1906};
	setp.lt.s32 	%p37, %r1760, 8;
	selp.b64 	%rd719, 0, %rd718, %p37;
	add.s64 	%rd720, %rd719, %rd717;
	mov.b64 	{%r1912, %r1917}, %rd720;
	mov.b32 	%r1918, 16;
	// begin inline asm
	shfl.sync.up.b32 %r1911, %r1912, %r1918, %r1919, %r1920;
	// end inline asm
	// begin inline asm
	shfl.sync.up.b32 %r1916, %r1917, %r1918, %r1919, %r1920;
	// end inline asm
	mov.b64 	%rd721, {%r1911, %r1916};
	setp.lt.s32 	%p38, %r1760, 16;
	selp.b64 	%rd722, 0, %rd721, %p38;
	add.s64 	%rd723, %rd722, %rd720;
	sub.s64 	%rd724, %rd723, %rd708;
	ld.shared.u64 	%rd725, [%r364];
	ld.shared.u64 	%rd726, [%r364+8];
	ld.shared.u64 	%rd727, [%r364+16];
	ld.shared.u64 	%rd728, [%r364+24];
	ld.shared.u64 	%rd729, [%r364+32];
	ld.shared.u64 	%rd730, [%r364+40];
	ld.shared.u64 	%rd731, [%r364+48];
	add.s64 	%rd732, %rd725, %rd724;
	add.s64 	%rd733, %rd726, %rd732;
	add.s64 	%rd734, %rd727, %rd733;
	add.s64 	%rd735, %rd728, %rd734;
	add.s64 	%rd736, %rd729, %rd735;
	add.s64 	%rd737, %rd730, %rd736;
	add.s64 	%rd738, %rd731, %rd737;
	st.shared.u64 	[%r364], %rd724;
	st.shared.u64 	[%r364+8], %rd732;
	st.shared.u64 	[%r364+16], %rd733;
	st.shared.u64 	[%r364+24], %rd734;
	st.shared.u64 	[%r364+32], %rd735;
	st.shared.u64 	[%r364+40], %rd736;
	st.shared.u64 	[%r364+48], %rd737;
	st.shared.u64 	[%r364+56], %rd738;
$L__BB13_204:
	setp.gt.u32 	%p39, %r1761, 63;
	bar.sync 	0;
	ld.shared.u64 	%rd1745, [%r363];
	bar.sync 	0;
	setp.eq.s64 	%p40, %rd1745, 0;
	setp.eq.s64 	%p41, %rd1745, %rd4;
	or.pred  	%p42, %p40, %p41;
	or.pred  	%p44, %p39, %p42;
	selp.u32 	%r1922, 1, 0, %p44;
	{ 
	.reg .pred 	%p1; 
	.reg .pred 	%p2; 
	setp.ne.u32 	%p1, %r1922, 0; 
	bar.red.and.pred 	%p2, 0, %p1; 
	selp.u32 	%r1923, 1, 0, %p2; 
	}
	setp.ne.s32 	%p45, %r1923, 0;
	@%p45 bra 	$L__BB13_323;
	setp.lt.s64 	%p95, %rd4, 5888;
	mov.b64 	%rd1747, 0;
	mov.u64 	%rd1748, %rd4;
	@%p95 bra 	$L__BB13_220;
	mov.b64 	%rd1747, 0;
	cvt.u64.u32 	%rd749, %r1198;
	add.s32 	%r2124, %r353, %r1199;
	mad.lo.s32 	%r2125, %r1198, 84, %r2124;
	mad.lo.s32 	%r2264, %r1198, 124, %r2124;
$L__BB13_207:
	.pragma "nounroll";
	setp.ne.s32 	%p96, %r1760, 31;
	add.s64 	%rd750, %rd1747, %rd749;
	shl.b64 	%rd751, %rd750, 2;
	add.s64 	%rd752, %rd11, %rd751;
	ld.global.u32 	%r2098, [%rd752];
	ld.global.u32 	%r2099, [%rd752+1024];
	ld.global.u32 	%r2100, [%rd752+2048];
	ld.global.u32 	%r2101, [%rd752+3072];
	ld.global.u32 	%r2102, [%rd752+4096];
	ld.global.u32 	%r2103, [%rd752+5120];
	ld.global.u32 	%r2104, [%rd752+6144];
	ld.global.u32 	%r2105, [%rd752+7168];
	ld.global.u32 	%r2106, [%rd752+8192];
	ld.global.u32 	%r2107, [%rd752+9216];
	ld.global.u32 	%r2108, [%rd752+10240];
	ld.global.u32 	%r2109, [%rd752+11264];
	ld.global.u32 	%r2110, [%rd752+12288];
	ld.global.u32 	%r2111, [%rd752+13312];
	ld.global.u32 	%r2112, [%rd752+14336];
	ld.global.u32 	%r2113, [%rd752+15360];
	ld.global.u32 	%r2114, [%rd752+16384];
	ld.global.u32 	%r2115, [%rd752+17408];
	ld.global.u32 	%r2116, [%rd752+18432];
	ld.global.u32 	%r2117, [%rd752+19456];
	ld.global.u32 	%r2118, [%rd752+20480];
	ld.global.u32 	%r2119, [%rd752+21504];
	ld.global.u32 	%r2120, [%rd752+22528];
	st.shared.u32 	[%r353], %r2098;
	st.shared.u32 	[%r353+1024], %r2099;
	st.shared.u32 	[%r353+2048], %r2100;
	st.shared.u32 	[%r353+3072], %r2101;
	st.shared.u32 	[%r353+4096], %r2102;
	st.shared.u32 	[%r353+5120], %r2103;
	st.shared.u32 	[%r353+6144], %r2104;
	st.shared.u32 	[%r353+7168], %r2105;
	st.shared.u32 	[%r353+8192], %r2106;
	st.shared.u32 	[%r353+9216], %r2107;
	st.shared.u32 	[%r353+10240], %r2108;
	st.shared.u32 	[%r353+11264], %r2109;
	st.shared.u32 	[%r353+12288], %r2110;
	st.shared.u32 	[%r353+13312], %r2111;
	st.shared.u32 	[%r353+14336], %r2112;
	st.shared.u32 	[%r353+15360], %r2113;
	st.shared.u32 	[%r353+16384], %r2114;
	st.shared.u32 	[%r353+17408], %r2115;
	st.shared.u32 	[%r353+18432], %r2116;
	st.shared.u32 	[%r353+19456], %r2117;
	st.shared.u32 	[%r353+20480], %r2118;
	st.shared.u32 	[%r353+21504], %r2119;
	st.shared.u32 	[%r353+22528], %r2120;
	bar.sync 	0;
	ld.shared.u32 	%r437, [%r2125];
	ld.shared.u32 	%r438, [%r2125+4];
	ld.shared.u32 	%r439, [%r2125+8];
	ld.shared.u32 	%r440, [%r2125+12];
	ld.shared.u32 	%r441, [%r2125+16];
	ld.shared.u32 	%r442, [%r2125+20];
	ld.shared.u32 	%r443, [%r2125+24];
	ld.shared.u32 	%r444, [%r2125+28];
	ld.shared.u32 	%r445, [%r2125+32];
	ld.shared.u32 	%r446, [%r2125+36];
	ld.shared.u32 	%r447, [%r2125+40];
	ld.shared.u32 	%r448, [%r2125+44];
	ld.shared.u32 	%r449, [%r2125+48];
	ld.shared.u32 	%r450, [%r2125+52];
	ld.shared.u32 	%r451, [%r2125+56];
	ld.shared.u32 	%r452, [%r2125+60];
	ld.shared.u32 	%r453, [%r2125+64];
	ld.shared.u32 	%r454, [%r2125+68];
	ld.shared.u32 	%r455, [%r2125+72];
	ld.shared.u32 	%r456, [%r2125+76];
	ld.shared.u32 	%r457, [%r2125+80];
	ld.shared.u32 	%r458, [%r2125+84];
	ld.shared.u32 	%r459, [%r2125+88];
	bar.sync 	0;
	mov.b32 	%r2094, 0;
	st.shared.u32 	[%r353], %r2094;
	st.shared.u32 	[%r353+1024], %r2094;
	st.shared.u32 	[%r353+2048], %r2094;
	st.shared.u32 	[%r353+3072], %r2094;
	st.shared.u32 	[%r353+4096], %r2094;
	st.shared.u32 	[%r353+5120], %r2094;
	st.shared.u32 	[%r353+6144], %r2094;
	st.shared.u32 	[%r353+7168], %r2094;
	st.shared.u32 	[%r353+8192], %r2094;
	st.shared.u32 	[%r353+9216], %r2094;
	st.shared.u32 	[%r353+10240], %r2094;
	st.shared.u32 	[%r353+11264], %r2094;
	st.shared.u32 	[%r353+12288], %r2094;
	st.shared.u32 	[%r353+13312], %r2094;
	st.shared.u32 	[%r353+14336], %r2094;
	st.shared.u32 	[%r353+15360], %r2094;
	st.shared.u32 	[%r353+16384], %r2094;
	st.shared.u32 	[%r353+17408], %r2094;
	st.shared.u32 	[%r353+18432], %r2094;
	st.shared.u32 	[%r353+19456], %r2094;
	st.shared.u32 	[%r353+20480], %r2094;
	st.shared.u32 	[%r353+21504], %r2094;
	st.shared.u32 	[%r353+22528], %r2094;
	st.shared.u32 	[%r353+23552], %r2094;
	st.shared.u32 	[%r353+24576], %r2094;
	st.shared.u32 	[%r353+25600], %r2094;
	st.shared.u32 	[%r353+26624], %r2094;
	st.shared.u32 	[%r353+27648], %r2094;
	st.shared.u32 	[%r353+28672], %r2094;
	st.shared.u32 	[%r353+29696], %r2094;
	st.shared.u32 	[%r353+30720], %r2094;
	st.shared.u32 	[%r353+31744], %r2094;
	st.shared.u32 	[%r353+32768], %r2094;
	mov.b32 	%r1997, 6;
	// begin inline asm
	bmsk.clamp.b32 %r1995, %r2094, %r1997;
	// end inline asm
	// begin inline asm
	shr.b32 %r1998, %r437, %r2094;
	// end inline asm
	and.b32  	%r2126, %r1995, %r1998;
	shl.b32 	%r2127, %r2126, 10;
	and.b32  	%r2128, %r2127, 31744;
	add.s32 	%r2129, %r353, %r2128;
	shr.u32 	%r2130, %r2126, 4;
	and.b32  	%r2131, %r2130, 268435454;
	add.s32 	%r461, %r2129, %r2131;
	ld.shared.u16 	%rs24, [%r461];
	add.s16 	%rs218, %rs24, 1;
	st.shared.u16 	[%r461], %rs218;
	// begin inline asm
	shr.b32 %r2001, %r438, %r2094;
	// end inline asm
	and.b32  	%r2132, %r1995, %r2001;
	shl.b32 	%r2133, %r2132, 10;
	and.b32  	%r2134, %r2133, 31744;
	add.s32 	%r2135, %r353, %r2134;
	shr.u32 	%r2136, %r2132, 4;
	and.b32  	%r2137, %r2136, 268435454;
	add.s32 	%r462, %r2135, %r2137;
	ld.shared.u16 	%rs25, [%r462];
	add.s16 	%rs219, %rs25, 1;
	st.shared.u16 	[%r462], %rs219;
	// begin inline asm
	shr.b32 %r2004, %r439, %r2094;
	// end inline asm
	and.b32  	%r2138, %r1995, %r2004;
	shl.b32 	%r2139, %r2138, 10;
	and.b32  	%r2140, %r2139, 31744;
	add.s32 	%r2141, %r353, %r2140;
	shr.u32 	%r2142, %r2138, 4;
	and.b32  	%r2143, %r2142, 268435454;
	add.s32 	%r463, %r2141, %r2143;
	ld.shared.u16 	%rs26, [%r463];
	add.s16 	%rs220, %rs26, 1;
	st.shared.u16 	[%r463], %rs220;
	// begin inline asm
	shr.b32 %r2007, %r440, %r2094;
	// end inline asm
	and.b32  	%r2144, %r1995, %r2007;
	shl.b32 	%r2145, %r2144, 10;
	and.b32  	%r2146, %r2145, 31744;
	add.s32 	%r2147, %r353, %r2146;
	shr.u32 	%r2148, %r2144, 4;
	and.b32  	%r2149, %r2148, 268435454;
	add.s32 	%r464, %r2147, %r2149;
	ld.shared.u16 	%rs27, [%r464];
	add.s16 	%rs221, %rs27, 1;
	st.shared.u16 	[%r464], %rs221;
	// begin inline asm
	shr.b32 %r2010, %r441, %r2094;
	// end inline asm
	and.b32  	%r2150, %r1995, %r2010;
	shl.b32 	%r2151, %r2150, 10;
	and.b32  	%r2152, %r2151, 31744;
	add.s32 	%r2153, %r353, %r2152;
	shr.u32 	%r2154, %r2150, 4;
	and.b32  	%r2155, %r2154, 268435454;
	add.s32 	%r465, %r2153, %r2155;
	ld.shared.u16 	%rs28, [%r465];
	add.s16 	%rs222, %rs28, 1;
	st.shared.u16 	[%r465], %rs222;
	// begin inline asm
	shr.b32 %r2013, %r442, %r2094;
	// end inline asm
	and.b32  	%r2156, %r1995, %r2013;
	shl.b32 	%r2157, %r2156, 10;
	and.b32  	%r2158, %r2157, 31744;
	add.s32 	%r2159, %r353, %r2158;
	shr.u32 	%r2160, %r2156, 4;
	and.b32  	%r2161, %r2160, 268435454;
	add.s32 	%r466, %r2159, %r2161;
	ld.shared.u16 	%rs29, [%r466];
	add.s16 	%rs223, %rs29, 1;
	st.shared.u16 	[%r466], %rs223;
	// begin inline asm
	shr.b32 %r2016, %r443, %r2094;
	// end inline asm
	and.b32  	%r2162, %r1995, %r2016;
	shl.b32 	%r2163, %r2162, 10;
	and.b32  	%r2164, %r2163, 31744;
	add.s32 	%r2165, %r353, %r2164;
	shr.u32 	%r2166, %r2162, 4;
	and.b32  	%r2167, %r2166, 268435454;
	add.s32 	%r467, %r2165, %r2167;
	ld.shared.u16 	%rs30, [%r467];
	add.s16 	%rs224, %rs30, 1;
	st.shared.u16 	[%r467], %rs224;
	// begin inline asm
	shr.b32 %r2019, %r444, %r2094;
	// end inline asm
	and.b32  	%r2168, %r1995, %r2019;
	shl.b32 	%r2169, %r2168, 10;
	and.b32  	%r2170, %r2169, 31744;
	add.s32 	%r2171, %r353, %r2170;
	shr.u32 	%r2172, %r2168, 4;
	and.b32  	%r2173, %r2172, 268435454;
	add.s32 	%r468, %r2171, %r2173;
	ld.shared.u16 	%rs31, [%r468];
	add.s16 	%rs225, %rs31, 1;
	st.shared.u16 	[%r468], %rs225;
	// begin inline asm
	shr.b32 %r2022, %r445, %r2094;
	// end inline asm
	and.b32  	%r2174, %r1995, %r2022;
	shl.b32 	%r2175, %r2174, 10;
	and.b32  	%r2176, %r2175, 31744;
	add.s32 	%r2177, %r353, %r2176;
	shr.u32 	%r2178, %r2174, 4;
	and.b32  	%r2179, %r2178, 268435454;
	add.s32 	%r469, %r2177, %r2179;
	ld.shared.u16 	%rs32, [%r469];
	add.s16 	%rs226, %rs32, 1;
	st.shared.u16 	[%r469], %rs226;
	// begin inline asm
	shr.b32 %r2025, %r446, %r2094;
	// end inline asm
	and.b32  	%r2180, %r1995, %r2025;
	shl.b32 	%r2181, %r2180, 10;
	and.b32  	%r2182, %r2181, 31744;
	add.s32 	%r2183, %r353, %r2182;
	shr.u32 	%r2184, %r2180, 4;
	and.b32  	%r2185, %r2184, 268435454;
	add.s32 	%r470, %r2183, %r2185;
	ld.shared.u16 	%rs33, [%r470];
	add.s16 	%rs227, %rs33, 1;
	st.shared.u16 	[%r470], %rs227;
	// begin inline asm
	shr.b32 %r2028, %r447, %r2094;
	// end inline asm
	and.b32  	%r2186, %r1995, %r2028;
	shl.b32 	%r2187, %r2186, 10;
	and.b32  	%r2188, %r2187, 31744;
	add.s32 	%r2189, %r353, %r2188;
	shr.u32 	%r2190, %r2186, 4;
	and.b32  	%r2191, %r2190, 268435454;
	add.s32 	%r471, %r2189, %r2191;
	ld.shared.u16 	%rs34, [%r471];
	add.s16 	%rs228, %rs34, 1;
	st.shared.u16 	[%r471], %rs228;
	// begin inline asm
	shr.b32 %r2031, %r448, %r2094;
	// end inline asm
	and.b32  	%r2192, %r1995, %r2031;
	shl.b32 	%r2193, %r2192, 10;
	and.b32  	%r2194, %r2193, 31744;
	add.s32 	%r2195, %r353, %r2194;
	shr.u32 	%r2196, %r2192, 4;
	and.b32  	%r2197, %r2196, 268435454;
	add.s32 	%r472, %r2195, %r2197;
	ld.shared.u16 	%rs35, [%r472];
	add.s16 	%rs229, %rs35, 1;
	st.shared.u16 	[%r472], %rs229;
	// begin inline asm
	shr.b32 %r2034, %r449, %r2094;
	// end inline asm
	and.b32  	%r2198, %r1995, %r2034;
	shl.b32 	%r2199, %r2198, 10;
	and.b32  	%r2200, %r2199, 31744;
	add.s32 	%r2201, %r353, %r2200;
	shr.u32 	%r2202, %r2198, 4;
	and.b32  	%r2203, %r2202, 268435454;
	add.s32 	%r473, %r2201, %r2203;
	ld.shared.u16 	%rs36, [%r473];
	add.s16 	%rs230, %rs36, 1;
	st.shared.u16 	[%r473], %rs230;
	// begin inline asm
	shr.b32 %r2037, %r450, %r2094;
	// end inline asm
	and.b32  	%r2204, %r1995, %r2037;
	shl.b32 	%r2205, %r2204, 10;
	and.b32  	%r2206, %r2205, 31744;
	add.s32 	%r2207, %r353, %r2206;
	shr.u32 	%r2208, %r2204, 4;
	and.b32  	%r2209, %r2208, 268435454;
	add.s32 	%r474, %r2207, %r2209;
	ld.shared.u16 	%rs37, [%r474];
	add.s16 	%rs231, %rs37, 1;
	st.shared.u16 	[%r474], %rs231;
	// begin inline asm
	shr.b32 %r2040, %r451, %r2094;
	// end inline asm
	and.b32  	%r2210, %r1995, %r2040;
	shl.b32 	%r2211, %r2210, 10;
	and.b32  	%r2212, %r2211, 31744;
	add.s32 	%r2213, %r353, %r2212;
	shr.u32 	%r2214, %r2210, 4;
	and.b32  	%r2215, %r2214, 268435454;
	add.s32 	%r475, %r2213, %r2215;
	ld.shared.u16 	%rs38, [%r475];
	add.s16 	%rs232, %rs38, 1;
	st.shared.u16 	[%r475], %rs232;
	// begin inline asm
	shr.b32 %r2043, %r452, %r2094;
	// end inline asm
	and.b32  	%r2216, %r1995, %r2043;
	shl.b32 	%r2217, %r2216, 10;
	and.b32  	%r2218, %r2217, 31744;
	add.s32 	%r2219, %r353, %r2218;
	shr.u32 	%r2220, %r2216, 4;
	and.b32  	%r2221, %r2220, 268435454;
	add.s32 	%r476, %r2219, %r2221;
	ld.shared.u16 	%rs39, [%r476];
	add.s16 	%rs233, %rs39, 1;
	st.shared.u16 	[%r476], %rs233;
	// begin inline asm
	shr.b32 %r2046, %r453, %r2094;
	// end inline asm
	and.b32  	%r2222, %r1995, %r2046;
	shl.b32 	%r2223, %r2222, 10;
	and.b32  	%r2224, %r2223, 31744;
	add.s32 	%r2225, %r353, %r2224;
	shr.u32 	%r2226, %r2222, 4;
	and.b32  	%r2227, %r2226, 268435454;
	add.s32 	%r477, %r2225, %r2227;
	ld.shared.u16 	%rs40, [%r477];
	add.s16 	%rs234, %rs40, 1;
	st.shared.u16 	[%r477], %rs234;
	// begin inline asm
	shr.b32 %r2049, %r454, %r2094;
	// end inline asm
	and.b32  	%r2228, %r1995, %r2049;
	shl.b32 	%r2229, %r2228, 10;
	and.b32  	%r2230, %r2229, 31744;
	add.s32 	%r2231, %r353, %r2230;
	shr.u32 	%r2232, %r2228, 4;
	and.b32  	%r2233, %r2232, 268435454;
	add.s32 	%r478, %r2231, %r2233;
	ld.shared.u16 	%rs41, [%r478];
	add.s16 	%rs235, %rs41, 1;
	st.shared.u16 	[%r478], %rs235;
	// begin inline asm
	shr.b32 %r2052, %r455, %r2094;
	// end inline asm
	and.b32  	%r2234, %r1995, %r2052;
	shl.b32 	%r2235, %r2234, 10;
	and.b32  	%r2236, %r2235, 31744;
	add.s32 	%r2237, %r353, %r2236;
	shr.u32 	%r2238, %r2234, 4;
	and.b32  	%r2239, %r2238, 268435454;
	add.s32 	%r479, %r2237, %r2239;
	ld.shared.u16 	%rs42, [%r479];
	add.s16 	%rs236, %rs42, 1;
	st.shared.u16 	[%r479], %rs236;
	// begin inline asm
	shr.b32 %r2055, %r456, %r2094;
	// end inline asm
	and.b32  	%r2240, %r1995, %r2055;
	shl.b32 	%r2241, %r2240, 10;
	and.b32  	%r2242, %r2241, 31744;
	add.s32 	%r2243, %r353, %r2242;
	shr.u32 	%r2244, %r2240, 4;
	and.b32  	%r2245, %r2244, 268435454;
	add.s32 	%r480, %r2243, %r2245;
	ld.shared.u16 	%rs43, [%r480];
	add.s16 	%rs237, %rs43, 1;
	st.shared.u16 	[%r480], %rs237;
	// begin inline asm
	shr.b32 %r2058, %r457, %r2094;
	// end inline asm
	and.b32  	%r2246, %r1995, %r2058;
	shl.b32 	%r2247, %r2246, 10;
	and.b32  	%r2248, %r2247, 31744;
	add.s32 	%r2249, %r353, %r2248;
	shr.u32 	%r2250, %r2246, 4;
	and.b32  	%r2251, %r2250, 268435454;
	add.s32 	%r481, %r2249, %r2251;
	ld.shared.u16 	%rs44, [%r481];
	add.s16 	%rs238, %rs44, 1;
	st.shared.u16 	[%r481], %rs238;
	// begin inline asm
	shr.b32 %r2061, %r458, %r2094;
	// end inline asm
	and.b32  	%r2252, %r1995, %r2061;
	shl.b32 	%r2253, %r2252, 10;
	and.b32  	%r2254, %r2253, 31744;
	add.s32 	%r2255, %r353, %r2254;
	shr.u32 	%r2256, %r2252, 4;
	and.b32  	%r2257, %r2256, 268435454;
	add.s32 	%r482, %r2255, %r2257;
	ld.shared.u16 	%rs45, [%r482];
	add.s16 	%rs239, %rs45, 1;
	st.shared.u16 	[%r482], %rs239;
	// begin inline asm
	shr.b32 %r2064, %r459, %r2094;
	// end inline asm
	and.b32  	%r2258, %r1995, %r2064;
	shl.b32 	%r2259, %r2258, 10;
	and.b32  	%r2260, %r2259, 31744;
	add.s32 	%r2261, %r353, %r2260;
	shr.u32 	%r2262, %r2258, 4;
	and.b32  	%r2263, %r2262, 268435454;
	add.s32 	%r483, %r2261, %r2263;
	ld.shared.u16 	%rs46, [%r483];
	add.s16 	%rs240, %rs46, 1;
	st.shared.u16 	[%r483], %rs240;
	bar.sync 	0;
	ld.shared.u32 	%r484, [%r2264];
	ld.shared.u32 	%r2265, [%r2264+4];
	ld.shared.u32 	%r2266, [%r2264+8];
	ld.shared.u32 	%r2267, [%r2264+12];
	ld.shared.u32 	%r2268, [%r2264+16];
	ld.shared.u32 	%r2269, [%r2264+20];
	ld.shared.u32 	%r2270, [%r2264+24];
	ld.shared.u32 	%r2271, [%r2264+28];
	ld.shared.u32 	%r2272, [%r2264+32];
	ld.shared.u32 	%r2273, [%r2264+36];
	ld.shared.u32 	%r2274, [%r2264+40];
	ld.shared.u32 	%r2275, [%r2264+44];
	ld.shared.u32 	%r2276, [%r2264+48];
	ld.shared.u32 	%r2277, [%r2264+52];
	ld.shared.u32 	%r2278, [%r2264+56];
	ld.shared.u32 	%r2279, [%r2264+60];
	ld.shared.u32 	%r2280, [%r2264+64];
	ld.shared.u32 	%r2281, [%r2264+68];
	ld.shared.u32 	%r2282, [%r2264+72];
	ld.shared.u32 	%r2283, [%r2264+76];
	ld.shared.u32 	%r2284, [%r2264+80];
	ld.shared.u32 	%r2285, [%r2264+84];
	ld.shared.u32 	%r2286, [%r2264+88];
	ld.shared.u32 	%r2287, [%r2264+92];
	ld.shared.u32 	%r2288, [%r2264+96];
	ld.shared.u32 	%r2289, [%r2264+100];
	ld.shared.u32 	%r2290, [%r2264+104];
	ld.shared.u32 	%r2291, [%r2264+108];
	ld.shared.u32 	%r2292, [%r2264+112];
	ld.shared.u32 	%r2293, [%r2264+116];
	ld.shared.u32 	%r2294, [%r2264+120];
	ld.shared.u32 	%r2295, [%r2264+124];
	ld.shared.u32 	%r2296, [%r2264+128];
	add.s32 	%r485, %r2265, %r484;
	add.s32 	%r486, %r2266, %r485;
	add.s32 	%r487, %r2267, %r486;
	add.s32 	%r488, %r2268, %r487;
	add.s32 	%r489, %r2269, %r488;
	add.s32 	%r490, %r2270, %r489;
	add.s32 	%r491, %r2271, %r490;
	add.s32 	%r492, %r2272, %r491;
	add.s32 	%r493, %r2273, %r492;
	add.s32 	%r494, %r2274, %r493;
	add.s32 	%r495, %r2275, %r494;
	add.s32 	%r496, %r2276, %r495;
	add.s32 	%r497, %r2277, %r496;
	add.s32 	%r498, %r2278, %r497;
	add.s32 	%r499, %r2279, %r498;
	add.s32 	%r500, %r2280, %r499;
	add.s32 	%r501, %r2281, %r500;
	add.s32 	%r502, %r2282, %r501;
	add.s32 	%r503, %r2283, %r502;
	add.s32 	%r504, %r2284, %r503;
	add.s32 	%r505, %r2285, %r504;
	add.s32 	%r506, %r2286, %r505;
	add.s32 	%r507, %r2287, %r506;
	add.s32 	%r508, %r2288, %r507;
	add.s32 	%r509, %r2289, %r508;
	add.s32 	%r510, %r2290, %r509;
	add.s32 	%r511, %r2291, %r510;
	add.s32 	%r512, %r2292, %r511;
	add.s32 	%r513, %r2293, %r512;
	add.s32 	%r514, %r2294, %r513;
	add.s32 	%r515, %r2295, %r514;
	add.s32 	%r2071, %r2296, %r515;
	mov.b32 	%r2069, 1;
	mov.b32 	%r2096, -1;
	// begin inline asm
	{  .reg .u32 r0;  .reg .pred p;  shfl.sync.up.b32 r0|p, %r2071, %r2069, %r2094, %r2096;  @p add.u32 r0, r0, %r2071;  mov.u32 %r2067, r0;}
	// end inline asm
	mov.b32 	%r2075, 2;
	// begin inline asm
	{  .reg .u32 r0;  .reg .pred p;  shfl.sync.up.b32 r0|p, %r2067, %r2075, %r2094, %r2096;  @p add.u32 r0, r0, %r2067;  mov.u32 %r2073, r0;}
	// end inline asm
	mov.b32 	%r2081, 4;
	// begin inline asm
	{  .reg .u32 r0;  .reg .pred p;  shfl.sync.up.b32 r0|p, %r2073, %r2081, %r2094, %r2096;  @p add.u32 r0, r0, %r2073;  mov.u32 %r2079, r0;}
	// end inline asm
	mov.b32 	%r2087, 8;
	// begin inline asm
	{  .reg .u32 r0;  .reg .pred p;  shfl.sync.up.b32 r0|p, %r2079, %r2087, %r2094, %r2096;  @p add.u32 r0, r0, %r2079;  mov.u32 %r2085, r0;}
	// end inline asm
	mov.b32 	%r2093, 16;
	// begin inline asm
	{  .reg .u32 r0;  .reg .pred p;  shfl.sync.up.b32 r0|p, %r2085, %r2093, %r2094, %r2096;  @p add.u32 r0, r0, %r2085;  mov.u32 %r2091, r0;}
	// end inline asm
	@%p96 bra 	$L__BB13_209;
	mov.u32 	%r2297, %tid.x;
	shr.u32 	%r2298, %r2297, 3;
	and.b32  	%r2299, %r2298, 124;
	mov.u32 	%r2300, _ZZN3cub18CUB_300001_SM_10006detail14segmented_sort33DeviceSegmentedSortFallbackKernelILNS0_9SortOrderE0ENS2_10policy_hubIjNS0_8NullTypeEE9Policy860EjS6_PmS9_lEEvPKT1_PSA_NS1_20device_double_bufferISA_EEPKT2_PSG_NSE_ISG_EET3_T4_E12temp_storage;
	add.s32 	%r2301, %r2300, %r2299;
	st.shared.u32 	[%r2301+33792], %r2091;
$L__BB13_209:
	sub.s32 	%r2302, %r2091, %r2071;
	mov.u32 	%r2303, %tid.x;
	setp.ne.s32 	%p97, %r1760, 0;
	setp.gt.u32 	%p98, %r2303, 31;
	shr.u32 	%r2304, %r2303, 5;
	setp.eq.s32 	%p99, %r2304, 7;
	setp.eq.s32 	%p100, %r2304, 6;
	setp.eq.s32 	%p101, %r2304, 5;
	setp.eq.s32 	%p102, %r2304, 4;
	setp.eq.s32 	%p103, %r2304, 3;
	setp.eq.s32 	%p104, %r2304, 2;
	setp.eq.s32 	%p105, %r2304, 1;
	bar.sync 	0;
	ld.shared.v4.u32 	{%r2305, %r2306, %r2307, %r2308}, [_ZZN3cub18CUB_300001_SM_10006detail14segmented_sort33DeviceSegmentedSortFallbackKernelILNS0_9SortOrderE0ENS2_10policy_hubIjNS0_8NullTypeEE9Policy860EjS6_PmS9_lEEvPKT1_PSA_NS1_20device_double_bufferISA_EEPKT2_PSG_NSE_ISG_EET3_T4_E12temp_storage+33792];
	selp.b32 	%r2309, %r2305, %r6295, %p105;
	add.s32 	%r2310, %r2306, %r2305;
	selp.b32 	%r2311, %r2310, %r2309, %p104;
	add.s32 	%r2312, %r2310, %r2307;
	selp.b32 	%r2313, %r2312, %r2311, %p103;
	add.s32 	%r2314, %r2312, %r2308;
	selp.b32 	%r2315, %r2314, %r2313, %p102;
	ld.shared.v4.u32 	{%r2316, %r2317, %r2318, %r2319}, [_ZZN3cub18CUB_300001_SM_10006detail14segmented_sort33DeviceSegmentedSortFallbackKernelILNS0_9SortOrderE0ENS2_10policy_hubIjNS0_8NullTypeEE9Policy860EjS6_PmS9_lEEvPKT1_PSA_NS1_20device_double_bufferISA_EEPKT2_PSG_NSE_ISG_EET3_T4_E12temp_storage+33808];
	add.s32 	%r2320, %r2314, %r2316;
	selp.b32 	%r2321, %r2320, %r2315, %p101;
	add.s32 	%r2322, %r2320, %r2317;
	selp.b32 	%r2323, %r2322, %r2321, %p100;
	add.s32 	%r2324, %r2322, %r2318;
	selp.b32 	%r6295, %r2324, %r2323, %p99;
	add.s32 	%r519, %r2324, %r2319;
	selp.b32 	%r2325, %r2302, 0, %p97;
	add.s32 	%r2326, %r6295, %r2325;
	selp.b32 	%r6298, %r2326, %r2302, %p98;
	or.pred  	%p106, %p98, %p97;
	@%p106 bra 	$L__BB13_211;
	shl.b32 	%r6298, %r519, 16;
	st.shared.u32 	[_ZZN3cub18CUB_300001_SM_10006detail14segmented_sort33DeviceSegmentedSortFallbackKernelILNS0_9SortOrderE0ENS2_10policy_hubIjNS0_8NullTypeEE9Policy860EjS6_PmS9_lEEvPKT1_PSA_NS1_20device_double_bufferISA_EEPKT2_PSG_NSE_ISG_EET3_T4_E12temp_storage+33832], %r6298;
$L__BB13_211:
	mov.u32 	%r2327, %tid.x;
	cvt.u64.u32 	%rd97, %r2327;
	setp.gt.u32 	%p107, %r2327, 63;
	setp.eq.s32 	%p108, %r2327, 0;
	bar.sync 	0;
	mov.u32 	%r2328, _ZZN3cub18CUB_300001_SM_10006detail14segmented_sort33DeviceSegmentedSortFallbackKernelILNS0_9SortOrderE0ENS2_10policy_hubIjNS0_8NullTypeEE9Policy860EjS6_PmS9_lEEvPKT1_PSA_NS1_20device_double_bufferISA_EEPKT2_PSG_NSE_ISG_EET3_T4_E12temp_storage;
	ld.shared.u32 	%r2329, [_ZZN3cub18CUB_300001_SM_10006detail14segmented_sort33DeviceSegmentedSortFallbackKernelILNS0_9SortOrderE0ENS2_10policy_hubIjNS0_8NullTypeEE9Policy860EjS6_PmS9_lEEvPKT1_PSA_NS1_20device_double_bufferISA_EEPKT2_PSG_NSE_ISG_EET3_T4_E12temp_storage+33832];
	selp.b32 	%r2330, 0, %r2329, %p108;
	add.s32 	%r2331, %r6298, %r2330;
	add.s32 	%r2332, %r484, %r2331;
	add.s32 	%r2333, %r485, %r2331;
	add.s32 	%r2334, %r486, %r2331;
	add.s32 	%r2335, %r487, %r2331;
	add.s32 	%r2336, %r488, %r2331;
	add.s32 	%r2337, %r489, %r2331;
	add.s32 	%r2338, %r490, %r2331;
	add.s32 	%r2339, %r491, %r2331;
	add.s32 	%r2340, %r492, %r2331;
	add.s32 	%r2341, %r493, %r2331;
	add.s32 	%r2342, %r494, %r2331;
	add.s32 	%r2343, %r495, %r2331;
	add.s32 	%r2344, %r496, %r2331;
	add.s32 	%r2345, %r497, %r2331;
	add.s32 	%r2346, %r498, %r2331;
	add.s32 	%r2347, %r499, %r2331;
	add.s32 	%r2348, %r500, %r2331;
	add.s32 	%r2349, %r501, %r2331;
	add.s32 	%r2350, %r502, %r2331;
	add.s32 	%r2351, %r503, %r2331;
	add.s32 	%r2352, %r504, %r2331;
	add.s32 	%r2353, %r505, %r2331;
	add.s32 	%r2354, %r506, %r2331;
	add.s32 	%r2355, %r507, %r2331;
	add.s32 	%r2356, %r508, %r2331;
	add.s32 	%r2357, %r509, %r2331;
	add.s32 	%r2358, %r510, %r2331;
	add.s32 	%r2359, %r511, %r2331;
	add.s32 	%r2360, %r512, %r2331;
	add.s32 	%r2361, %r513, %r2331;
	add.s32 	%r2362, %r514, %r2331;
	add.s32 	%r2363, %r515, %r2331;
	shl.b32 	%r2364, %r2327, 2;
	add.s32 	%r523, %r2328, %r2364;
	add.s32 	%r524, %r523, %r2364;
	mad.lo.s32 	%r2365, %r2327, 124, %r524;
	st.shared.u32 	[%r2365], %r2331;
	st.shared.u32 	[%r2365+4], %r2332;
	st.shared.u32 	[%r2365+8], %r2333;
	st.shared.u32 	[%r2365+12], %r2334;
	st.shared.u32 	[%r2365+16], %r2335;
	st.shared.u32 	[%r2365+20], %r2336;
	st.shared.u32 	[%r2365+24], %r2337;
	st.shared.u32 	[%r2365+28], %r2338;
	st.shared.u32 	[%r2365+32], %r2339;
	st.shared.u32 	[%r2365+36], %r2340;
	st.shared.u32 	[%r2365+40], %r2341;
	st.shared.u32 	[%r2365+44], %r2342;
	st.shared.u32 	[%r2365+48], %r2343;
	st.shared.u32 	[%r2365+52], %r2344;
	st.shared.u32 	[%r2365+56], %r2345;
	st.shared.u32 	[%r2365+60], %r2346;
	st.shared.u32 	[%r2365+64], %r2347;
	st.shared.u32 	[%r2365+68], %r2348;
	st.shared.u32 	[%r2365+72], %r2349;
	st.shared.u32 	[%r2365+76], %r2350;
	st.shared.u32 	[%r2365+80], %r2351;
	st.shared.u32 	[%r2365+84], %r2352;
	st.shared.u32 	[%r2365+88], %r2353;
	st.shared.u32 	[%r2365+92], %r2354;
	st.shared.u32 	[%r2365+96], %r2355;
	st.shared.u32 	[%r2365+100], %r2356;
	st.shared.u32 	[%r2365+104], %r2357;
	st.shared.u32 	[%r2365+108], %r2358;
	st.shared.u32 	[%r2365+112], %r2359;
	st.shared.u32 	[%r2365+116], %r2360;
	st.shared.u32 	[%r2365+120], %r2361;
	st.shared.u32 	[%r2365+124], %r2362;
	st.shared.u32 	[%r2365+128], %r2363;
	bar.sync 	0;
	cvt.u32.u16 	%r2366, %rs24;
	ld.shared.u16 	%r2367, [%r461];
	add.s32 	%r525, %r2367, %r2366;
	cvt.u32.u16 	%r2368, %rs25;
	ld.shared.u16 	%r2369, [%r462];
	add.s32 	%r526, %r2369, %r2368;
	cvt.u32.u16 	%r2370, %rs26;
	ld.shared.u16 	%r2371, [%r463];
	add.s32 	%r527, %r2371, %r2370;
	cvt.u32.u16 	%r2372, %rs27;
	ld.shared.u16 	%r2373, [%r464];
	add.s32 	%r528, %r2373, %r2372;
	cvt.u32.u16 	%r2374, %rs28;
	ld.shared.u16 	%r2375, [%r465];
	add.s32 	%r529, %r2375, %r2374;
	cvt.u32.u16 	%r2376, %rs29;
	ld.shared.u16 	%r2377, [%r466];
	add.s32 	%r530, %r2377, %r2376;
	cvt.u32.u16 	%r2378, %rs30;
	ld.shared.u16 	%r2379, [%r467];
	add.s32 	%r531, %r2379, %r2378;
	cvt.u32.u16 	%r2380, %rs31;
	ld.shared.u16 	%r2381, [%r468];
	add.s32 	%r532, %r2381, %r2380;
	cvt.u32.u16 	%r2382, %rs32;
	ld.shared.u16 	%r2383, [%r469];
	add.s32 	%r533, %r2383, %r2382;
	cvt.u32.u16 	%r2384, %rs33;
	ld.shared.u16 	%r2385, [%r470];
	add.s32 	%r534, %r2385, %r2384;
	cvt.u32.u16 	%r2386, %rs34;
	ld.shared.u16 	%r2387, [%r471];
	add.s32 	%r535, %r2387, %r2386;
	cvt.u32.u16 	%r2388, %rs35;
	ld.shared.u16 	%r2389, [%r472];
	add.s32 	%r536, %r2389, %r2388;
	cvt.u32.u16 	%r2390, %rs36;
	ld.shared.u16 	%r2391, [%r473];
	add.s32 	%r537, %r2391, %r2390;
	cvt.u32.u16 	%r2392, %rs37;
	ld.shared.u16 	%r2393, [%r474];
	add.s32 	%r538, %r2393, %r2392;
	cvt.u32.u16 	%r2394, %rs38;
	ld.shared.u16 	%r2395, [%r475];
	add.s32 	%r539, %r2395, %r2394;
	cvt.u32.u16 	%r2396, %rs39;
	ld.shared.u16 	%r2397, [%r476];
	add.s32 	%r540, %r2397, %r2396;
	cvt.u32.u16 	%r2398, %rs40;
	ld.shared.u16 	%r2399, [%r477];
	add.s32 	%r541, %r2399, %r2398;
	cvt.u32.u16 	%r2400, %rs41;
	ld.shared.u16 	%r2401, [%r478];
	add.s32 	%r542, %r2401, %r2400;
	cvt.u32.u16 	%r2402, %rs42;
	ld.shared.u16 	%r2403, [%r479];
	add.s32 	%r543, %r2403, %r2402;
	cvt.u32.u16 	%r2404, %rs43;
	ld.shared.u16 	%r2405, [%r480];
	add.s32 	%r544, %r2405, %r2404;
	cvt.u32.u16 	%r2406, %rs44;
	ld.shared.u16 	%r2407, [%r481];
	add.s32 	%r545, %r2407, %r2406;
	cvt.u32.u16 	%r2408, %rs45;
	ld.shared.u16 	%r2409, [%r482];
	add.s32 	%r546, %r2409, %r2408;
	cvt.u32.u16 	%r2410, %rs46;
	ld.shared.u16 	%r2411, [%r483];
	add.s32 	%r547, %r2411, %r2410;
	@%p107 bra 	$L__BB13_213;
	cvt.u32.u64 	%r2412, %rd97;
	shl.b32 	%r2413, %r2412, 10;
	and.b32  	%r2414, %r2413, 31744;
	add.s32 	%r2416, %r2328, %r2414;
	shr.u32 	%r2417, %r2412, 4;
	and.b32  	%r2418, %r2417, 62;
	add.s32 	%r2419, %r2416, %r2418;
	ld.shared.u16 	%r6299, [%r2419];
$L__BB13_213:
	cvt.u32.u64 	%r2420, %rd97;
	setp.gt.u32 	%p109, %r2420, 63;
	bar.sync 	0;
	@%p109 bra 	$L__BB13_215;
	cvt.s64.s32 	%rd753, %r6299;
	st.shared.u64 	[%r524], %rd753;
	mov.b32 	%r6300, 5888;
$L__BB13_215:
	setp.gt.u32 	%p110, %r2420, 62;
	bar.sync 	0;
	@%p110 bra 	$L__BB13_217;
	ld.shared.u32 	%r6300, [%r524+8];
$L__BB13_217:
	setp.gt.u32 	%p111, %r2420, 63;
	bar.sync 	0;
	@%p111 bra 	$L__BB13_219;
	cvt.s64.s32 	%rd754, %r6299;
	sub.s64 	%rd755, %rd1745, %rd754;
	st.shared.u64 	[%r524+23552], %rd755;
	cvt.s64.s32 	%rd756, %r6300;
	add.s64 	%rd1745, %rd755, %rd756;
$L__BB13_219:
	bar.sync 	0;
	shl.b32 	%r2493, %r525, 2;
	add.s32 	%r2495, %r2328, %r2493;
	st.shared.u32 	[%r2495], %r437;
	shl.b32 	%r2496, %r526, 2;
	add.s32 	%r2497, %r2328, %r2496;
	st.shared.u32 	[%r2497], %r438;
	shl.b32 	%r2498, %r527, 2;
	add.s32 	%r2499, %r2328, %r2498;
	st.shared.u32 	[%r2499], %r439;
	shl.b32 	%r2500, %r528, 2;
	add.s32 	%r2501, %r2328, %r2500;
	st.shared.u32 	[%r2501], %r440;
	shl.b32 	%r2502, %r529, 2;
	add.s32 	%r2503, %r2328, %r2502;
	st.shared.u32 	[%r2503], %r441;
	shl.b32 	%r2504, %r530, 2;
	add.s32 	%r2505, %r2328, %r2504;
	st.shared.u32 	[%r2505], %r442;
	shl.b32 	%r2506, %r531, 2;
	add.s32 	%r2507, %r2328, %r2506;
	st.shared.u32 	[%r2507], %r443;
	shl.b32 	%r2508, %r532, 2;
	add.s32 	%r2509, %r2328, %r2508;
	st.shared.u32 	[%r2509], %r444;
	shl.b32 	%r2510, %r533, 2;
	add.s32 	%r2511, %r2328, %r2510;
	st.shared.u32 	[%r2511], %r445;
	shl.b32 	%r2512, %r534, 2;
	add.s32 	%r2513, %r2328, %r2512;
	st.shared.u32 	[%r2513], %r446;
	shl.b32 	%r2514, %r535, 2;
	add.s32 	%r2515, %r2328, %r2514;
	st.shared.u32 	[%r2515], %r447;
	shl.b32 	%r2516, %r536, 2;
	add.s32 	%r2517, %r2328, %r2516;
	st.shared.u32 	[%r2517], %r448;
	shl.b32 	%r2518, %r537, 2;
	add.s32 	%r2519, %r2328, %r2518;
	st.shared.u32 	[%r2519], %r449;
	shl.b32 	%r2520, %r538, 2;
	add.s32 	%r2521, %r2328, %r2520;
	st.shared.u32 	[%r2521], %r450;
	shl.b32 	%r2522, %r539, 2;
	add.s32 	%r2523, %r2328, %r2522;
	st.shared.u32 	[%r2523], %r451;
	shl.b32 	%r2524, %r540, 2;
	add.s32 	%r2525, %r2328, %r2524;
	st.shared.u32 	[%r2525], %r452;
	shl.b32 	%r2526, %r541, 2;
	add.s32 	%r2527, %r2328, %r2526;
	st.shared.u32 	[%r2527], %r453;
	shl.b32 	%r2528, %r542, 2;
	add.s32 	%r2529, %r2328, %r2528;
	st.shared.u32 	[%r2529], %r454;
	shl.b32 	%r2530, %r543, 2;
	add.s32 	%r2531, %r2328, %r2530;
	st.shared.u32 	[%r2531], %r455;
	shl.b32 	%r2532, %r544, 2;
	add.s32 	%r2533, %r2328, %r2532;
	st.shared.u32 	[%r2533], %r456;
	shl.b32 	%r2534, %r545, 2;
	add.s32 	%r2535, %r2328, %r2534;
	st.shared.u32 	[%r2535], %r457;
	shl.b32 	%r2536, %r546, 2;
	add.s32 	%r2537, %r2328, %r2536;
	st.shared.u32 	[%r2537], %r458;
	shl.b32 	%r2538, %r547, 2;
	add.s32 	%r2539, %r2328, %r2538;
	st.shared.u32 	[%r2539], %r459;
	bar.sync 	0;
	ld.shared.u32 	%r2425, [%r523];
	mov.b32 	%r2492, 0;
	// begin inline asm
	shr.b32 %r2424, %r2425, %r2492;
	// end inline asm
	and.b32  	%r2540, %r1995, %r2424;
	shl.b32 	%r2541, %r2540, 3;
	add.s32 	%r2542, %r2328, 23552;
	add.s32 	%r2543, %r2542, %r2541;
	ld.shared.u64 	%rd757, [%r2543];
	add.s64 	%rd758, %rd757, %rd97;
	shl.b64 	%rd759, %rd758, 2;
	add.s64 	%rd760, %rd1751, %rd759;
	st.global.u32 	[%rd760], %r2425;
	ld.shared.u32 	%r2428, [%r523+1024];
	// begin inline asm
	shr.b32 %r2427, %r2428, %r2492;
	// end inline asm
	and.b32  	%r2544, %r1995, %r2427;
	shl.b32 	%r2545, %r2544, 3;
	add.s32 	%r2546, %r2542, %r2545;
	ld.shared.u64 	%rd761, [%r2546];
	add.s64 	%rd762, %rd761, %rd97;
	shl.b64 	%rd763, %rd762, 2;
	add.s64 	%rd764, %rd1751, %rd763;
	st.global.u32 	[%rd764+1024], %r2428;
	ld.shared.u32 	%r2431, [%r523+2048];
	// begin inline asm
	shr.b32 %r2430, %r2431, %r2492;
	// end inline asm
	and.b32  	%r2547, %r1995, %r2430;
	shl.b32 	%r2548, %r2547, 3;
	add.s32 	%r2549, %r2542, %r2548;
	ld.shared.u64 	%rd765, [%r2549];
	add.s64 	%rd766, %rd765, %rd97;
	shl.b64 	%rd767, %rd766, 2;
	add.s64 	%rd768, %rd1751, %rd767;
	st.global.u32 	[%rd768+2048], %r2431;
	ld.shared.u32 	%r2434, [%r523+3072];
	// begin inline asm
	shr.b32 %r2433, %r2434, %r2492;
	// end inline asm
	and.b32  	%r2550, %r1995, %r2433;
	shl.b32 	%r2551, %r2550, 3;
	add.s32 	%r2552, %r2542, %r2551;
	ld.shared.u64 	%rd769, [%r2552];
	add.s64 	%rd770, %rd769, %rd97;
	shl.b64 	%rd771, %rd770, 2;
	add.s64 	%rd772, %rd1751, %rd771;
	st.global.u32 	[%rd772+3072], %r2434;
	ld.shared.u32 	%r2437, [%r523+4096];
	// begin inline asm
	shr.b32 %r2436, %r2437, %r2492;
	// end inline asm
	and.b32  	%r2553, %r1995, %r2436;
	shl.b32 	%r2554, %r2553, 3;
	add.s32 	%r2555, %r2542, %r2554;
	ld.shared.u64 	%rd773, [%r2555];
	add.s64 	%rd774, %rd773, %rd97;
	shl.b64 	%rd775, %rd774, 2;
	add.s64 	%rd776, %rd1751, %rd775;
	st.global.u32 	[%rd776+4096], %r2437;
	ld.shared.u32 	%r2440, [%r523+5120];
	// begin inline asm
	shr.b32 %r2439, %r2440, %r2492;
	// end inline asm
	and.b32  	%r2556, %r1995, %r2439;
	shl.b32 	%r2557, %r2556, 3;
	add.s32 	%r2558, %r2542, %r2557;
	ld.shared.u64 	%rd777, [%r2558];
	add.s64 	%rd778, %rd777, %rd97;
	shl.b64 	%rd779, %rd778, 2;
	add.s64 	%rd780, %rd1751, %rd779;
	st.global.u32 	[%rd780+5120], %r2440;
	ld.shared.u32 	%r2443, [%r523+6144];
	// begin inline asm
	shr.b32 %r2442, %r2443, %r2492;
	// end inline asm
	and.b32  	%r2559, %r1995, %r2442;
	shl.b32 	%r2560, %r2559, 3;
	add.s32 	%r2561, %r2542, %r2560;
	ld.shared.u64 	%rd781, [%r2561];
	add.s64 	%rd782, %rd781, %rd97;
	shl.b64 	%rd783, %rd782, 2;
	add.s64 	%rd784, %rd1751, %rd783;
	st.global.u32 	[%rd784+6144], %r2443;
	ld.shared.u32 	%r2446, [%r523+7168];
	// begin inline asm
	shr.b32 %r2445, %r2446, %r2492;
	// end inline asm
	and.b32  	%r2562, %r1995, %r2445;
	shl.b32 	%r2563, %r2562, 3;
	add.s32 	%r2564, %r2542, %r2563;
	ld.shared.u64 	%rd785, [%r2564];
	add.s64 	%rd786, %rd785, %rd97;
	shl.b64 	%rd787, %rd786, 2;
	add.s64 	%rd788, %rd1751, %rd787;
	st.global.u32 	[%rd788+7168], %r2446;
	ld.shared.u32 	%r2449, [%r523+8192];
	// begin inline asm
	shr.b32 %r2448, %r2449, %r2492;
	// end inline asm
	and.b32  	%r2565, %r1995, %r2448;
	shl.b32 	%r2566, %r2565, 3;
	add.s32 	%r2567, %r2542, %r2566;
	ld.shared.u64 	%rd789, [%r2567];
	add.s64 	%rd790, %rd789, %rd97;
	shl.b64 	%rd791, %rd790, 2;
	add.s64 	%rd792, %rd1751, %rd791;
	st.global.u32 	[%rd792+8192], %r2449;
	ld.shared.u32 	%r2452, [%r523+9216];
	// begin inline asm
	shr.b32 %r2451, %r2452, %r2492;
	// end inline asm
	and.b32  	%r2568, %r1995, %r2451;
	shl.b32 	%r2569, %r2568, 3;
	add.s32 	%r2570, %r2542, %r2569;
	ld.shared.u64 	%rd793, [%r2570];
	add.s64 	%rd794, %rd793, %rd97;
	shl.b64 	%rd795, %rd794, 2;
	add.s64 	%rd796, %rd1751, %rd795;
	st.global.u32 	[%rd796+9216], %r2452;
	ld.shared.u32 	%r2455, [%r523+10240];
	// begin inline asm
	shr.b32 %r2454, %r2455, %r2492;
	// end inline asm
	and.b32  	%r2571, %r1995, %r2454;
	shl.b32 	%r2572, %r2571, 3;
	add.s32 	%r2573, %r2542, %r2572;
	ld.shared.u64 	%rd797, [%r2573];
	add.s64 	%rd798, %rd797, %rd97;
	shl.b64 	%rd799, %rd798, 2;
	add.s64 	%rd800, %rd1751, %rd799;
	st.global.u32 	[%rd800+10240], %r2455;
	ld.shared.u32 	%r2458, [%r523+11264];
	// begin inline asm
	shr.b32 %r2457, %r2458, %r2492;
	// end inline asm
	and.b32  	%r2574, %r1995, %r2457;
	shl.b32 	%r2575, %r2574, 3;
	add.s32 	%r2576, %r2542, %r2575;
	ld.shared.u64 	%rd801, [%r2576];
	add.s64 	%rd802, %rd801, %rd97;
	shl.b64 	%rd803, %rd802, 2;
	add.s64 	%rd804, %rd1751, %rd803;
	st.global.u32 	[%rd804+11264], %r2458;
	ld.shared.u32 	%r2461, [%r523+12288];
	// begin inline asm
	shr.b32 %r2460, %r2461, %r2492;
	// end inline asm
	and.b32  	%r2577, %r1995, %r2460;
	shl.b32 	%r2578, %r2577, 3;
	add.s32 	%r2579, %r2542, %r2578;
	ld.shared.u64 	%rd805, [%r2579];
	add.s64 	%rd806, %rd805, %rd97;
	shl.b64 	%rd807, %rd806, 2;
	add.s64 	%rd808, %rd1751, %rd807;
	st.global.u32 	[%rd808+12288], %r2461;
	ld.shared.u32 	%r2464, [%r523+13312];
	// begin inline asm
	shr.b32 %r2463, %r2464, %r2492;
	// end inline asm
	and.b32  	%r2580, %r1995, %r2463;
	shl.b32 	%r2581, %r2580, 3;
	add.s32 	%r2582, %r2542, %r2581;
	ld.shared.u64 	%rd809, [%r2582];
	add.s64 	%rd810, %rd809, %rd97;
	shl.b64 	%rd811, %rd810, 2;
	add.s64 	%rd812, %rd1751, %rd811;
	st.global.u32 	[%rd812+13312], %r2464;
	ld.shared.u32 	%r2467, [%r523+14336];
	// begin inline asm
	shr.b32 %r2466, %r2467, %r2492;
	// end inline asm
	and.b32  	%r2583, %r1995, %r2466;
	shl.b32 	%r2584, %r2583, 3;
	add.s32 	%r2585, %r2542, %r2584;
	ld.shared.u64 	%rd813, [%r2585];
	add.s64 	%rd814, %rd813, %rd97;
	shl.b64 	%rd815, %rd814, 2;
	add.s64 	%rd816, %rd1751, %rd815;
	st.global.u32 	[%rd816+14336], %r2467;
	ld.shared.u32 	%r2470, [%r523+15360];
	// begin inline asm
	shr.b32 %r2469, %r2470, %r2492;
	// end inline asm
	and.b32  	%r2586, %r1995, %r2469;
	shl.b32 	%r2587, %r2586, 3;
	add.s32 	%r2588, %r2542, %r2587;
	ld.shared.u64 	%rd817, [%r2588];
	add.s64 	%rd818, %rd817, %rd97;
	shl.b64 	%rd819, %rd818, 2;
	add.s64 	%rd820, %rd1751, %rd819;
	st.global.u32 	[%rd820+15360], %r2470;
	ld.shared.u32 	%r2473, [%r523+16384];
	// begin inline asm
	shr.b32 %r2472, %r2473, %r2492;
	// end inline asm
	and.b32  	%r2589, %r1995, %r2472;
	shl.b32 	%r2590, %r2589, 3;
	add.s32 	%r2591, %r2542, %r2590;
	ld.shared.u64 	%rd821, [%r2591];
	add.s64 	%rd822, %rd821, %rd97;
	shl.b64 	%rd823, %rd822, 2;
	add.s64 	%rd824, %rd1751, %rd823;
	st.global.u32 	[%rd824+16384], %r2473;
	ld.shared.u32 	%r2476, [%r523+17408];
	// begin inline asm
	shr.b32 %r2475, %r2476, %r2492;
	// end inline asm
	and.b32  	%r2592, %r1995, %r2475;
	shl.b32 	%r2593, %r2592, 3;
	add.s32 	%r2594, %r2542, %r2593;
	ld.shared.u64 	%rd825, [%r2594];
	add.s64 	%rd826, %rd825, %rd97;
	shl.b64 	%rd827, %rd826, 2;
	add.s64 	%rd828, %rd1751, %rd827;
	st.global.u32 	[%rd828+17408], %r2476;
	ld.shared.u32 	%r2479, [%r523+18432];
	// begin inline asm
	shr.b32 %r2478, %r2479, %r2492;
	// end inline asm
	and.b32  	%r2595, %r1995, %r2478;
	shl.b32 	%r2596, %r2595, 3;
	add.s32 	%r2597, %r2542, %r2596;
	ld.shared.u64 	%rd829, [%r2597];
	add.s64 	%rd830, %rd829, %rd97;
	shl.b64 	%rd831, %rd830, 2;
	add.s64 	%rd832, %rd1751, %rd831;
	st.global.u32 	[%rd832+18432], %r2479;
	ld.shared.u32 	%r2482, [%r523+19456];
	// begin inline asm
	shr.b32 %r2481, %r2482, %r2492;
	// end inline asm
	and.b32  	%r2598, %r1995, %r2481;
	shl.b32 	%r2599, %r2598, 3;
	add.s32 	%r2600, %r2542, %r2599;
	ld.shared.u64 	%rd833, [%r2600];
	add.s64 	%rd834, %rd833, %rd97;
	shl.b64 	%rd835, %rd834, 2;
	add.s64 	%rd836, %rd1751, %rd835;
	st.global.u32 	[%rd836+19456], %r2482;
	ld.shared.u32 	%r2485, [%r523+20480];
	// begin inline asm
	shr.b32 %r2484, %r2485, %r2492;
	// end inline asm
	and.b32  	%r2601, %r1995, %r2484;
	shl.b32 	%r2602, %r2601, 3;
	add.s32 	%r2603, %r2542, %r2602;
	ld.shared.u64 	%rd837, [%r2603];
	add.s64 	%rd838, %rd837, %rd97;
	shl.b64 	%rd839, %rd838, 2;
	add.s64 	%rd840, %rd1751, %rd839;
	st.global.u32 	[%rd840+20480], %r2485;
	ld.shared.u32 	%r2488, [%r523+21504];
	// begin inline asm
	shr.b32 %r2487, %r2488, %r2492;
	// end inline asm
	and.b32  	%r2604, %r1995, %r2487;
	shl.b32 	%r2605, %r2604, 3;
	add.s32 	%r2606, %r2542, %r2605;
	ld.shared.u64 	%rd841, [%r2606];
	add.s64 	%rd842, %rd841, %rd97;
	shl.b64 	%rd843, %rd842, 2;
	add.s64 	%rd844, %rd1751, %rd843;
	st.global.u32 	[%rd844+21504], %r2488;
	ld.shared.u32 	%r2491, [%r523+22528];
	// begin inline asm
	shr.b32 %r2490, %r2491, %r2492;
	// end inline asm
	and.b32  	%r2607, %r1995, %r2490;
	shl.b32 	%r2608, %r2607, 3;
	add.s32 	%r2609, %r2542, %r2608;
	ld.shared.u64 	%rd845, [%r2609];
	add.s64 	%rd846, %rd845, %rd97;
	shl.b64 	%rd847, %rd846, 2;
	add.s64 	%rd848, %rd1751, %rd847;
	st.global.u32 	[%rd848+22528], %r2491;
	add.s64 	%rd1747, %rd1747, 5888;
	bar.sync 	0;
	sub.s64 	%rd1748, %rd4, %rd1747;
	setp.gt.s64 	%p112, %rd1748, 5887;
	@%p112 bra 	$L__BB13_207;
$L__BB13_220:
	setp.ge.s64 	%p113, %rd1747, %rd4;
	@%p113 bra 	$L__BB13_419;
	mov.u32 	%r2611, %tid.x;
	cvt.u64.u32 	%rd105, %r2611;
	mov.b64 	{%r2612, %r2613}, %rd1748;
	shfl.sync.idx.b32	%r553|%p114, %r2612, 0, 31, -1;
	shfl.sync.idx.b32	%r2614|%p115, %r2613, 0, 31, -1;
	setp.ge.s32 	%p116, %r2611, %r553;
	add.s64 	%rd849, %rd1747, %rd105;
	shl.b64 	%rd850, %rd849, 2;
	add.s64 	%rd106, %rd11, %rd850;
	mov.b32 	%r6302, -1;
	@%p116 bra 	$L__BB13_223;
	ld.global.u32 	%r6302, [%rd106];
$L__BB13_223:
	cvt.u32.u64 	%r2616, %rd105;
	add.s32 	%r2617, %r2616, 256;
	setp.ge.s32 	%p117, %r2617, %r553;
	mov.b32 	%r6303, -1;
	@%p117 bra 	$L__BB13_225;
	ld.global.u32 	%r6303, [%rd106+1024];
$L__BB13_225:
	add.s32 	%r2620, %r2616, 512;
	setp.ge.s32 	%p118, %r2620, %r553;
	mov.b32 	%r6304, -1;
	@%p118 bra 	$L__BB13_227;
	ld.global.u32 	%r6304, [%rd106+2048];
$L__BB13_227:
	add.s32 	%r2623, %r2616, 768;
	setp.ge.s32 	%p119, %r2623, %r553;
	mov.b32 	%r6305, -1;
	@%p119 bra 	$L__BB13_229;
	ld.global.u32 	%r6305, [%rd106+3072];
$L__BB13_229:
	or.b32  	%r2626, %r2616, 1024;
	setp.ge.s32 	%p120, %r2626, %r553;
	mov.b32 	%r6306, -1;
	@%p120 bra 	$L__BB13_231;
	ld.global.u32 	%r6306, [%rd106+4096];
$L__BB13_231:
	add.s32 	%r2629, %r2616, 1280;
	setp.ge.s32 	%p121, %r2629, %r553;
	mov.b32 	%r6307, -1;
	@%p121 bra 	$L__BB13_233;
	ld.global.u32 	%r6307, [%rd106+5120];
$L__BB13_233:
	add.s32 	%r2632, %r2616, 1536;
	setp.ge.s32 	%p122, %r2632, %r553;
	mov.b32 	%r6308, -1;
	@%p122 bra 	$L__BB13_235;
	ld.global.u32 	%r6308, [%rd106+6144];
$L__BB13_235:
	add.s32 	%r2635, %r2616, 1792;
	setp.ge.s32 	%p123, %r2635, %r553;
	mov.b32 	%r6309, -1;
	@%p123 bra 	$L__BB13_237;
	ld.global.u32 	%r6309, [%rd106+7168];
$L__BB13_237:
	or.b32  	%r2638, %r2616, 2048;
	setp.ge.s32 	%p124, %r2638, %r553;
	mov.b32 	%r6310, -1;
	@%p124 bra 	$L__BB13_239;
	ld.global.u32 	%r6310, [%rd106+8192];
$L__BB13_239:
	add.s32 	%r2641, %r2616, 2304;
	setp.ge.s32 	%p125, %r2641, %r553;
	mov.b32 	%r6311, -1;
	@%p125 bra 	$L__BB13_241;
	ld.global.u32 	%r6311, [%rd106+9216];
$L__BB13_241:
	add.s32 	%r2644, %r2616, 2560;
	setp.ge.s32 	%p126, %r2644, %r553;
	mov.b32 	%r6312, -1;
	@%p126 bra 	$L__BB13_243;
	ld.global.u32 	%r6312, [%rd106+10240];
$L__BB13_243:
	add.s32 	%r2647, %r2616, 2816;
	setp.ge.s32 	%p127, %r2647, %r553;
	mov.b32 	%r6313, -1;
	@%p127 bra 	$L__BB13_245;
	ld.global.u32 	%r6313, [%rd106+11264];
$L__BB13_245:
	or.b32  	%r2650, %r2616, 3072;
	setp.ge.s32 	%p128, %r2650, %r553;
	mov.b32 	%r6314, -1;
	@%p128 bra 	$L__BB13_247;
	ld.global.u32 	%r6314, [%rd106+12288];
$L__BB13_247:
	add.s32 	%r2653, %r2616, 3328;
	setp.ge.s32 	%p129, %r2653, %r553;
	mov.b32 	%r6315, -1;
	@%p129 bra 	$L__BB13_249;
	ld.global.u32 	%r6315, [%rd106+13312];
$L__BB13_249:
	add.s32 	%r2656, %r2616, 3584;
	setp.ge.s32 	%p130, %r2656, %r553;
	mov.b32 	%r6316, -1;
	@%p130 bra 	$L__BB13_251;
	ld.global.u32 	%r6316, [%rd106+14336];
$L__BB13_251:
	add.s32 	%r2659, %r2616, 3840;
	setp.ge.s32 	%p131, %r2659, %r553;
	mov.b32 	%r6317, -1;
	@%p131 bra 	$L__BB13_253;
	ld.global.u32 	%r6317, [%rd106+15360];
$L__BB13_253:
	or.b32  	%r2662, %r2616, 4096;
	setp.ge.s32 	%p132, %r2662, %r553;
	mov.b32 	%r6318, -1;
	@%p132 bra 	$L__BB13_255;
	ld.global.u32 	%r6318, [%rd106+16384];
$L__BB13_255:
	add.s32 	%r2665, %r2616, 4352;
	setp.ge.s32 	%p133, %r2665, %r553;
	mov.b32 	%r6319, -1;
	@%p133 bra 	$L__BB13_257;
	ld.global.u32 	%r6319, [%rd106+17408];
$L__BB13_257:
	add.s32 	%r2668, %r2616, 4608;
	setp.ge.s32 	%p134, %r2668, %r553;
	mov.b32 	%r6320, -1;
	@%p134 bra 	$L__BB13_259;
	ld.global.u32 	%r6320, [%rd106+18432];
$L__BB13_259:
	add.s32 	%r2671, %r2616, 4864;
	setp.ge.s32 	%p135, %r2671, %r553;
	mov.b32 	%r6321, -1;
	@%p135 bra 	$L__BB13_261;
	ld.global.u32 	%r6321, [%rd106+19456];
$L__BB13_261:
	or.b32  	%r2674, %r2616, 5120;
	setp.ge.s32 	%p136, %r2674, %r553;
	mov.b32 	%r6322, -1;
	@%p136 bra 	$L__BB13_263;
	ld.global.u32 	%r6322, [%rd106+20480];
$L__BB13_263:
	add.s32 	%r2677, %r2616, 5376;
	setp.ge.s32 	%p137, %r2677, %r553;
	mov.b32 	%r6323, -1;
	@%p137 bra 	$L__BB13_265;
	ld.global.u32 	%r6323, [%rd106+21504];
$L__BB13_265:
	add.s32 	%r2680, %r2616, 5632;
	setp.ge.s32 	%p138, %r2680, %r553;
	mov.b32 	%r6324, -1;
	@%p138 bra 	$L__BB13_267;
	ld.global.u32 	%r6324, [%rd106+22528];
$L__BB13_267:
	shl.b32 	%r2784, %r2611, 2;
	mov.u32 	%r2785, _ZZN3cub18CUB_300001_SM_10006detail14segmented_sort33DeviceSegmentedSortFallbackKernelILNS0_9SortOrderE0ENS2_10policy_hubIjNS0_8NullTypeEE9Policy860EjS6_PmS9_lEEvPKT1_PSA_NS1_20device_double_bufferISA_EEPKT2_PSG_NSE_ISG_EET3_T4_E12temp_storage;
	add.s32 	%r2786, %r2785, %r2784;
	st.shared.u32 	[%r2786], %r6302;
	st.shared.u32 	[%r2786+1024], %r6303;
	st.shared.u32 	[%r2786+2048], %r6304;
	st.shared.u32 	[%r2786+3072], %r6305;
	st.shared.u32 	[%r2786+4096], %r6306;
	st.shared.u32 	[%r2786+5120], %r6307;
	st.shared.u32 	[%r2786+6144], %r6308;
	st.shared.u32 	[%r2786+7168], %r6309;
	st.shared.u32 	[%r2786+8192], %r6310;
	st.shared.u32 	[%r2786+9216], %r6311;
	st.shared.u32 	[%r2786+10240], %r6312;
	st.shared.u32 	[%r2786+11264], %r6313;
	st.shared.u32 	[%r2786+12288], %r6314;
	st.shared.u32 	[%r2786+13312], %r6315;
	st.shared.u32 	[%r2786+14336], %r6316;
	st.shared.u32 	[%r2786+15360], %r6317;
	st.shared.u32 	[%r2786+16384], %r6318;
	st.shared.u32 	[%r2786+17408], %r6319;
	st.shared.u32 	[%r2786+18432], %r6320;
	st.shared.u32 	[%r2786+19456], %r6321;
	st.shared.u32 	[%r2786+20480], %r6322;
	st.shared.u32 	[%r2786+21504], %r6323;
	st.shared.u32 	[%r2786+22528], %r6324;
	bar.sync 	0;
	add.s32 	%r2787, %r2786, %r2784;
	mad.lo.s32 	%r2788, %r2611, 84, %r2787;
	ld.shared.u32 	%r600, [%r2788];
	ld.shared.u32 	%r601, [%r2788+4];
	ld.shared.u32 	%r602, [%r2788+8];
	ld.shared.u32 	%r603, [%r2788+12];
	ld.shared.u32 	%r604, [%r2788+16];
	ld.shared.u32 	%r605, [%r2788+20];
	ld.shared.u32 	%r606, [%r2788+24];
	ld.shared.u32 	%r607, [%r2788+28];
	ld.shared.u32 	%r608, [%r2788+32];
	ld.shared.u32 	%r609, [%r2788+36];
	ld.shared.u32 	%r610, [%r2788+40];
	ld.shared.u32 	%r611, [%r2788+44];
	ld.shared.u32 	%r612, [%r2788+48];
	ld.shared.u32 	%r613, [%r2788+52];
	ld.shared.u32 	%r614, [%r2788+56];
	ld.shared.u32 	%r615, [%r2788+60];
	ld.shared.u32 	%r616, [%r2788+64];
	ld.shared.u32 	%r617, [%r2788+68];
	ld.shared.u32 	%r618, [%r2788+72];
	ld.shared.u32 	%r619, [%r2788+76];
	ld.shared.u32 	%r620, [%r2788+80];
	ld.shared.u32 	%r621, [%r2788+84];
	ld.shared.u32 	%r622, [%r2788+88];
	bar.sync 	0;
	mov.b32 	%r2780, 0;
	st.shared.u32 	[%r2786], %r2780;
	st.shared.u32 	[%r2786+1024], %r2780;
	st.shared.u32 	[%r2786+2048], %r2780;
	st.shared.u32 	[%r2786+3072], %r2780;
	st.shared.u32 	[%r2786+4096], %r2780;
	st.shared.u32 	[%r2786+5120], %r2780;
	st.shared.u32 	[%r2786+6144], %r2780;
	st.shared.u32 	[%r2786+7168], %r2780;
	st.shared.u32 	[%r2786+8192], %r2780;
	st.shared.u32 	[%r2786+9216], %r2780;
	st.shared.u32 	[%r2786+10240], %r2780;
	st.shared.u32 	[%r2786+11264], %r2780;
	st.shared.u32 	[%r2786+12288], %r2780;
	st.shared.u32 	[%r2786+13312], %r2780;
	st.shared.u32 	[%r2786+14336], %r2780;
	st.shared.u32 	[%r2786+15360], %r2780;
	st.shared.u32 	[%r2786+16384], %r2780;
	st.shared.u32 	[%r2786+17408], %r2780;
	st.shared.u32 	[%r2786+18432], %r2780;
	st.shared.u32 	[%r2786+19456], %r2780;
	st.shared.u32 	[%r2786+20480], %r2780;
	st.shared.u32 	[%r2786+21504], %r2780;
	st.shared.u32 	[%r2786+22528], %r2780;
	st.shared.u32 	[%r2786+23552], %r2780;
	st.shared.u32 	[%r2786+24576], %r2780;
	st.shared.u32 	[%r2786+25600], %r2780;
	st.shared.u32 	[%r2786+26624], %r2780;
	st.shared.u32 	[%r2786+27648], %r2780;
	st.shared.u32 	[%r2786+28672], %r2780;
	st.shared.u32 	[%r2786+29696], %r2780;
	st.shared.u32 	[%r2786+30720], %r2780;
	st.shared.u32 	[%r2786+31744], %r2780;
	st.shared.u32 	[%r2786+32768], %r2780;
	mov.b32 	%r2683, 6;
	// begin inline asm
	bmsk.clamp.b32 %r2681, %r2780, %r2683;
	// end inline asm
	// begin inline asm
	shr.b32 %r2684, %r600, %r2780;
	// end inline asm
	and.b32  	%r2789, %r2681, %r2684;
	shl.b32 	%r2790, %r2789, 10;
	and.b32  	%r2791, %r2790, 31744;
	add.s32 	%r2792, %r2786, %r2791;
	shr.u32 	%r2793, %r2789, 4;
	and.b32  	%r2794, %r2793, 268435454;
	add.s32 	%r624, %r2792, %r2794;
	ld.shared.u16 	%rs47, [%r624];
	add.s16 	%rs241, %rs47, 1;
	st.shared.u16 	[%r624], %rs241;
	// begin inline asm
	shr.b32 %r2687, %r601, %r2780;
	// end inline asm
	and.b32  	%r2795, %r2681, %r2687;
	shl.b32 	%r2796, %r2795, 10;
	and.b32  	%r2797, %r2796, 31744;
	add.s32 	%r2798, %r2786, %r2797;
	shr.u32 	%r2799, %r2795, 4;
	and.b32  	%r2800, %r2799, 268435454;
	add.s32 	%r625, %r2798, %r2800;
	ld.shared.u16 	%rs48, [%r625];
	add.s16 	%rs242, %rs48, 1;
	st.shared.u16 	[%r625], %rs242;
	// begin inline asm
	shr.b32 %r2690, %r602, %r2780;
	// end inline asm
	and.b32  	%r2801, %r2681, %r2690;
	shl.b32 	%r2802, %r2801, 10;
	and.b32  	%r2803, %r2802, 31744;
	add.s32 	%r2804, %r2786, %r2803;
	shr.u32 	%r2805, %r2801, 4;
	and.b32  	%r2806, %r2805, 268435454;
	add.s32 	%r626, %r2804, %r2806;
	ld.shared.u16 	%rs49, [%r626];
	add.s16 	%rs243, %rs49, 1;
	st.shared.u16 	[%r626], %rs243;
	// begin inline asm
	shr.b32 %r2693, %r603, %r2780;
	// end inline asm
	and.b32  	%r2807, %r2681, %r2693;
	shl.b32 	%r2808, %r2807, 10;
	and.b32  	%r2809, %r2808, 31744;
	add.s32 	%r2810, %r2786, %r2809;
	shr.u32 	%r2811, %r2807, 4;
	and.b32  	%r2812, %r2811, 268435454;
	add.s32 	%r627, %r2810, %r2812;
	ld.shared.u16 	%rs50, [%r627];
	add.s16 	%rs244, %rs50, 1;
	st.shared.u16 	[%r627], %rs244;
	// begin inline asm
	shr.b32 %r2696, %r604, %r2780;
	// end inline asm
	and.b32  	%r2813, %r2681, %r2696;
	shl.b32 	%r2814, %r2813, 10;
	and.b32  	%r2815, %r2814, 31744;
	add.s32 	%r2816, %r2786, %r2815;
	shr.u32 	%r2817, %r2813, 4;
	and.b32  	%r2818, %r2817, 268435454;
	add.s32 	%r628, %r2816, %r2818;
	ld.shared.u16 	%rs51, [%r628];
	add.s16 	%rs245, %rs51, 1;
	st.shared.u16 	[%r628], %rs245;
	// begin inline asm
	shr.b32 %r2699, %r605, %r2780;
	// end inline asm
	and.b32  	%r2819, %r2681, %r2699;
	shl.b32 	%r2820, %r2819, 10;
	and.b32  	%r2821, %r2820, 31744;
	add.s32 	%r2822, %r2786, %r2821;
	shr.u32 	%r2823, %r2819, 4;
	and.b32  	%r2824, %r2823, 268435454;
	add.s32 	%r629, %r2822, %r2824;
	ld.shared.u16 	%rs52, [%r629];
	add.s16 	%rs246, %rs52, 1;
	st.shared.u16 	[%r629], %rs246;
	// begin inline asm
	shr.b32 %r2702, %r606, %r2780;
	// end inline asm
	and.b32  	%r2825, %r2681, %r2702;
	shl.b32 	%r2826, %r2825, 10;
	and.b32  	%r2827, %r2826, 31744;
	add.s32 	%r2828, %r2786, %r2827;
	shr.u32 	%r2829, %r2825, 4;
	and.b32  	%r2830, %r2829, 268435454;
	add.s32 	%r630, %r2828, %r2830;
	ld.shared.u16 	%rs53, [%r630];
	add.s16 	%rs247, %rs53, 1;
	st.shared.u16 	[%r630], %rs247;
	// begin inline asm
	shr.b32 %r2705, %r607, %r2780;
	// end inline asm
	and.b32  	%r2831, %r2681, %r2705;
	shl.b32 	%r2832, %r2831, 10;
	and.b32  	%r2833, %r2832, 31744;
	add.s32 	%r2834, %r2786, %r2833;
	shr.u32 	%r2835, %r2831, 4;
	and.b32  	%r2836, %r2835, 268435454;
	add.s32 	%r631, %r2834, %r2836;
	ld.shared.u16 	%rs54, [%r631];
	add.s16 	%rs248, %rs54, 1;
	st.shared.u16 	[%r631], %rs248;
	// begin inline asm
	shr.b32 %r2708, %r608, %r2780;
	// end inline asm
	and.b32  	%r2837, %r2681, %r2708;
	shl.b32 	%r2838, %r2837, 10;
	and.b32  	%r2839, %r2838, 31744;
	add.s32 	%r2840, %r2786, %r2839;
	shr.u32 	%r2841, %r2837, 4;
	and.b32  	%r2842, %r2841, 268435454;
	add.s32 	%r632, %r2840, %r2842;
	ld.shared.u16 	%rs55, [%r632];
	add.s16 	%rs249, %rs55, 1;
	st.shared.u16 	[%r632], %rs249;
	// begin inline asm
	shr.b32 %r2711, %r609, %r2780;
	// end inline asm
	and.b32  	%r2843, %r2681, %r2711;
	shl.b32 	%r2844, %r2843, 10;
	and.b32  	%r2845, %r2844, 31744;
	add.s32 	%r2846, %r2786, %r2845;
	shr.u32 	%r2847, %r2843, 4;
	and.b32  	%r2848, %r2847, 268435454;
	add.s32 	%r633, %r2846, %r2848;
	ld.shared.u16 	%rs56, [%r633];
	add.s16 	%rs250, %rs56, 1;
	st.shared.u16 	[%r633], %rs250;
	// begin inline asm
	shr.b32 %r2714, %r610, %r2780;
	// end inline asm
	and.b32  	%r2849, %r2681, %r2714;
	shl.b32 	%r2850, %r2849, 10;
	and.b32  	%r2851, %r2850, 31744;
	add.s32 	%r2852, %r2786, %r2851;
	shr.u32 	%r2853, %r2849, 4;
	and.b32  	%r2854, %r2853, 268435454;
	add.s32 	%r634, %r2852, %r2854;
	ld.shared.u16 	%rs57, [%r634];
	add.s16 	%rs251, %rs57, 1;
	st.shared.u16 	[%r634], %rs251;
	// begin inline asm
	shr.b32 %r2717, %r611, %r2780;
	// end inline asm
	and.b32  	%r2855, %r2681, %r2717;
	shl.b32 	%r2856, %r2855, 10;
	and.b32  	%r2857, %r2856, 31744;
	add.s32 	%r2858, %r2786, %r2857;
	shr.u32 	%r2859, %r2855, 4;
	and.b32  	%r2860, %r2859, 268435454;
	add.s32 	%r635, %r2858, %r2860;
	ld.shared.u16 	%rs58, [%r635];
	add.s16 	%rs252, %rs58, 1;
	st.shared.u16 	[%r635], %rs252;
	// begin inline asm
	shr.b32 %r2720, %r612, %r2780;
	// end inline asm
	and.b32  	%r2861, %r2681, %r2720;
	shl.b32 	%r2862, %r2861, 10;
	and.b32  	%r2863, %r2862, 31744;
	add.s32 	%r2864, %r2786, %r2863;
	shr.u32 	%r2865, %r2861, 4;
	and.b32  	%r2866, %r2865, 268435454;
	add.s32 	%r636, %r2864, %r2866;
	ld.shared.u16 	%rs59, [%r636];
	add.s16 	%rs253, %rs59, 1;
	st.shared.u16 	[%r636], %rs253;
	// begin inline asm
	shr.b32 %r2723, %r613, %r2780;
	// end inline asm
	and.b32  	%r2867, %r2681, %r2723;
	shl.b32 	%r2868, %r2867, 10;
	and.b32  	%r2869, %r2868, 31744;
	add.s32 	%r2870, %r2786, %r2869;
	shr.u32 	%r2871, %r2867, 4;
	and.b32  	%r2872, %r2871, 268435454;
	add.s32 	%r637, %r2870, %r2872;
	ld.shared.u16 	%rs60, [%r637];
	add.s16 	%rs254, %rs60, 1;
	st.shared.u16 	[%r637], %rs254;
	// begin inline asm
	shr.b32 %r2726, %r614, %r2780;
	// end inline asm
	and.b32  	%r2873, %r2681, %r2726;
	shl.b32 	%r2874, %r2873, 10;
	and.b32  	%r2875, %r2874, 31744;
	add.s32 	%r2876, %r2786, %r2875;
	shr.u32 	%r2877, %r2873, 4;
	and.b32  	%r2878, %r2877, 268435454;
	add.s32 	%r638, %r2876, %r2878;
	ld.shared.u16 	%rs61, [%r638];
	add.s16 	%rs255, %rs61, 1;
	st.shared.u16 	[%r638], %rs255;
	// begin inline asm
	shr.b32 %r2729, %r615, %r2780;
	// end inline asm
	and.b32  	%r2879, %r2681, %r2729;
	shl.b32 	%r2880, %r2879, 10;
	and.b32  	%r2881, %r2880, 31744;
	add.s32 	%r2882, %r2786, %r2881;
	shr.u32 	%r2883, %r2879, 4;
	and.b32  	%r2884, %r2883, 268435454;
	add.s32 	%r639, %r2882, %r2884;
	ld.shared.u16 	%rs62, [%r639];
	add.s16 	%rs256, %rs62, 1;
	st.shared.u16 	[%r639], %rs256;
	// begin inline asm
	shr.b32 %r2732, %r616, %r2780;
	// end inline asm
	and.b32  	%r2885, %r2681, %r2732;
	shl.b32 	%r2886, %r2885, 10;
	and.b32  	%r2887, %r2886, 31744;
	add.s32 	%r2888, %r2786, %r2887;
	shr.u32 	%r2889, %r2885, 4;
	and.b32  	%r2890, %r2889, 268435454;
	add.s32 	%r640, %r2888, %r2890;
	ld.shared.u16 	%rs63, [%r640];
	add.s16 	%rs257, %rs63, 1;
	st.shared.u16 	[%r640], %rs257;
	// begin inline asm
	shr.b32 %r2735, %r617, %r2780;
	// end inline asm
	and.b32  	%r2891, %r2681, %r2735;
	shl.b32 	%r2892, %r2891, 10;
	and.b32  	%r2893, %r2892, 31744;
	add.s32 	%r2894, %r2786, %r2893;
	shr.u32 	%r2895, %r2891, 4;
	and.b32  	%r2896, %r2895, 268435454;
	add.s32 	%r641, %r2894, %r2896;
	ld.shared.u16 	%rs64, [%r641];
	add.s16 	%rs258, %rs64, 1;
	st.shared.u16 	[%r641], %rs258;
	// begin inline asm
	shr.b32 %r2738, %r618, %r2780;
	// end inline asm
	and.b32  	%r2897, %r2681, %r2738;
	shl.b32 	%r2898, %r2897, 10;
	and.b32  	%r2899, %r2898, 31744;
	add.s32 	%r2900, %r2786, %r2899;
	shr.u32 	%r2901, %r2897, 4;
	and.b32  	%r2902, %r2901, 268435454;
	add.s32 	%r642, %r2900, %r2902;
	ld.shared.u16 	%rs65, [%r642];
	add.s16 	%rs259, %rs65, 1;
	st.shared.u16 	[%r642], %rs259;
	// begin inline asm
	shr.b32 %r2741, %r619, %r2780;
	// end inline asm
	and.b32  	%r2903, %r2681, %r2741;
	shl.b32 	%r2904, %r2903, 10;
	and.b32  	%r2905, %r2904, 31744;
	add.s32 	%r2906, %r2786, %r2905;
	shr.u32 	%r2907, %r2903, 4;
	and.b32  	%r2908, %r2907, 268435454;
	add.s32 	%r643, %r2906, %r2908;
	ld.shared.u16 	%rs66, [%r643];
	add.s16 	%rs260, %rs66, 1;
	st.shared.u16 	[%r643], %rs260;
	// begin inline asm
	shr.b32 %r2744, %r620, %r2780;
	// end inline asm
	and.b32  	%r2909, %r2681, %r2744;
	shl.b32 	%r2910, %r2909, 10;
	and.b32  	%r2911, %r2910, 31744;
	add.s32 	%r2912, %r2786, %r2911;
	shr.u32 	%r2913, %r2909, 4;
	and.b32  	%r2914, %r2913, 268435454;
	add.s32 	%r644, %r2912, %r2914;
	ld.shared.u16 	%rs67, [%r644];
	add.s16 	%rs261, %rs67, 1;
	st.shared.u16 	[%r644], %rs261;
	// begin inline asm
	shr.b32 %r2747, %r621, %r2780;
	// end inline asm
	and.b32  	%r2915, %r2681, %r2747;
	shl.b32 	%r2916, %r2915, 10;
	and.b32  	%r2917, %r2916, 31744;
	add.s32 	%r2918, %r2786, %r2917;
	shr.u32 	%r2919, %r2915, 4;
	and.b32  	%r2920, %r2919, 268435454;
	add.s32 	%r645, %r2918, %r2920;
	ld.shared.u16 	%rs68, [%r645];
	add.s16 	%rs262, %rs68, 1;
	st.shared.u16 	[%r645], %rs262;
	// begin inline asm
	shr.b32 %r2750, %r622, %r2780;
	// end inline asm
	and.b32  	%r2921, %r2681, %r2750;
	shl.b32 	%r2922, %r2921, 10;
	and.b32  	%r2923, %r2922, 31744;
	add.s32 	%r2924, %r2786, %r2923;
	shr.u32 	%r2925, %r2921, 4;
	and.b32  	%r2926, %r2925, 268435454;
	add.s32 	%r646, %r2924, %r2926;
	ld.shared.u16 	%rs69, [%r646];
	add.s16 	%rs263, %rs69, 1;
	st.shared.u16 	[%r646], %rs263;
	bar.sync 	0;
	mad.lo.s32 	%r2927, %r2611, 124, %r2787;
	ld.shared.u32 	%r647, [%r2927];
	ld.shared.u32 	%r2928, [%r2927+4];
	ld.shared.u32 	%r2929, [%r2927+8];
	ld.shared.u32 	%r2930, [%r2927+12];
	ld.shared.u32 	%r2931, [%r2927+16];
	ld.shared.u32 	%r2932, [%r2927+20];
	ld.shared.u32 	%r2933, [%r2927+24];
	ld.shared.u32 	%r2934, [%r2927+28];
	ld.shared.u32 	%r2935, [%r2927+32];
	ld.shared.u32 	%r2936, [%r2927+36];
	ld.shared.u32 	%r2937, [%r2927+40];
	ld.shared.u32 	%r2938, [%r2927+44];
	ld.shared.u32 	%r2939, [%r2927+48];
	ld.shared.u32 	%r2940, [%r2927+52];
	ld.shared.u32 	%r2941, [%r2927+56];
	ld.shared.u32 	%r2942, [%r2927+60];
	ld.shared.u32 	%r2943, [%r2927+64];
	ld.shared.u32 	%r2944, [%r2927+68];
	ld.shared.u32 	%r2945, [%r2927+72];
	ld.shared.u32 	%r2946, [%r2927+76];
	ld.shared.u32 	%r2947, [%r2927+80];
	ld.shared.u32 	%r2948, [%r2927+84];
	ld.shared.u32 	%r2949, [%r2927+88];
	ld.shared.u32 	%r2950, [%r2927+92];
	ld.shared.u32 	%r2951, [%r2927+96];
	ld.shared.u32 	%r2952, [%r2927+100];
	ld.shared.u32 	%r2953, [%r2927+104];
	ld.shared.u32 	%r2954, [%r2927+108];
	ld.shared.u32 	%r2955, [%r2927+112];
	ld.shared.u32 	%r2956, [%r2927+116];
	ld.shared.u32 	%r2957, [%r2927+120];
	ld.shared.u32 	%r2958, [%r2927+124];
	ld.shared.u32 	%r2959, [%r2927+128];
	add.s32 	%r648, %r2928, %r647;
	add.s32 	%r649, %r2929, %r648;
	add.s32 	%r650, %r2930, %r649;
	add.s32 	%r651, %r2931, %r650;
	add.s32 	%r652, %r2932, %r651;
	add.s32 	%r653, %r2933, %r652;
	add.s32 	%r654, %r2934, %r653;
	add.s32 	%r655, %r2935, %r654;
	add.s32 	%r656, %r2936, %r655;
	add.s32 	%r657, %r2937, %r656;
	add.s32 	%r658, %r2938, %r657;
	add.s32 	%r659, %r2939, %r658;
	add.s32 	%r660, %r2940, %r659;
	add.s32 	%r661, %r2941, %r660;
	add.s32 	%r662, %r2942, %r661;
	add.s32 	%r663, %r2943, %r662;
	add.s32 	%r664, %r2944, %r663;
	add.s32 	%r665, %r2945, %r664;
	add.s32 	%r666, %r2946, %r665;
	add.s32 	%r667, %r2947, %r666;
	add.s32 	%r668, %r2948, %r667;
	add.s32 	%r669, %r2949, %r668;
	add.s32 	%r670, %r2950, %r669;
	add.s32 	%r671, %r2951, %r670;
	add.s32 	%r672, %r2952, %r671;
	add.s32 	%r673, %r2953, %r672;
	add.s32 	%r674, %r2954, %r673;
	add.s32 	%r675, %r2955, %r674;
	add.s32 	%r676, %r2956, %r675;
	add.s32 	%r677, %r2957, %r676;
	add.s32 	%r678, %r2958, %r677;
	add.s32 	%r2757, %r2959, %r678;
	mov.b32 	%r2755, 1;
	mov.b32 	%r2782, -1;
	// begin inline asm
	{  .reg .u32 r0;  .reg .pred p;  shfl.sync.up.b32 r0|p, %r2757, %r2755, %r2780, %r2782;  @p add.u32 r0, r0, %r2757;  mov.u32 %r2753, r0;}
	// end inline asm
	mov.b32 	%r2761, 2;
	// begin inline asm
	{  .reg .u32 r0;  .reg .pred p;  shfl.sync.up.b32 r0|p, %r2753, %r2761, %r2780, %r2782;  @p add.u32 r0, r0, %r2753;  mov.u32 %r2759, r0;}
	// end inline asm
	mov.b32 	%r2767, 4;
	// begin inline asm
	{  .reg .u32 r0;  .reg .pred p;  shfl.sync.up.b32 r0|p, %r2759, %r2767, %r2780, %r2782;  @p add.u32 r0, r0, %r2759;  mov.u32 %r2765, r0;}
	// end inline asm
	mov.b32 	%r2773, 8;
	// begin inline asm
	{  .reg .u32 r0;  .reg .pred p;  shfl.sync.up.b32 r0|p, %r2765, %r2773, %r2780, %r2782;  @p add.u32 r0, r0, %r2765;  mov.u32 %r2771, r0;}
	// end inline asm
	mov.b32 	%r2779, 16;
	// begin inline asm
	{  .reg .u32 r0;  .reg .pred p;  shfl.sync.up.b32 r0|p, %r2771, %r2779, %r2780, %r2782;  @p add.u32 r0, r0, %r2771;  mov.u32 %r2777, r0;}
	// end inline asm
	setp.ne.s32 	%p139, %r1760, 31;
	@%p139 bra 	$L__BB13_269;
	shr.u32 	%r2961, %r2611, 3;
	and.b32  	%r2962, %r2961, 124;
	add.s32 	%r2964, %r2785, %r2962;
	st.shared.u32 	[%r2964+33792], %r2777;
$L__BB13_269:
	sub.s32 	%r2965, %r2777, %r2757;
	bar.sync 	0;
	ld.shared.v4.u32 	{%r2967, %r2968, %r2969, %r2970}, [_ZZN3cub18CUB_300001_SM_10006detail14segmented_sort33DeviceSegmentedSortFallbackKernelILNS0_9SortOrderE0ENS2_10policy_hubIjNS0_8NullTypeEE9Policy860EjS6_PmS9_lEEvPKT1_PSA_NS1_20device_double_bufferISA_EEPKT2_PSG_NSE_ISG_EET3_T4_E12temp_storage+33792];
	shr.u32 	%r2971, %r2611, 5;
	add.s32 	%r2972, %r2968, %r2967;
	setp.eq.s32 	%p140, %r2971, 2;
	selp.b32 	%r2973, %r2972, %r2967, %p140;
	add.s32 	%r2974, %r2972, %r2969;
	setp.eq.s32 	%p141, %r2971, 3;
	selp.b32 	%r2975, %r2974, %r2973, %p141;
	add.s32 	%r2976, %r2974, %r2970;
	setp.eq.s32 	%p142, %r2971, 4;
	selp.b32 	%r2977, %r2976, %r2975, %p142;
	ld.shared.v4.u32 	{%r2978, %r2979, %r2980, %r2981}, [_ZZN3cub18CUB_300001_SM_10006detail14segmented_sort33DeviceSegmentedSortFallbackKernelILNS0_9SortOrderE0ENS2_10policy_hubIjNS0_8NullTypeEE9Policy860EjS6_PmS9_lEEvPKT1_PSA_NS1_20device_double_bufferISA_EEPKT2_PSG_NSE_ISG_EET3_T4_E12temp_storage+33808];
	add.s32 	%r2982, %r2976, %r2978;
	setp.eq.s32 	%p143, %r2971, 5;
	selp.b32 	%r2983, %r2982, %r2977, %p143;
	add.s32 	%r2984, %r2982, %r2979;
	setp.eq.s32 	%p144, %r2971, 6;
	selp.b32 	%r2985, %r2984, %r2983, %p144;
	add.s32 	%r2986, %r2984, %r2980;
	setp.eq.s32 	%p145, %r2971, 7;
	selp.b32 	%r2987, %r2986, %r2985, %p145;
	add.s32 	%r681, %r2986, %r2981;
	setp.gt.u32 	%p146, %r2611, 31;
	setp.ne.s32 	%p147, %r1760, 0;
	selp.b32 	%r2988, %r2965, 0, %p147;
	add.s32 	%r2989, %r2987, %r2988;
	or.pred  	%p148, %p146, %p147;
	selp.b32 	%r6325, %r2989, %r2965, %p146;
	@%p148 bra 	$L__BB13_271;
	shl.b32 	%r6325, %r681, 16;
	st.shared.u32 	[_ZZN3cub18CUB_300001_SM_10006detail14segmented_sort33DeviceSegmentedSortFallbackKernelILNS0_9SortOrderE0ENS2_10policy_hubIjNS0_8NullTypeEE9Policy860EjS6_PmS9_lEEvPKT1_PSA_NS1_20device_double_bufferISA_EEPKT2_PSG_NSE_ISG_EET3_T4_E12temp_storage+33832], %r6325;
$L__BB13_271:
	bar.sync 	0;
	setp.eq.s32 	%p149, %r2611, 0;
	ld.shared.u32 	%r2992, [_ZZN3cub18CUB_300001_SM_10006detail14segmented_sort33DeviceSegmentedSortFallbackKernelILNS0_9SortOrderE0ENS2_10policy_hubIjNS0_8NullTypeEE9Policy860EjS6_PmS9_lEEvPKT1_PSA_NS1_20device_double_bufferISA_EEPKT2_PSG_NSE_ISG_EET3_T4_E12temp_storage+33832];
	selp.b32 	%r2993, 0, %r2992, %p149;
	add.s32 	%r2994, %r6325, %r2993;
	add.s32 	%r2995, %r647, %r2994;
	add.s32 	%r2996, %r648, %r2994;
	add.s32 	%r2997, %r649, %r2994;
	add.s32 	%r2998, %r650, %r2994;
	add.s32 	%r2999, %r651, %r2994;
	add.s32 	%r3000, %r652, %r2994;
	add.s32 	%r3001, %r653, %r2994;
	add.s32 	%r3002, %r654, %r2994;
	add.s32 	%r3003, %r655, %r2994;
	add.s32 	%r3004, %r656, %r2994;
	add.s32 	%r3005, %r657, %r2994;
	add.s32 	%r3006, %r658, %r2994;
	add.s32 	%r3007, %r659, %r2994;
	add.s32 	%r3008, %r660, %r2994;
	add.s32 	%r3009, %r661, %r2994;
	add.s32 	%r3010, %r662, %r2994;
	add.s32 	%r3011, %r663, %r2994;
	add.s32 	%r3012, %r664, %r2994;
	add.s32 	%r3013, %r665, %r2994;
	add.s32 	%r3014, %r666, %r2994;
	add.s32 	%r3015, %r667, %r2994;
	add.s32 	%r3016, %r668, %r2994;
	add.s32 	%r3017, %r669, %r2994;
	add.s32 	%r3018, %r670, %r2994;
	add.s32 	%r3019, %r671, %r2994;
	add.s32 	%r3020, %r672, %r2994;
	add.s32 	%r3021, %r673, %r2994;
	add.s32 	%r3022, %r674, %r2994;
	add.s32 	%r3023, %r675, %r2994;
	add.s32 	%r3024, %r676, %r2994;
	add.s32 	%r3025, %r677, %r2994;
	add.s32 	%r3026, %r678, %r2994;
	shl.b32 	%r3027, %r2611, 2;
	add.s32 	%r685, %r2785, %r3027;
	add.s32 	%r686, %r685, %r3027;
	mad.lo.s32 	%r3028, %r2611, 124, %r686;
	st.shared.u32 	[%r3028], %r2994;
	st.shared.u32 	[%r3028+4], %r2995;
	st.shared.u32 	[%r3028+8], %r2996;
	st.shared.u32 	[%r3028+12], %r2997;
	st.shared.u32 	[%r3028+16], %r2998;
	st.shared.u32 	[%r3028+20], %r2999;
	st.shared.u32 	[%r3028+24], %r3000;
	st.shared.u32 	[%r3028+28], %r3001;
	st.shared.u32 	[%r3028+32], %r3002;
	st.shared.u32 	[%r3028+36], %r3003;
	st.shared.u32 	[%r3028+40], %r3004;
	st.shared.u32 	[%r3028+44], %r3005;
	st.shared.u32 	[%r3028+48], %r3006;
	st.shared.u32 	[%r3028+52], %r3007;
	st.shared.u32 	[%r3028+56], %r3008;
	st.shared.u32 	[%r3028+60], %r3009;
	st.shared.u32 	[%r3028+64], %r3010;
	st.shared.u32 	[%r3028+68], %r3011;
	st.shared.u32 	[%r3028+72], %r3012;
	st.shared.u32 	[%r3028+76], %r3013;
	st.shared.u32 	[%r3028+80], %r3014;
	st.shared.u32 	[%r3028+84], %r3015;
	st.shared.u32 	[%r3028+88], %r3016;
	st.shared.u32 	[%r3028+92], %r3017;
	st.shared.u32 	[%r3028+96], %r3018;
	st.shared.u32 	[%r3028+100], %r3019;
	st.shared.u32 	[%r3028+104], %r3020;
	st.shared.u32 	[%r3028+108], %r3021;
	st.shared.u32 	[%r3028+112], %r3022;
	st.shared.u32 	[%r3028+116], %r3023;
	st.shared.u32 	[%r3028+120], %r3024;
	st.shared.u32 	[%r3028+124], %r3025;
	st.shared.u32 	[%r3028+128], %r3026;
	bar.sync 	0;
	cvt.u32.u16 	%r3029, %rs47;
	ld.shared.u16 	%r3030, [%r624];
	add.s32 	%r687, %r3030, %r3029;
	cvt.u32.u16 	%r3031, %rs48;
	ld.shared.u16 	%r3032, [%r625];
	add.s32 	%r688, %r3032, %r3031;
	cvt.u32.u16 	%r3033, %rs49;
	ld.shared.u16 	%r3034, [%r626];
	add.s32 	%r689, %r3034, %r3033;
	cvt.u32.u16 	%r3035, %rs50;
	ld.shared.u16 	%r3036, [%r627];
	add.s32 	%r690, %r3036, %r3035;
	cvt.u32.u16 	%r3037, %rs51;
	ld.shared.u16 	%r3038, [%r628];
	add.s32 	%r691, %r3038, %r3037;
	cvt.u32.u16 	%r3039, %rs52;
	ld.shared.u16 	%r3040, [%r629];
	add.s32 	%r692, %r3040, %r3039;
	cvt.u32.u16 	%r3041, %rs53;
	ld.shared.u16 	%r3042, [%r630];
	add.s32 	%r693, %r3042, %r3041;
	cvt.u32.u16 	%r3043, %rs54;
	ld.shared.u16 	%r3044, [%r631];
	add.s32 	%r694, %r3044, %r3043;
	cvt.u32.u16 	%r3045, %rs55;
	ld.shared.u16 	%r3046, [%r632];
	add.s32 	%r695, %r3046, %r3045;
	cvt.u32.u16 	%r3047, %rs56;
	ld.shared.u16 	%r3048, [%r633];
	add.s32 	%r696, %r3048, %r3047;
	cvt.u32.u16 	%r3049, %rs57;
	ld.shared.u16 	%r3050, [%r634];
	add.s32 	%r697, %r3050, %r3049;
	cvt.u32.u16 	%r3051, %rs58;
	ld.shared.u16 	%r3052, [%r635];
	add.s32 	%r698, %r3052, %r3051;
	cvt.u32.u16 	%r3053, %rs59;
	ld.shared.u16 	%r3054, [%r636];
	add.s32 	%r699, %r3054, %r3053;
	cvt.u32.u16 	%r3055, %rs60;
	ld.shared.u16 	%r3056, [%r637];
	add.s32 	%r700, %r3056, %r3055;
	cvt.u32.u16 	%r3057, %rs61;
	ld.shared.u16 	%r3058, [%r638];
	add.s32 	%r701, %r3058, %r3057;
	cvt.u32.u16 	%r3059, %rs62;
	ld.shared.u16 	%r3060, [%r639];
	add.s32 	%r702, %r3060, %r3059;
	cvt.u32.u16 	%r3061, %rs63;
	ld.shared.u16 	%r3062, [%r640];
	add.s32 	%r703, %r3062, %r3061;
	cvt.u32.u16 	%r3063, %rs64;
	ld.shared.u16 	%r3064, [%r641];
	add.s32 	%r704, %r3064, %r3063;
	cvt.u32.u16 	%r3065, %rs65;
	ld.shared.u16 	%r3066, [%r642];
	add.s32 	%r705, %r3066, %r3065;
	cvt.u32.u16 	%r3067, %rs66;
	ld.shared.u16 	%r3068, [%r643];
	add.s32 	%r706, %r3068, %r3067;
	cvt.u32.u16 	%r3069, %rs67;
	ld.shared.u16 	%r3070, [%r644];
	add.s32 	%r707, %r3070, %r3069;
	cvt.u32.u16 	%r3071, %rs68;
	ld.shared.u16 	%r3072, [%r645];
	add.s32 	%r708, %r3072, %r3071;
	cvt.u32.u16 	%r3073, %rs69;
	ld.shared.u16 	%r3074, [%r646];
	add.s32 	%r709, %r3074, %r3073;
	setp.gt.u32 	%p150, %r2611, 63;
	mov.b64 	%rd1749, 0;
	@%p150 bra 	$L__BB13_273;
	shl.b32 	%r3076, %r2616, 10;
	and.b32  	%r3077, %r3076, 31744;
	mov.u32 	%r3078, _ZZN3cub18CUB_300001_SM_10006detail14segmented_sort33DeviceSegmentedSortFallbackKernelILNS0_9SortOrderE0ENS2_10policy_hubIjNS0_8NullTypeEE9Policy860EjS6_PmS9_lEEvPKT1_PSA_NS1_20device_double_bufferISA_EEPKT2_PSG_NSE_ISG_EET3_T4_E12temp_storage;
	add.s32 	%r3079, %r3078, %r3077;
	shr.u32 	%r3080, %r2616, 4;
	and.b32  	%r3081, %r3080, 62;
	add.s32 	%r3082, %r3079, %r3081;
	ld.shared.u16 	%rd1749, [%r3082];
$L__BB13_273:
	setp.gt.u32 	%p151, %r2616, 63;
	bar.sync 	0;
	@%p151 bra 	$L__BB13_275;
	st.shared.u64 	[%r686], %rd1749;
$L__BB13_275:
	setp.gt.u32 	%p152, %r2616, 63;
	bar.sync 	0;
	bar.sync 	0;
	@%p152 bra 	$L__BB13_277;
	sub.s64 	%rd852, %rd1745, %rd1749;
	st.shared.u64 	[%r686+23552], %rd852;
$L__BB13_277:
	bar.sync 	0;
	shl.b32 	%r3088, %r687, 2;
	add.s32 	%r3090, %r2785, %r3088;
	st.shared.u32 	[%r3090], %r600;
	shl.b32 	%r3091, %r688, 2;
	add.s32 	%r3092, %r2785, %r3091;
	st.shared.u32 	[%r3092], %r601;
	shl.b32 	%r3093, %r689, 2;
	add.s32 	%r3094, %r2785, %r3093;
	st.shared.u32 	[%r3094], %r602;
	shl.b32 	%r3095, %r690, 2;
	add.s32 	%r3096, %r2785, %r3095;
	st.shared.u32 	[%r3096], %r603;
	shl.b32 	%r3097, %r691, 2;
	add.s32 	%r3098, %r2785, %r3097;
	st.shared.u32 	[%r3098], %r604;
	shl.b32 	%r3099, %r692, 2;
	add.s32 	%r3100, %r2785, %r3099;
	st.shared.u32 	[%r3100], %r605;
	shl.b32 	%r3101, %r693, 2;
	add.s32 	%r3102, %r2785, %r3101;
	st.shared.u32 	[%r3102], %r606;
	shl.b32 	%r3103, %r694, 2;
	add.s32 	%r3104, %r2785, %r3103;
	st.shared.u32 	[%r3104], %r607;
	shl.b32 	%r3105, %r695, 2;
	add.s32 	%r3106, %r2785, %r3105;
	st.shared.u32 	[%r3106], %r608;
	shl.b32 	%r3107, %r696, 2;
	add.s32 	%r3108, %r2785, %r3107;
	st.shared.u32 	[%r3108], %r609;
	shl.b32 	%r3109, %r697, 2;
	add.s32 	%r3110, %r2785, %r3109;
	st.shared.u32 	[%r3110], %r610;
	shl.b32 	%r3111, %r698, 2;
	add.s32 	%r3112, %r2785, %r3111;
	st.shared.u32 	[%r3112], %r611;
	shl.b32 	%r3113, %r699, 2;
	add.s32 	%r3114, %r2785, %r3113;
	st.shared.u32 	[%r3114], %r612;
	shl.b32 	%r3115, %r700, 2;
	add.s32 	%r3116, %r2785, %r3115;
	st.shared.u32 	[%r3116], %r613;
	shl.b32 	%r3117, %r701, 2;
	add.s32 	%r3118, %r2785, %r3117;
	st.shared.u32 	[%r3118], %r614;
	shl.b32 	%r3119, %r702, 2;
	add.s32 	%r3120, %r2785, %r3119;
	st.shared.u32 	[%r3120], %r615;
	shl.b32 	%r3121, %r703, 2;
	add.s32 	%r3122, %r2785, %r3121;
	st.shared.u32 	[%r3122], %r616;
	shl.b32 	%r3123, %r704, 2;
	add.s32 	%r3124, %r2785, %r3123;
	st.shared.u32 	[%r3124], %r617;
	shl.b32 	%r3125, %r705, 2;
	add.s32 	%r3126, %r2785, %r3125;
	st.shared.u32 	[%r3126], %r618;
	shl.b32 	%r3127, %r706, 2;
	add.s32 	%r3128, %r2785, %r3127;
	st.shared.u32 	[%r3128], %r619;
	shl.b32 	%r3129, %r707, 2;
	add.s32 	%r3130, %r2785, %r3129;
	st.shared.u32 	[%r3130], %r620;
	shl.b32 	%r3131, %r708, 2;
	add.s32 	%r3132, %r2785, %r3131;
	st.shared.u32 	[%r3132], %r621;
	shl.b32 	%r3133, %r709, 2;
	add.s32 	%r3134, %r2785, %r3133;
	st.shared.u32 	[%r3134], %r622;
	bar.sync 	0;
	ld.shared.u32 	%r710, [%r685];
	mov.b32 	%r3087, 0;
	// begin inline asm
	shr.b32 %r3085, %r710, %r3087;
	// end inline asm
	setp.le.s64 	%p153, %rd1748, %rd105;
	@%p153 bra 	$L__BB13_279;
	and.b32  	%r3135, %r2681, %r3085;
	shl.b32 	%r3136, %r3135, 3;
	add.s32 	%r3138, %r2785, %r3136;
	ld.shared.u64 	%rd853, [%r3138+23552];
	add.s64 	%rd854, %rd853, %rd105;
	shl.b64 	%rd855, %rd854, 2;
	add.s64 	%rd856, %rd1751, %rd855;
	st.global.u32 	[%rd856], %r710;
$L__BB13_279:
	add.s32 	%r3143, %r2616, 256;
	cvt.u64.u32 	%rd857, %r3143;
	ld.shared.u32 	%r712, [%r685+1024];
	mov.b32 	%r3141, 0;
	// begin inline asm
	shr.b32 %r3139, %r712, %r3141;
	// end inline asm
	setp.le.s64 	%p154, %rd1748, %rd857;
	@%p154 bra 	$L__BB13_281;
	and.b32  	%r3144, %r2681, %r3139;
	shl.b32 	%r3145, %r3144, 3;
	add.s32 	%r3147, %r2785, %r3145;
	ld.shared.u64 	%rd858, [%r3147+23552];
	add.s64 	%rd859, %rd858, %rd105;
	shl.b64 	%rd860, %rd859, 2;
	add.s64 	%rd861, %rd1751, %rd860;
	st.global.u32 	[%rd861+1024], %r712;
$L__BB13_281:
	add.s32 	%r3152, %r2616, 512;
	cvt.u64.u32 	%rd862, %r3152;
	ld.shared.u32 	%r714, [%r685+2048];
	mov.b32 	%r3150, 0;
	// begin inline asm
	shr.b32 %r3148, %r714, %r3150;
	// end inline asm
	setp.le.s64 	%p155, %rd1748, %rd862;
	@%p155 bra 	$L__BB13_283;
	and.b32  	%r3153, %r2681, %r3148;
	shl.b32 	%r3154, %r3153, 3;
	add.s32 	%r3156, %r2785, %r3154;
	ld.shared.u64 	%rd863, [%r3156+23552];
	add.s64 	%rd864, %rd863, %rd105;
	shl.b64 	%rd865, %rd864, 2;
	add.s64 	%rd866, %rd1751, %rd865;
	st.global.u32 	[%rd866+2048], %r714;
$L__BB13_283:
	add.s32 	%r3161, %r2616, 768;
	cvt.u64.u32 	%rd867, %r3161;
	ld.shared.u32 	%r716, [%r685+3072];
	mov.b32 	%r3159, 0;
	// begin inline asm
	shr.b32 %r3157, %r716, %r3159;
	// end inline asm
	setp.le.s64 	%p156, %rd1748, %rd867;
	@%p156 bra 	$L__BB13_285;
	and.b32  	%r3162, %r2681, %r3157;
	shl.b32 	%r3163, %r3162, 3;
	add.s32 	%r3165, %r2785, %r3163;
	ld.shared.u64 	%rd868, [%r3165+23552];
	add.s64 	%rd869, %rd868, %rd105;
	shl.b64 	%rd870, %rd869, 2;
	add.s64 	%rd871, %rd1751, %rd870;
	st.global.u32 	[%rd871+3072], %r716;
$L__BB13_285:
	or.b32  	%r3170, %r2616, 1024;
	cvt.u64.u32 	%rd872, %r3170;
	ld.shared.u32 	%r718, [%r685+4096];
	mov.b32 	%r3168, 0;
	// begin inline asm
	shr.b32 %r3166, %r718, %r3168;
	// end inline asm
	setp.le.s64 	%p157, %rd1748, %rd872;
	@%p157 bra 	$L__BB13_287;
	and.b32  	%r3171, %r2681, %r3166;
	shl.b32 	%r3172, %r3171, 3;
	add.s32 	%r3174, %r2785, %r3172;
	ld.shared.u64 	%rd873, [%r3174+23552];
	add.s64 	%rd874, %rd873, %rd105;
	shl.b64 	%rd875, %rd874, 2;
	add.s64 	%rd876, %rd1751, %rd875;
	st.global.u32 	[%rd876+4096], %r718;
$L__BB13_287:
	add.s32 	%r3179, %r2616, 1280;
	cvt.u64.u32 	%rd877, %r3179;
	ld.shared.u32 	%r720, [%r685+5120];
	mov.b32 	%r3177, 0;
	// begin inline asm
	shr.b32 %r3175, %r720, %r3177;
	// end inline asm
	setp.le.s64 	%p158, %rd1748, %rd877;
	@%p158 bra 	$L__BB13_289;
	and.b32  	%r3180, %r2681, %r3175;
	shl.b32 	%r3181, %r3180, 3;
	add.s32 	%r3183, %r2785, %r3181;
	ld.shared.u64 	%rd878, [%r3183+23552];
	add.s64 	%rd879, %rd878, %rd105;
	shl.b64 	%rd880, %rd879, 2;
	add.s64 	%rd881, %rd1751, %rd880;
	st.global.u32 	[%rd881+5120], %r720;
$L__BB13_289:
	add.s32 	%r3188, %r2616, 1536;
	cvt.u64.u32 	%rd882, %r3188;
	ld.shared.u32 	%r722, [%r685+6144];
	mov.b32 	%r3186, 0;
	// begin inline asm
	shr.b32 %r3184, %r722, %r3186;
	// end inline asm
	setp.le.s64 	%p159, %rd1748, %rd882;
	@%p159 bra 	$L__BB13_291;
	and.b32  	%r3189, %r2681, %r3184;
	shl.b32 	%r3190, %r3189, 3;
	add.s32 	%r3192, %r2785, %r3190;
	ld.shared.u64 	%rd883, [%r3192+23552];
	add.s64 	%rd884, %rd883, %rd105;
	shl.b64 	%rd885, %rd884, 2;
	add.s64 	%rd886, %rd1751, %rd885;
	st.global.u32 	[%rd886+6144], %r722;
$L__BB13_291:
	add.s32 	%r3197, %r2616, 1792;
	cvt.u64.u32 	%rd887, %r3197;
	ld.shared.u32 	%r724, [%r685+7168];
	mov.b32 	%r3195, 0;
	// begin inline asm
	shr.b32 %r3193, %r724, %r3195;
	// end inline asm
	setp.le.s64 	%p160, %rd1748, %rd887;
	@%p160 bra 	$L__BB13_293;
	and.b32  	%r3198, %r2681, %r3193;
	shl.b32 	%r3199, %r3198, 3;
	add.s32 	%r3201, %r2785, %r3199;
	ld.shared.u64 	%rd888, [%r3201+23552];
	add.s64 	%rd889, %rd888, %rd105;
	shl.b64 	%rd890, %rd889, 2;
	add.s64 	%rd891, %rd1751, %rd890;
	st.global.u32 	[%rd891+7168], %r724;
$L__BB13_293:
	or.b32  	%r3206, %r2616, 2048;
	cvt.u64.u32 	%rd892, %r3206;
	ld.shared.u32 	%r726, [%r685+8192];
	mov.b32 	%r3204, 0;
	// begin inline asm
	shr.b32 %r3202, %r726, %r3204;
	// end inline asm
	setp.le.s64 	%p161, %rd1748, %rd892;
	@%p161 bra 	$L__BB13_295;
	and.b32  	%r3207, %r2681, %r3202;
	shl.b32 	%r3208, %r3207, 3;
	add.s32 	%r3210, %r2785, %r3208;
	ld.shared.u64 	%rd893, [%r3210+23552];
	add.s64 	%rd894, %rd893, %rd105;
	shl.b64 	%rd895, %rd894, 2;
	add.s64 	%rd896, %rd1751, %rd895;
	st.global.u32 	[%rd896+8192], %r726;
$L__BB13_295:
	add.s32 	%r3215, %r2616, 2304;
	cvt.u64.u32 	%rd897, %r3215;
	ld.shared.u32 	%r728, [%r685+9216];
	mov.b32 	%r3213, 0;
	// begin inline asm
	shr.b32 %r3211, %r728, %r3213;
	// end inline asm
	setp.le.s64 	%p162, %rd1748, %rd897;
	@%p162 bra 	$L__BB13_297;
	and.b32  	%r3216, %r2681, %r3211;
	shl.b32 	%r3217, %r3216, 3;
	add.s32 	%r3219, %r2785, %r3217;
	ld.shared.u64 	%rd898, [%r3219+23552];
	add.s64 	%rd899, %rd898, %rd105;
	shl.b64 	%rd900, %rd899, 2;
	add.s64 	%rd901, %rd1751, %rd900;
	st.global.u32 	[%rd901+9216], %r728;
$L__BB13_297:
	add.s32 	%r3224, %r2616, 2560;
	cvt.u64.u32 	%rd902, %r3224;
	ld.shared.u32 	%r730, [%r685+10240];
	mov.b32 	%r3222, 0;
	// begin inline asm
	shr.b32 %r3220, %r730, %r3222;
	// end inline asm
	setp.le.s64 	%p163, %rd1748, %rd902;
	@%p163 bra 	$L__BB13_299;
	and.b32  	%r3225, %r2681, %r3220;
	shl.b32 	%r3226, %r3225, 3;
	add.s32 	%r3228, %r2785, %r3226;
	ld.shared.u64 	%rd903, [%r3228+23552];
	add.s64 	%rd904, %rd903, %rd105;
	shl.b64 	%rd905, %rd904, 2;
	add.s64 	%rd906, %rd1751, %rd905;
	st.global.u32 	[%rd906+10240], %r730;
$L__BB13_299:
	add.s32 	%r3233, %r2616, 2816;
	cvt.u64.u32 	%rd907, %r3233;
	ld.shared.u32 	%r732, [%r685+11264];
	mov.b32 	%r3231, 0;
	// begin inline asm
	shr.b32 %r3229, %r732, %r3231;
	// end inline asm
	setp.le.s64 	%p164, %rd1748, %rd907;
	@%p164 bra 	$L__BB13_301;
	and.b32  	%r3234, %r2681, %r3229;
	shl.b32 	%r3235, %r3234, 3;
	add.s32 	%r3237, %r2785, %r3235;
	ld.shared.u64 	%rd908, [%r3237+23552];
	add.s64 	%rd909, %rd908, %rd105;
	shl.b64 	%rd910, %rd909, 2;
	add.s64 	%rd911, %rd1751, %rd910;
	st.global.u32 	[%rd911+11264], %r732;
$L__BB13_301:
	or.b32  	%r3242, %r2616, 3072;
	cvt.u64.u32 	%rd912, %r3242;
	ld.shared.u32 	%r734, [%r685+12288];
	mov.b32 	%r3240, 0;
	// begin inline asm
	shr.b32 %r3238, %r734, %r3240;
	// end inline asm
	setp.le.s64 	%p165, %rd1748, %rd912;
	@%p165 bra 	$L__BB13_303;
	and.b32  	%r3243, %r2681, %r3238;
	shl.b32 	%r3244, %r3243, 3;
	add.s32 	%r3246, %r2785, %r3244;
	ld.shared.u64 	%rd913, [%r3246+23552];
	add.s64 	%rd914, %rd913, %rd105;
	shl.b64 	%rd915, %rd914, 2;
	add.s64 	%rd916, %rd1751, %rd915;
	st.global.u32 	[%rd916+12288], %r734;
$L__BB13_303:
	add.s32 	%r3251, %r2616, 3328;
	cvt.u64.u32 	%rd917, %r3251;
	ld.shared.u32 	%r736, [%r685+13312];
	mov.b32 	%r3249, 0;
	// begin inline asm
	shr.b32 %r3247, %r736, %r3249;
	// end inline asm
	setp.le.s64 	%p166, %rd1748, %rd917;
	@%p166 bra 	$L__BB13_305;
	and.b32  	%r3252, %r2681, %r3247;
	shl.b32 	%r3253, %r3252, 3;
	add.s32 	%r3255, %r2785, %r3253;
	ld.shared.u64 	%rd918, [%r3255+23552];
	add.s64 	%rd919, %rd918, %rd105;
	shl.b64 	%rd920, %rd919, 2;
	add.s64 	%rd921, %rd1751, %rd920;
	st.global.u32 	[%rd921+13312], %r736;
$L__BB13_305:
	add.s32 	%r3260, %r2616, 3584;
	cvt.u64.u32 	%rd922, %r3260;
	ld.shared.u32 	%r738, [%r685+14336];
	mov.b32 	%r3258, 0;
	// begin inline asm
	shr.b32 %r3256, %r738, %r3258;
	// end inline asm
	setp.le.s64 	%p167, %rd1748, %rd922;
	@%p167 bra 	$L__BB13_307;
	and.b32  	%r3261, %r2681, %r3256;
	shl.b32 	%r3262, %r3261, 3;
	add.s32 	%r3264, %r2785, %r3262;
	ld.shared.u64 	%rd923, [%r3264+23552];
	add.s64 	%rd924, %rd923, %rd105;
	shl.b64 	%rd925, %rd924, 2;
	add.s64 	%rd926, %rd1751, %rd925;
	st.global.u32 	[%rd926+14336], %r738;
$L__BB13_307:
	add.s32 	%r3269, %r2616, 3840;
	cvt.u64.u32 	%rd927, %r3269;
	ld.shared.u32 	%r740, [%r685+15360];
	mov.b32 	%r3267, 0;
	// begin inline asm
	shr.b32 %r3265, %r740, %r3267;
	// end inline asm
	setp.le.s64 	%p168, %rd1748, %rd927;
	@%p168 bra 	$L__BB13_309;
	and.b32  	%r3270, %r2681, %r3265;
	shl.b32 	%r3271, %r3270, 3;
	add.s32 	%r3273, %r2785, %r3271;
	ld.shared.u64 	%rd928, [%r3273+23552];
	add.s64 	%rd929, %rd928, %rd105;
	shl.b64 	%rd930, %rd929, 2;
	add.s64 	%rd931, %rd1751, %rd930;
	st.global.u32 	[%rd931+15360], %r740;
$L__BB13_309:
	or.b32  	%r3278, %r2616, 4096;
	cvt.u64.u32 	%rd932, %r3278;
	ld.shared.u32 	%r742, [%r685+16384];
	mov.b32 	%r3276, 0;
	// begin inline asm
	shr.b32 %r3274, %r742, %r3276;
	// end inline asm
	setp.le.s64 	%p169, %rd1748, %rd932;
	@%p169 bra 	$L__BB13_311;
	and.b32  	%r3279, %r2681, %r3274;
	shl.b32 	%r3280, %r3279, 3;
	add.s32 	%r3282, %r2785, %r3280;
	ld.shared.u64 	%rd933, [%r3282+23552];
	add.s64 	%rd934, %rd933, %rd105;
	shl.b64 	%rd935, %rd934, 2;
	add.s64 	%rd936, %rd1751, %rd935;
	st.global.u32 	[%rd936+16384], %r742;
$L__BB13_311:
	add.s32 	%r3287, %r2616, 4352;
	cvt.u64.u32 	%rd937, %r3287;
	ld.shared.u32 	%r744, [%r685+17408];
	mov.b32 	%r3285, 0;
	// begin inline asm
	shr.b32 %r3283, %r744, %r3285;
	// end inline asm
	setp.le.s64 	%p170, %rd1748, %rd937;
	@%p170 bra 	$L__BB13_313;
	and.b32  	%r3288, %r2681, %r3283;
	shl.b32 	%r3289, %r3288, 3;
	add.s32 	%r3291, %r2785, %r3289;
	ld.shared.u64 	%rd938, [%r3291+23552];
	add.s64 	%rd939, %rd938, %rd105;
	shl.b64 	%rd940, %rd939, 2;
	add.s64 	%rd941, %rd1751, %rd940;
	st.global.u32 	[%rd941+17408], %r744;
$L__BB13_313:
	add.s32 	%r3296, %r2616, 4608;
	cvt.u64.u32 	%rd942, %r3296;
	ld.shared.u32 	%r746, [%r685+18432];
	mov.b32 	%r3294, 0;
	// begin inline asm
	shr.b32 %r3292, %r746, %r3294;
	// end inline asm
	setp.le.s64 	%p171, %rd1748, %rd942;
	@%p171 bra 	$L__BB13_315;
	and.b32  	%r3297, %r2681, %r3292;
	shl.b32 	%r3298, %r3297, 3;
	add.s32 	%r3300, %r2785, %r3298;
	ld.shared.u64 	%rd943, [%r3300+23552];
	add.s64 	%rd944, %rd943, %rd105;
	shl.b64 	%rd945, %rd944, 2;
	add.s64 	%rd946, %rd1751, %rd945;
	st.global.u32 	[%rd946+18432], %r746;
$L__BB13_315:
	add.s32 	%r3305, %r2616, 4864;
	cvt.u64.u32 	%rd947, %r3305;
	ld.shared.u32 	%r748, [%r685+19456];
	mov.b32 	%r3303, 0;
	// begin inline asm
	shr.b32 %r3301, %r748, %r3303;
	// end inline asm
	setp.le.s64 	%p172, %rd1748, %rd947;
	@%p172 bra 	$L__BB13_317;
	and.b32  	%r3306, %r2681, %r3301;
	shl.b32 	%r3307, %r3306, 3;
	add.s32 	%r3309, %r2785, %r3307;
	ld.shared.u64 	%rd948, [%r3309+23552];
	add.s64 	%rd949, %rd948, %rd105;
	shl.b64 	%rd950, %rd949, 2;
	add.s64 	%rd951, %rd1751, %rd950;
	st.global.u32 	[%rd951+19456], %r748;
$L__BB13_317:
	or.b32  	%r3314, %r2616, 5120;
	cvt.u64.u32 	%rd952, %r3314;
	ld.shared.u32 	%r750, [%r685+20480];
	mov.b32 	%r3312, 0;
	// begin inline asm
	shr.b32 %r3310, %r750, %r3312;
	// end inline asm
	setp.le.s64 	%p173, %rd1748, %rd952;
	@%p173 bra 	$L__BB13_319;
	and.b32  	%r3315, %r2681, %r3310;
	shl.b32 	%r3316, %r3315, 3;
	add.s32 	%r3318, %r2785, %r3316;
	ld.shared.u64 	%rd953, [%r3318+23552];
	add.s64 	%rd954, %rd953, %rd105;
	shl.b64 	%rd955, %rd954, 2;
	add.s64 	%rd956, %rd1751, %rd955;
	st.global.u32 	[%rd956+20480], %r750;
$L__BB13_319:
	add.s32 	%r3323, %r2616, 5376;
	cvt.u64.u32 	%rd957, %r3323;
	ld.shared.u32 	%r752, [%r685+21504];
	mov.b32 	%r3321, 0;
	// begin inline asm
	shr.b32 %r3319, %r752, %r3321;
	// end inline asm
	setp.le.s64 	%p174, %rd1748, %rd957;
	@%p174 bra 	$L__BB13_321;
	and.b32  	%r3324, %r2681, %r3319;
	shl.b32 	%r3325, %r3324, 3;
	add.s32 	%r3327, %r2785, %r3325;
	ld.shared.u64 	%rd958, [%r3327+23552];
	add.s64 	%rd959, %rd958, %rd105;
	shl.b64 	%rd960, %rd959, 2;
	add.s64 	%rd961, %rd1751, %rd960;
	st.global.u32 	[%rd961+21504], %r752;
$L__BB13_321:
	add.s32 	%r3332, %r2616, 5632;
	cvt.u64.u32 	%rd962, %r3332;
	ld.shared.u32 	%r754, [%r685+22528];
	mov.b32 	%r3330, 0;
	// begin inline asm
	shr.b32 %r3328, %r754, %r3330;
	// end inline asm
	and.b32  	%r755, %r2681, %r3328;
	setp.le.s64 	%p175, %rd1748, %rd962;
	@%p175 bra 	$L__BB13_419;
	shl.b32 	%r3333, %r755, 3;
	add.s32 	%r3335, %r2785, %r3333;
	ld.shared.u64 	%rd963, [%r3335+23552];
	add.s64 	%rd964, %rd963, %rd105;
	shl.b64 	%rd965, %rd964, 2;
	add.s64 	%rd966, %rd1751, %rd965;
	st.global.u32 	[%rd966+22528], %r754;
	bra.uni 	$L__BB13_419;
$L__BB13_323:
	setp.lt.s64 	%p46, %rd4, 5888;
	mov.b64 	%rd1741, 0;
	mov.u64 	%rd1742, %rd4;
	@%p46 bra 	$L__BB13_326;
	mov.b64 	%rd1741, 0;
$L__BB13_325:
	add.s64 	%rd741, %rd1741, %rd16;
	shl.b64 	%rd742, %rd741, 2;
	add.s64 	%rd743, %rd11, %rd742;
	ld.global.u32 	%r1924, [%rd743];
	ld.global.u32 	%r1925, [%rd743+1024];
	ld.global.u32 	%r1926, [%rd743+2048];
	ld.global.u32 	%r1927, [%rd743+3072];
	ld.global.u32 	%r1928, [%rd743+4096];
	ld.global.u32 	%r1929, [%rd743+5120];
	ld.global.u32 	%r1930, [%rd743+6144];
	ld.global.u32 	%r1931, [%rd743+7168];
	ld.global.u32 	%r1932, [%rd743+8192];
	ld.global.u32 	%r1933, [%rd743+9216];
	ld.global.u32 	%r1934, [%rd743+10240];
	ld.global.u32 	%r1935, [%rd743+11264];
	ld.global.u32 	%r1936, [%rd743+12288];
	ld.global.u32 	%r1937, [%rd743+13312];
	ld.global.u32 	%r1938, [%rd743+14336];
	ld.global.u32 	%r1939, [%rd743+15360];
	ld.global.u32 	%r1940, [%rd743+16384];
	ld.global.u32 	%r1941, [%rd743+17408];
	ld.global.u32 	%r1942, [%rd743+18432];
	ld.global.u32 	%r1943, [%rd743+19456];
	ld.global.u32 	%r1944, [%rd743+20480];
	ld.global.u32 	%r1945, [%rd743+21504];
	ld.global.u32 	%r1946, [%rd743+22528];
	bar.sync 	0;
	add.s64 	%rd744, %rd1751, %rd742;
	st.global.u32 	[%rd744], %r1924;
	st.global.u32 	[%rd744+1024], %r1925;
	st.global.u32 	[%rd744+2048], %r1926;
	st.global.u32 	[%rd744+3072], %r1927;
	st.global.u32 	[%rd744+4096], %r1928;
	st.global.u32 	[%rd744+5120], %r1929;
	st.global.u32 	[%rd744+6144], %r1930;
	st.global.u32 	[%rd744+7168], %r1931;
	st.global.u32 	[%rd744+8192], %r1932;
	st.global.u32 	[%rd744+9216], %r1933;
	st.global.u32 	[%rd744+10240], %r1934;
	st.global.u32 	[%rd744+11264], %r1935;
	st.global.u32 	[%rd744+12288], %r1936;
	st.global.u32 	[%rd744+13312], %r1937;
	st.global.u32 	[%rd744+14336], %r1938;
	st.global.u32 	[%rd744+15360], %r1939;
	st.global.u32 	[%rd744+16384], %r1940;
	st.global.u32 	[%rd744+17408], %r1941;
	st.global.u32 	[%rd744+18432], %r1942;
	st.global.u32 	[%rd744+19456], %r1943;
	st.global.u32 	[%rd744+20480], %r1944;
	st.global.u32 	[%rd744+21504], %r1945;
	st.global.u32 	[%rd744+22528], %r1946;
	add.s64 	%rd1741, %rd1741, 5888;
	sub.s64 	%rd1742, %rd4, %rd1741;
	setp.gt.s64 	%p47, %rd1742, 5887;
	@%p47 bra 	$L__BB13_325;
$L__BB13_326:
	setp.ge.s64 	%p48, %rd1741, %rd4;
	@%p48 bra 	$L__BB13_419;
	cvt.u32.u64 	%r365, %rd1742;
	setp.ge.s32 	%p49, %r1761, %r365;
	add.s64 	%rd92, %rd1741, %rd16;
	shl.b64 	%rd745, %rd92, 2;
	add.s64 	%rd93, %rd11, %rd745;
	@%p49 bra 	$L__BB13_329;
	ld.global.u32 	%r6272, [%rd93];
$L__BB13_329:
	add.s32 	%r368, %r1761, 256;
	setp.ge.s32 	%p50, %r368, %r365;
	@%p50 bra 	$L__BB13_331;
	ld.global.u32 	%r6273, [%rd93+1024];
$L__BB13_331:
	add.s32 	%r371, %r1761, 512;
	setp.ge.s32 	%p51, %r371, %r365;
	@%p51 bra 	$L__BB13_333;
	ld.global.u32 	%r6274, [%rd93+2048];
$L__BB13_333:
	add.s32 	%r374, %r1761, 768;
	setp.ge.s32 	%p52, %r374, %r365;
	@%p52 bra 	$L__BB13_335;
	ld.global.u32 	%r6275, [%rd93+3072];
$L__BB13_335:
	or.b32  	%r377, %r1761, 1024;
	setp.ge.s32 	%p53, %r377, %r365;
	@%p53 bra 	$L__BB13_337;
	ld.global.u32 	%r6276, [%rd93+4096];
$L__BB13_337:
	add.s32 	%r380, %r1761, 1280;
	setp.ge.s32 	%p54, %r380, %r365;
	@%p54 bra 	$L__BB13_339;
	ld.global.u32 	%r6277, [%rd93+5120];
$L__BB13_339:
	add.s32 	%r383, %r1761, 1536;
	setp.ge.s32 	%p55, %r383, %r365;
	@%p55 bra 	$L__BB13_341;
	ld.global.u32 	%r6278, [%rd93+6144];
$L__BB13_341:
	add.s32 	%r386, %r1761, 1792;
	setp.ge.s32 	%p56, %r386, %r365;
	@%p56 bra 	$L__BB13_343;
	ld.global.u32 	%r6279, [%rd93+7168];
$L__BB13_343:
	or.b32  	%r389, %r1761, 2048;
	setp.ge.s32 	%p57, %r389, %r365;
	@%p57 bra 	$L__BB13_345;
	ld.global.u32 	%r6280, [%rd93+8192];
$L__BB13_345:
	add.s32 	%r392, %r1761, 2304;
	setp.ge.s32 	%p58, %r392, %r365;
	@%p58 bra 	$L__BB13_347;
	ld.global.u32 	%r6281, [%rd93+9216];
$L__BB13_347:
	add.s32 	%r395, %r1761, 2560;
	setp.ge.s32 	%p59, %r395, %r365;
	@%p59 bra 	$L__BB13_349;
	ld.global.u32 	%r6282, [%rd93+10240];
$L__BB13_349:
	add.s32 	%r398, %r1761, 2816;
	setp.ge.s32 	%p60, %r398, %r365;
	@%p60 bra 	$L__BB13_351;
	ld.global.u32 	%r6283, [%rd93+11264];
$L__BB13_351:
	or.b32  	%r401, %r1761, 3072;
	setp.ge.s32 	%p61, %r401, %r365;
	@%p61 bra 	$L__BB13_353;
	ld.global.u32 	%r6284, [%rd93+12288];
$L__BB13_353:
	add.s32 	%r404, %r1761, 3328;
	setp.ge.s32 	%p62, %r404, %r365;
	@%p62 bra 	$L__BB13_355;
	ld.global.u32 	%r6285, [%rd93+13312];
$L__BB13_355:
	add.s32 	%r407, %r1761, 3584;
	setp.ge.s32 	%p63, %r407, %r365;
	@%p63 bra 	$L__BB13_357;
	ld.global.u32 	%r6286, [%rd93+14336];
$L__BB13_357:
	add.s32 	%r410, %r1761, 3840;
	setp.ge.s32 	%p64, %r410, %r365;
	@%p64 bra 	$L__BB13_359;
	ld.global.u32 	%r6287, [%rd93+15360];
$L__BB13_359:
	or.b32  	%r413, %r1761, 4096;
	setp.ge.s32 	%p65, %r413, %r365;
	@%p65 bra 	$L__BB13_361;
	ld.global.u32 	%r6288, [%rd93+16384];
$L__BB13_361:
	add.s32 	%r416, %r1761, 4352;
	setp.ge.s32 	%p66, %r416, %r365;
	@%p66 bra 	$L__BB13_363;
	ld.global.u32 	%r6289, [%rd93+17408];
$L__BB13_363:
	add.s32 	%r419, %r1761, 4608;
	setp.ge.s32 	%p67, %r419, %r365;
	@%p67 bra 	$L__BB13_365;
	ld.global.u32 	%r6290, [%rd93+18432];
$L__BB13_365:
	add.s32 	%r422, %r1761, 4864;
	setp.ge.s32 	%p68, %r422, %r365;
	@%p68 bra 	$L__BB13_367;
	ld.global.u32 	%r6291, [%rd93+19456];
$L__BB13_367:
	or.b32  	%r425, %r1761, 5120;
	setp.ge.s32 	%p69, %r425, %r365;
	@%p69 bra 	$L__BB13_369;
	ld.global.u32 	%r6292, [%rd93+20480];
$L__BB13_369:
	add.s32 	%r428, %r1761, 5376;
	setp.ge.s32 	%p70, %r428, %r365;
	@%p70 bra 	$L__BB13_371;
	ld.global.u32 	%r6293, [%rd93+21504];
$L__BB13_371:
	add.s32 	%r431, %r1761, 5632;
	setp.ge.s32 	%p71, %r431, %r365;
	@%p71 bra 	$L__BB13_373;
	ld.global.u32 	%r6294, [%rd93+22528];
$L__BB13_373:
	setp.ge.s32 	%p72, %r1761, %r365;
	bar.sync 	0;
	add.s64 	%rd94, %rd1751, %rd745;
	@%p72 bra 	$L__BB13_375;
	st.global.u32 	[%rd94], %r6272;
$L__BB13_375:
	setp.ge.s32 	%p73, %r368, %r365;
	@%p73 bra 	$L__BB13_377;
	st.global.u32 	[%rd94+1024], %r6273;
$L__BB13_377:
	setp.ge.s32 	%p74, %r371, %r365;
	@%p74 bra 	$L__BB13_379;
	st.global.u32 	[%rd94+2048], %r6274;
$L__BB13_379:
	setp.ge.s32 	%p75, %r374, %r365;
	@%p75 bra 	$L__BB13_381;
	st.global.u32 	[%rd94+3072], %r6275;
$L__BB13_381:
	setp.ge.s32 	%p76, %r377, %r365;
	@%p76 bra 	$L__BB13_383;
	st.global.u32 	[%rd94+4096], %r6276;
$L__BB13_383:
	setp.ge.s32 	%p77, %r380, %r365;
	@%p77 bra 	$L__BB13_385;
	st.global.u32 	[%rd94+5120], %r6277;
$L__BB13_385:
	setp.ge.s32 	%p78, %r383, %r365;
	@%p78 bra 	$L__BB13_387;
	st.global.u32 	[%rd94+6144], %r6278;
$L__BB13_387:
	setp.ge.s32 	%p79, %r386, %r365;
	@%p79 bra 	$L__BB13_389;
	st.global.u32 	[%rd94+7168], %r6279;
$L__BB13_389:
	setp.ge.s32 	%p80, %r389, %r365;
	@%p80 bra 	$L__BB13_391;
	st.global.u32 	[%rd94+8192], %r6280;
$L__BB13_391:
	setp.ge.s32 	%p81, %r392, %r365;
	@%p81 bra 	$L__BB13_393;
	st.global.u32 	[%rd94+9216], %r6281;
$L__BB13_393:
	setp.ge.s32 	%p82, %r395, %r365;
	@%p82 bra 	$L__BB13_395;
	st.global.u32 	[%rd94+10240], %r6282;
$L__BB13_395:
	setp.ge.s32 	%p83, %r398, %r365;
	@%p83 bra 	$L__BB13_397;
	st.global.u32 	[%rd94+11264], %r6283;
$L__BB13_397:
	setp.ge.s32 	%p84, %r401, %r365;
	@%p84 bra 	$L__BB13_399;
	st.global.u32 	[%rd94+12288], %r6284;
$L__BB13_399:
	setp.ge.s32 	%p85, %r404, %r365;
	@%p85 bra 	$L__BB13_401;
	st.global.u32 	[%rd94+13312], %r6285;
$L__BB13_401:
	setp.ge.s32 	%p86, %r407, %r365;
	@%p86 bra 	$L__BB13_403;
	st.global.u32 	[%rd94+14336], %r6286;
$L__BB13_403:
	setp.ge.s32 	%p87, %r410, %r365;
	@%p87 bra 	$L__BB13_405;
	st.global.u32 	[%rd94+15360], %r6287;
$L__BB13_405:
	setp.ge.s32 	%p88, %r413, %r365;
	@%p88 bra 	$L__BB13_407;
	st.global.u32 	[%rd94+16384], %r6288;
$L__BB13_407:
	setp.ge.s32 	%p89, %r416, %r365;
	@%p89 bra 	$L__BB13_409;
	st.global.u32 	[%rd94+17408], %r6289;
$L__BB13_409:
	setp.ge.s32 	%p90, %r419, %r365;
	@%p90 bra 	$L__BB13_411;
	st.global.u32 	[%rd94+18432], %r6290;
$L__BB13_411:
	setp.ge.s32 	%p91, %r422, %r365;
	@%p91 bra 	$L__BB13_413;
	st.global.u32 	[%rd94+19456], %r6291;
$L__BB13_413:
	setp.ge.s32 	%p92, %r425, %r365;
	@%p92 bra 	$L__BB13_415;
	st.global.u32 	[%rd94+20480], %r6292;
$L__BB13_415:
	setp.ge.s32 	%p93, %r428, %r365;
	@%p93 bra 	$L__BB13_417;
	st.global.u32 	[%rd94+21504], %r6293;
$L__BB13_417:
	setp.ge.s32 	%p94, %r431, %r365;
	@%p94 bra 	$L__BB13_419;
	st.global.u32 	[%rd94+22528], %r6294;
$L__BB13_419:
	mov.b32 	%r6349, 6;
	mov.u32 	%r3338, %tid.x;
	cvt.u64.u32 	%rd115, %r3338;
	shl.b32 	%r3339, %r3338, 5;
	and.b32  	%r3340, %r3339, 31744;
	mov.u32 	%r3341, _ZZN3cub18CUB_300001_SM_10006detail14segmented_sort33DeviceSegmentedSortFallbackKernelILNS0_9SortOrderE0ENS2_10policy_hubIjNS0_8NullTypeEE9Policy860EjS6_PmS9_lEEvPKT1_PSA_NS1_20device_double_bufferISA_EEPKT2_PSG_NSE_ISG_EET3_T4_E12temp_storage;
	add.s32 	%r3342, %r3341, %r3340;
	shl.b32 	%r3343, %r1760, 2;
	add.s32 	%r785, %r3342, %r3343;
	shl.b32 	%r3345, %r3338, 2;
	add.s32 	%r787, %r3341, %r3345;
	mov.u64 	%rd1752, %rd1751;
	mov.u64 	%rd1754, %rd1753;
$L__BB13_420:
	.pragma "nounroll";
	mov.u64 	%rd113, %rd1754;
	mov.u64 	%rd112, %rd1753;
	mov.u64 	%rd1754, %rd1752;
	mov.u64 	%rd1753, %rd1751;
	setp.lt.u64 	%p176, %rd4, 64768;
	sub.s32 	%r3344, 32, %r6349;
	min.u32 	%r786, %r3344, 6;
	bar.sync 	0;
	mov.b32 	%r3346, 0;
	st.shared.u32 	[%r787], %r3346;
	st.shared.u32 	[%r787+1024], %r3346;
	st.shared.u32 	[%r787+2048], %r3346;
	st.shared.u32 	[%r787+3072], %r3346;
	st.shared.u32 	[%r787+4096], %r3346;
	st.shared.u32 	[%r787+5120], %r3346;
	st.shared.u32 	[%r787+6144], %r3346;
	st.shared.u32 	[%r787+7168], %r3346;
	st.shared.u32 	[%r787+8192], %r3346;
	st.shared.u32 	[%r787+9216], %r3346;
	st.shared.u32 	[%r787+10240], %r3346;
	st.shared.u32 	[%r787+11264], %r3346;
	st.shared.u32 	[%r787+12288], %r3346;
	st.shared.u32 	[%r787+13312], %r3346;
	st.shared.u32 	[%r787+14336], %r3346;
	st.shared.u32 	[%r787+15360], %r3346;
	mov.b64 	%rd1755, 0;
	mov.u64 	%rd1756, %rd1755;
	mov.u64 	%rd1757, %rd1755;
	mov.u64 	%rd1758, %rd1755;
	mov.u64 	%rd1759, %rd1755;
	mov.u64 	%rd1760, %rd1755;
	mov.u64 	%rd1761, %rd1755;
	mov.u64 	%rd1762, %rd1755;
	mov.u64 	%rd1763, %rd1755;
	@%p176 bra 	$L__BB13_429;
	mov.b64 	%rd1755, 0;
$L__BB13_422:
	sub.s64 	%rd1774, %rd4, %rd1763;
	add.s64 	%rd970, %rd115, %rd1763;
	shl.b64 	%rd971, %rd970, 2;
	add.s64 	%rd972, %rd1754, %rd971;
	add.s64 	%rd1773, %rd972, 11264;
	mov.b32 	%r6355, 0;
$L__BB13_423:
	ld.global.u32 	%r3349, [%rd1773+-11264];
	ld.global.u32 	%r3355, [%rd1773+-10240];
	ld.global.u32 	%r3358, [%rd1773+-9216];
	ld.global.u32 	%r3361, [%rd1773+-8192];
	ld.global.u32 	%r3364, [%rd1773+-7168];
	ld.global.u32 	%r3367, [%rd1773+-6144];
	ld.global.u32 	%r3370, [%rd1773+-5120];
	ld.global.u32 	%r3373, [%rd1773+-4096];
	ld.global.u32 	%r3376, [%rd1773+-3072];
	ld.global.u32 	%r3379, [%rd1773+-2048];
	ld.global.u32 	%r3382, [%rd1773+-1024];
	ld.global.u32 	%r3385, [%rd1773];
	ld.global.u32 	%r3388, [%rd1773+1024];
	ld.global.u32 	%r3391, [%rd1773+2048];
	ld.global.u32 	%r3394, [%rd1773+3072];
	ld.global.u32 	%r3397, [%rd1773+4096];
	ld.global.u32 	%r3400, [%rd1773+5120];
	ld.global.u32 	%r3403, [%rd1773+6144];
	ld.global.u32 	%r3406, [%rd1773+7168];
	ld.global.u32 	%r3409, [%rd1773+8192];
	ld.global.u32 	%r3412, [%rd1773+9216];
	ld.global.u32 	%r3415, [%rd1773+10240];
	ld.global.u32 	%r3418, [%rd1773+11264];
	bar.sync 	0;
	// begin inline asm
	shr.b32 %r3348, %r3349, %r6349;
	// end inline asm
	mov.b32 	%r3352, 0;
	// begin inline asm
	bmsk.clamp.b32 %r3351, %r3352, %r786;
	// end inline asm
	and.b32  	%r3420, %r3351, %r3348;
	and.b32  	%r3421, %r3420, 3;
	shl.b32 	%r3422, %r3420, 8;
	and.b32  	%r3423, %r3422, -1024;
	add.s32 	%r3424, %r787, %r3423;
	add.s32 	%r3425, %r3424, %r3421;
	ld.shared.u8 	%rs264, [%r3425];
	add.s16 	%rs265, %rs264, 1;
	st.shared.u8 	[%r3425], %rs265;
	// begin inline asm
	shr.b32 %r3354, %r3355, %r6349;
	// end inline asm
	and.b32  	%r3426, %r3351, %r3354;
	and.b32  	%r3427, %r3426, 3;
	shl.b32 	%r3428, %r3426, 8;
	and.b32  	%r3429, %r3428, -1024;
	add.s32 	%r3430, %r787, %r3429;
	add.s32 	%r3431, %r3430, %r3427;
	ld.shared.u8 	%rs266, [%r3431];
	add.s16 	%rs267, %rs266, 1;
	st.shared.u8 	[%r3431], %rs267;
	// begin inline asm
	shr.b32 %r3357, %r3358, %r6349;
	// end inline asm
	and.b32  	%r3432, %r3351, %r3357;
	and.b32  	%r3433, %r3432, 3;
	shl.b32 	%r3434, %r3432, 8;
	and.b32  	%r3435, %r3434, -1024;
	add.s32 	%r3436, %r787, %r3435;
	add.s32 	%r3437, %r3436, %r3433;
	ld.shared.u8 	%rs268, [%r3437];
	add.s16 	%rs269, %rs268, 1;
	st.shared.u8 	[%r3437], %rs269;
	// begin inline asm
	shr.b32 %r3360, %r3361, %r6349;
	// end inline asm
	and.b32  	%r3438, %r3351, %r3360;
	and.b32  	%r3439, %r3438, 3;
	shl.b32 	%r3440, %r3438, 8;
	and.b32  	%r3441, %r3440, -1024;
	add.s32 	%r3442, %r787, %r3441;
	add.s32 	%r3443, %r3442, %r3439;
	ld.shared.u8 	%rs270, [%r3443];
	add.s16 	%rs271, %rs270, 1;
	st.shared.u8 	[%r3443], %rs271;
	// begin inline asm
	shr.b32 %r3363, %r3364, %r6349;
	// end inline asm
	and.b32  	%r3444, %r3351, %r3363;
	and.b32  	%r3445, %r3444, 3;
	shl.b32 	%r3446, %r3444, 8;
	and.b32  	%r3447, %r3446, -1024;
	add.s32 	%r3448, %r787, %r3447;
	add.s32 	%r3449, %r3448, %r3445;
	ld.shared.u8 	%rs272, [%r3449];
	add.s16 	%rs273, %rs272, 1;
	st.shared.u8 	[%r3449], %rs273;
	// begin inline asm
	shr.b32 %r3366, %r3367, %r6349;
	// end inline asm
	and.b32  	%r3450, %r3351, %r3366;
	and.b32  	%r3451, %r3450, 3;
	shl.b32 	%r3452, %r3450, 8;
	and.b32  	%r3453, %r3452, -1024;
	add.s32 	%r3454, %r787, %r3453;
	add.s32 	%r3455, %r3454, %r3451;
	ld.shared.u8 	%rs274, [%r3455];
	add.s16 	%rs275, %rs274, 1;
	st.shared.u8 	[%r3455], %rs275;
	// begin inline asm
	shr.b32 %r3369, %r3370, %r6349;
	// end inline asm
	and.b32  	%r3456, %r3351, %r3369;
	and.b32  	%r3457, %r3456, 3;
	shl.b32 	%r3458, %r3456, 8;
	and.b32  	%r3459, %r3458, -1024;
	add.s32 	%r3460, %r787, %r3459;
	add.s32 	%r3461, %r3460, %r3457;
	ld.shared.u8 	%rs276, [%r3461];
	add.s16 	%rs277, %rs276, 1;
	st.shared.u8 	[%r3461], %rs277;
	// begin inline asm
	shr.b32 %r3372, %r3373, %r6349;
	// end inline asm
	and.b32  	%r3462, %r3351, %r3372;
	and.b32  	%r3463, %r3462, 3;
	shl.b32 	%r3464, %r3462, 8;
	and.b32  	%r3465, %r3464, -1024;
	add.s32 	%r3466, %r787, %r3465;
	add.s32 	%r3467, %r3466, %r3463;
	ld.shared.u8 	%rs278, [%r3467];
	add.s16 	%rs279, %rs278, 1;
	st.shared.u8 	[%r3467], %rs279;
	// begin inline asm
	shr.b32 %r3375, %r3376, %r6349;
	// end inline asm
	and.b32  	%r3468, %r3351, %r3375;
	and.b32  	%r3469, %r3468, 3;
	shl.b32 	%r3470, %r3468, 8;
	and.b32  	%r3471, %r3470, -1024;
	add.s32 	%r3472, %r787, %r3471;
	add.s32 	%r3473, %r3472, %r3469;
	ld.shared.u8 	%rs280, [%r3473];
	add.s16 	%rs281, %rs280, 1;
	st.shared.u8 	[%r3473], %rs281;
	// begin inline asm
	shr.b32 %r3378, %r3379, %r6349;
	// end inline asm
	and.b32  	%r3474, %r3351, %r3378;
	and.b32  	%r3475, %r3474, 3;
	shl.b32 	%r3476, %r3474, 8;
	and.b32  	%r3477, %r3476, -1024;
	add.s32 	%r3478, %r787, %r3477;
	add.s32 	%r3479, %r3478, %r3475;
	ld.shared.u8 	%rs282, [%r3479];
	add.s16 	%rs283, %rs282, 1;
	st.shared.u8 	[%r3479], %rs283;
	// begin inline asm
	shr.b32 %r3381, %r3382, %r6349;
	// end inline asm
	and.b32  	%r3480, %r3351, %r3381;
	and.b32  	%r3481, %r3480, 3;
	shl.b32 	%r3482, %r3480, 8;
	and.b32  	%r3483, %r3482, -1024;
	add.s32 	%r3484, %r787, %r3483;
	add.s32 	%r3485, %r3484, %r3481;
	ld.shared.u8 	%rs284, [%r3485];
	add.s16 	%rs285, %rs284, 1;
	st.shared.u8 	[%r3485], %rs285;
	// begin inline asm
	shr.b32 %r3384, %r3385, %r6349;
	// end inline asm
	and.b32  	%r3486, %r3351, %r3384;
	and.b32  	%r3487, %r3486, 3;
	shl.b32 	%r3488, %r3486, 8;
	and.b32  	%r3489, %r3488, -1024;
	add.s32 	%r3490, %r787, %r3489;
	add.s32 	%r3491, %r3490, %r3487;
	ld.shared.u8 	%rs286, [%r3491];
	add.s16 	%rs287, %rs286, 1;
	st.shared.u8 	[%r3491], %rs287;
	// begin inline asm
	shr.b32 %r3387, %r3388, %r6349;
	// end inline asm
	and.b32  	%r3492, %r3351, %r3387;
	and.b32  	%r3493, %r3492, 3;
	shl.b32 	%r3494, %r3492, 8;
	and.b32  	%r3495, %r3494, -1024;
	add.s32 	%r3496, %r787, %r3495;
	add.s32 	%r3497, %r3496, %r3493;
	ld.shared.u8 	%rs288, [%r3497];
	add.s16 	%rs289, %rs288, 1;
	st.shared.u8 	[%r3497], %rs289;
	// begin inline asm
	shr.b32 %r3390, %r3391, %r6349;
	// end inline asm
	and.b32  	%r3498, %r3351, %r3390;
	and.b32  	%r3499, %r3498, 3;
	shl.b32 	%r3500, %r3498, 8;
	and.b32  	%r3501, %r3500, -1024;
	add.s32 	%r3502, %r787, %r3501;
	add.s32 	%r3503, %r3502, %r3499;
	ld.shared.u8 	%rs290, [%r3503];
	add.s16 	%rs291, %rs290, 1;
	st.shared.u8 	[%r3503], %rs291;
	// begin inline asm
	shr.b32 %r3393, %r3394, %r6349;
	// end inline asm
	and.b32  	%r3504, %r3351, %r3393;
	and.b32  	%r3505, %r3504, 3;
	shl.b32 	%r3506, %r3504, 8;
	and.b32  	%r3507, %r3506, -1024;
	add.s32 	%r3508, %r787, %r3507;
	add.s32 	%r3509, %r3508, %r3505;
	ld.shared.u8 	%rs292, [%r3509];
	add.s16 	%rs293, %rs292, 1;
	st.shared.u8 	[%r3509], %rs293;
	// begin inline asm
	shr.b32 %r3396, %r3397, %r6349;
	// end inline asm
	and.b32  	%r3510, %r3351, %r3396;
	and.b32  	%r3511, %r3510, 3;
	shl.b32 	%r3512, %r3510, 8;
	and.b32  	%r3513, %r3512, -1024;
	add.s32 	%r3514, %r787, %r3513;
	add.s32 	%r3515, %r3514, %r3511;
	ld.shared.u8 	%rs294, [%r3515];
	add.s16 	%rs295, %rs294, 1;
	st.shared.u8 	[%r3515], %rs295;
	// begin inline asm
	shr.b32 %r3399, %r3400, %r6349;
	// end inline asm
	and.b32  	%r3516, %r3351, %r3399;
	and.b32  	%r3517, %r3516, 3;
	shl.b32 	%r3518, %r3516, 8;
	and.b32  	%r3519, %r3518, -1024;
	add.s32 	%r3520, %r787, %r3519;
	add.s32 	%r3521, %r3520, %r3517;
	ld.shared.u8 	%rs296, [%r3521];
	add.s16 	%rs297, %rs296, 1;
	st.shared.u8 	[%r3521], %rs297;
	// begin inline asm
	shr.b32 %r3402, %r3403, %r6349;
	// end inline asm
	and.b32  	%r3522, %r3351, %r3402;
	and.b32  	%r3523, %r3522, 3;
	shl.b32 	%r3524, %r3522, 8;
	and.b32  	%r3525, %r3524, -1024;
	add.s32 	%r3526, %r787, %r3525;
	add.s32 	%r3527, %r3526, %r3523;
	ld.shared.u8 	%rs298, [%r3527];
	add.s16 	%rs299, %rs298, 1;
	st.shared.u8 	[%r3527], %rs299;
	// begin inline asm
	shr.b32 %r3405, %r3406, %r6349;
	// end inline asm
	and.b32  	%r3528, %r3351, %r3405;
	and.b32  	%r3529, %r3528, 3;
	shl.b32 	%r3530, %r3528, 8;
	and.b32  	%r3531, %r3530, -1024;
	add.s32 	%r3532, %r787, %r3531;
	add.s32 	%r3533, %r3532, %r3529;
	ld.shared.u8 	%rs300, [%r3533];
	add.s16 	%rs301, %rs300, 1;
	st.shared.u8 	[%r3533], %rs301;
	// begin inline asm
	shr.b32 %r3408, %r3409, %r6349;
	// end inline asm
	and.b32  	%r3534, %r3351, %r3408;
	and.b32  	%r3535, %r3534, 3;
	shl.b32 	%r3536, %r3534, 8;
	and.b32  	%r3537, %r3536, -1024;
	add.s32 	%r3538, %r787, %r3537;
	add.s32 	%r3539, %r3538, %r3535;
	ld.shared.u8 	%rs302, [%r3539];
	add.s16 	%rs303, %rs302, 1;
	st.shared.u8 	[%r3539], %rs303;
	// begin inline asm
	shr.b32 %r3411, %r3412, %r6349;
	// end inline asm
	and.b32  	%r3540, %r3351, %r3411;
	and.b32  	%r3541, %r3540, 3;
	shl.b32 	%r3542, %r3540, 8;
	and.b32  	%r3543, %r3542, -1024;
	add.s32 	%r3544, %r787, %r3543;
	add.s32 	%r3545, %r3544, %r3541;
	ld.shared.u8 	%rs304, [%r3545];
	add.s16 	%rs305, %rs304, 1;
	st.shared.u8 	[%r3545], %rs305;
	// begin inline asm
	shr.b32 %r3414, %r3415, %r6349;
	// end inline asm
	and.b32  	%r3546, %r3351, %r3414;
	and.b32  	%r3547, %r3546, 3;
	shl.b32 	%r3548, %r3546, 8;
	and.b32  	%r3549, %r3548, -1024;
	add.s32 	%r3550, %r787, %r3549;
	add.s32 	%r3551, %r3550, %r3547;
	ld.shared.u8 	%rs306, [%r3551];
	add.s16 	%rs307, %rs306, 1;
	st.shared.u8 	[%r3551], %rs307;
	// begin inline asm
	shr.b32 %r3417, %r3418, %r6349;
	// end inline asm
	and.b32  	%r3552, %r3351, %r3417;
	and.b32  	%r3553, %r3552, 3;
	shl.b32 	%r3554, %r3552, 8;
	and.b32  	%r3555, %r3554, -1024;
	add.s32 	%r3556, %r787, %r3555;
	add.s32 	%r3557, %r3556, %r3553;
	ld.shared.u8 	%rs308, [%r3557];
	add.s16 	%rs309, %rs308, 1;
	st.shared.u8 	[%r3557], %rs309;
	add.s64 	%rd1763, %rd1763, 5888;
	add.s32 	%r6355, %r6355, 23552;
	add.s64 	%rd1774, %rd1774, -5888;
	add.s64 	%rd1773, %rd1773, 23552;
	setp.ne.s32 	%p177, %r6355, 259072;
	@%p177 bra 	$L__BB13_423;
	cvt.u32.u64 	%r3558, %rd115;
	setp.gt.u32 	%p178, %r3558, 511;
	bar.sync 	0;
	@%p178 bra 	$L__BB13_426;
	ld.shared.u32 	%r3559, [%r785];
	bfe.u32 	%r3560, %r3559, 0, 8;
	bfe.u32 	%r3561, %r3559, 8, 8;
	bfe.u32 	%r3562, %r3559, 16, 8;
	bfe.u32 	%r3563, %r3559, 24, 8;
	cvt.u64.u32 	%rd973, %r3560;
	and.b64  	%rd974, %rd973, 255;
	add.s64 	%rd975, %rd1755, %rd974;
	cvt.u64.u32 	%rd976, %r3561;
	and.b64  	%rd977, %rd976, 255;
	add.s64 	%rd978, %rd1756, %rd977;
	cvt.u64.u32 	%rd979, %r3562;
	and.b64  	%rd980, %rd979, 255;
	add.s64 	%rd981, %rd1757, %rd980;
	cvt.u64.u32 	%rd982, %r3563;
	and.b64  	%rd983, %rd982, 255;
	add.s64 	%rd984, %rd1758, %rd983;
	ld.shared.u32 	%r3564, [%r785+128];
	bfe.u32 	%r3565, %r3564, 0, 8;
	bfe.u32 	%r3566, %r3564, 8, 8;
	bfe.u32 	%r3567, %r3564, 16, 8;
	bfe.u32 	%r3568, %r3564, 24, 8;
	cvt.u64.u32 	%rd985, %r3565;
	and.b64  	%rd986, %rd985, 255;
	add.s64 	%rd987, %rd975, %rd986;
	cvt.u64.u32 	%rd988, %r3566;
	and.b64  	%rd989, %rd988, 255;
	add.s64 	%rd990, %rd978, %rd989;
	cvt.u64.u32 	%rd991, %r3567;
	and.b64  	%rd992, %rd991, 255;
	add.s64 	%rd993, %rd981, %rd992;
	cvt.u64.u32 	%rd994, %r3568;
	and.b64  	%rd995, %rd994, 255;
	add.s64 	%rd996, %rd984, %rd995;
	ld.shared.u32 	%r3569, [%r785+256];
	bfe.u32 	%r3570, %r3569, 0, 8;
	bfe.u32 	%r3571, %r3569, 8, 8;
	bfe.u32 	%r3572, %r3569, 16, 8;
	bfe.u32 	%r3573, %r3569, 24, 8;
	cvt.u64.u32 	%rd997, %r3570;
	and.b64  	%rd998, %rd997, 255;
	add.s64 	%rd999, %rd987, %rd998;
	cvt.u64.u32 	%rd1000, %r3571;
	and.b64  	%rd1001, %rd1000, 255;
	add.s64 	%rd1002, %rd990, %rd1001;
	cvt.u64.u32 	%rd1003, %r3572;
	and.b64  	%rd1004, %rd1003, 255;
	add.s64 	%rd1005, %rd993, %rd1004;
	cvt.u64.u32 	%rd1006, %r3573;
	and.b64  	%rd1007, %rd1006, 255;
	add.s64 	%rd1008, %rd996, %rd1007;
	ld.shared.u32 	%r3574, [%r785+384];
	bfe.u32 	%r3575, %r3574, 0, 8;
	bfe.u32 	%r3576, %r3574, 8, 8;
	bfe.u32 	%r3577, %r3574, 16, 8;
	bfe.u32 	%r3578, %r3574, 24, 8;
	cvt.u64.u32 	%rd1009, %r3575;
	and.b64  	%rd1010, %rd1009, 255;
	add.s64 	%rd1011, %rd999, %rd1010;
	cvt.u64.u32 	%rd1012, %r3576;
	and.b64  	%rd1013, %rd1012, 255;
	add.s64 	%rd1014, %rd1002, %rd1013;
	cvt.u64.u32 	%rd1015, %r3577;
	and.b64  	%rd1016, %rd1015, 255;
	add.s64 	%rd1017, %rd1005, %rd1016;
	cvt.u64.u32 	%rd1018, %r3578;
	and.b64  	%rd1019, %rd1018, 255;
	add.s64 	%rd1020, %rd1008, %rd1019;
	ld.shared.u32 	%r3579, [%r785+512];
	bfe.u32 	%r3580, %r3579, 0, 8;
	bfe.u32 	%r3581, %r3579, 8, 8;
	bfe.u32 	%r3582, %r3579, 16, 8;
	bfe.u32 	%r3583, %r3579, 24, 8;
	cvt.u64.u32 	%rd1021, %r3580;
	and.b64  	%rd1022, %rd1021, 255;
	add.s64 	%rd1023, %rd1011, %rd1022;
	cvt.u64.u32 	%rd1024, %r3581;
	and.b64  	%rd1025, %rd1024, 255;
	add.s64 	%rd1026, %rd1014, %rd1025;
	cvt.u64.u32 	%rd1027, %r3582;
	and.b64  	%rd1028, %rd1027, 255;
	add.s64 	%rd1029, %rd1017, %rd1028;
	cvt.u64.u32 	%rd1030, %r3583;
	and.b64  	%rd1031, %rd1030, 255;
	add.s64 	%rd1032, %rd1020, %rd1031;
	ld.shared.u32 	%r3584, [%r785+640];
	bfe.u32 	%r3585, %r3584, 0, 8;
	bfe.u32 	%r3586, %r3584, 8, 8;
	bfe.u32 	%r3587, %r3584, 16, 8;
	bfe.u32 	%r3588, %r3584, 24, 8;
	cvt.u64.u32 	%rd1033, %r3585;
	and.b64  	%rd1034, %rd1033, 255;
	add.s64 	%rd1035, %rd1023, %rd1034;
	cvt.u64.u32 	%rd1036, %r3586;
	and.b64  	%rd1037, %rd1036, 255;
	add.s64 	%rd1038, %rd1026, %rd1037;
	cvt.u64.u32 	%rd1039, %r3587;
	and.b64  	%rd1040, %rd1039, 255;
	add.s64 	%rd1041, %rd1029, %rd1040;
	cvt.u64.u32 	%rd1042, %r3588;
	and.b64  	%rd1043, %rd1042, 255;
	add.s64 	%rd1044, %rd1032, %rd1043;
	ld.shared.u32 	%r3589, [%r785+768];
	bfe.u32 	%r3590, %r3589, 0, 8;
	bfe.u32 	%r3591, %r3589, 8, 8;
	bfe.u32 	%r3592, %r3589, 16, 8;
	bfe.u32 	%r3593, %r3589, 24, 8;
	cvt.u64.u32 	%rd1045, %r3590;
	and.b64  	%rd1046, %rd1045, 255;
	add.s64 	%rd1047, %rd1035, %rd1046;
	cvt.u64.u32 	%rd1048, %r3591;
	and.b64  	%rd1049, %rd1048, 255;
	add.s64 	%rd1050, %rd1038, %rd1049;
	cvt.u64.u32 	%rd1051, %r3592;
	and.b64  	%rd1052, %rd1051, 255;
	add.s64 	%rd1053, %rd1041, %rd1052;
	cvt.u64.u32 	%rd1054, %r3593;
	and.b64  	%rd1055, %rd1054, 255;
	add.s64 	%rd1056, %rd1044, %rd1055;
	ld.shared.u32 	%r3594, [%r785+896];
	bfe.u32 	%r3595, %r3594, 0, 8;
	bfe.u32 	%r3596, %r3594, 8, 8;
	bfe.u32 	%r3597, %r3594, 16, 8;
	bfe.u32 	%r3598, %r3594, 24, 8;
	cvt.u64.u32 	%rd1057, %r3595;
	and.b64  	%rd1058, %rd1057, 255;
	add.s64 	%rd1755, %rd1047, %rd1058;
	cvt.u64.u32 	%rd1059, %r3596;
	and.b64  	%rd1060, %rd1059, 255;
	add.s64 	%rd1756, %rd1050, %rd1060;
	cvt.u64.u32 	%rd1061, %r3597;
	and.b64  	%rd1062, %rd1061, 255;
	add.s64 	%rd1757, %rd1053, %rd1062;
	cvt.u64.u32 	%rd1063, %r3598;
	and.b64  	%rd1064, %rd1063, 255;
	add.s64 	%rd1758, %rd1056, %rd1064;
$L__BB13_426:
	setp.gt.u32 	%p179, %r3558, 255;
	@%p179 bra 	$L__BB13_428;
	ld.shared.u32 	%r3600, [%r785+8192];
	bfe.u32 	%r3601, %r3600, 0, 8;
	bfe.u32 	%r3602, %r3600, 8, 8;
	bfe.u32 	%r3603, %r3600, 16, 8;
	bfe.u32 	%r3604, %r3600, 24, 8;
	cvt.u64.u32 	%rd1065, %r3601;
	and.b64  	%rd1066, %rd1065, 255;
	add.s64 	%rd1067, %rd1759, %rd1066;
	cvt.u64.u32 	%rd1068, %r3602;
	and.b64  	%rd1069, %rd1068, 255;
	add.s64 	%rd1070, %rd1760, %rd1069;
	cvt.u64.u32 	%rd1071, %r3603;
	and.b64  	%rd1072, %rd1071, 255;
	add.s64 	%rd1073, %rd1761, %rd1072;
	cvt.u64.u32 	%rd1074, %r3604;
	and.b64  	%rd1075, %rd1074, 255;
	add.s64 	%rd1076, %rd1762, %rd1075;
	ld.shared.u32 	%r3605, [%r785+8320];
	bfe.u32 	%r3606, %r3605, 0, 8;
	bfe.u32 	%r3607, %r3605, 8, 8;
	bfe.u32 	%r3608, %r3605, 16, 8;
	bfe.u32 	%r3609, %r3605, 24, 8;
	cvt.u64.u32 	%rd1077, %r3606;
	and.b64  	%rd1078, %rd1077, 255;
	add.s64 	%rd1079, %rd1067, %rd1078;
	cvt.u64.u32 	%rd1080, %r3607;
	and.b64  	%rd1081, %rd1080, 255;
	add.s64 	%rd1082, %rd1070, %rd1081;
	cvt.u64.u32 	%rd1083, %r3608;
	and.b64  	%rd1084, %rd1083, 255;
	add.s64 	%rd1085, %rd1073, %rd1084;
	cvt.u64.u32 	%rd1086, %r3609;
	and.b64  	%rd1087, %rd1086, 255;
	add.s64 	%rd1088, %rd1076, %rd1087;
	ld.shared.u32 	%r3610, [%r785+8448];
	bfe.u32 	%r3611, %r3610, 0, 8;
	bfe.u32 	%r3612, %r3610, 8, 8;
	bfe.u32 	%r3613, %r3610, 16, 8;
	bfe.u32 	%r3614, %r3610, 24, 8;
	cvt.u64.u32 	%rd1089, %r3611;
	and.b64  	%rd1090, %rd1089, 255;
	add.s64 	%rd1091, %rd1079, %rd1090;
	cvt.u64.u32 	%rd1092, %r3612;
	and.b64  	%rd1093, %rd1092, 255;
	add.s64 	%rd1094, %rd1082, %rd1093;
	cvt.u64.u32 	%rd1095, %r3613;
	and.b64  	%rd1096, %rd1095, 255;
	add.s64 	%rd1097, %rd1085, %rd1096;
	cvt.u64.u32 	%rd1098, %r3614;
	and.b64  	%rd1099, %rd1098, 255;
	add.s64 	%rd1100, %rd1088, %rd1099;
	ld.shared.u32 	%r3615, [%r785+8576];
	bfe.u32 	%r3616, %r3615, 0, 8;
	bfe.u32 	%r3617, %r3615, 8, 8;
	bfe.u32 	%r3618, %r3615, 16, 8;
	bfe.u32 	%r3619, %r3615, 24, 8;
	cvt.u64.u32 	%rd1101, %r3616;
	and.b64  	%rd1102, %rd1101, 255;
	add.s64 	%rd1103, %rd1091, %rd1102;
	cvt.u64.u32 	%rd1104, %r3617;
	and.b64  	%rd1105, %rd1104, 255;
	add.s64 	%rd1106, %rd1094, %rd1105;
	cvt.u64.u32 	%rd1107, %r3618;
	and.b64  	%rd1108, %rd1107, 255;
	add.s64 	%rd1109, %rd1097, %rd1108;
	cvt.u64.u32 	%rd1110, %r3619;
	and.b64  	%rd1111, %rd1110, 255;
	add.s64 	%rd1112, %rd1100, %rd1111;
	ld.shared.u32 	%r3620, [%r785+8704];
	bfe.u32 	%r3621, %r3620, 0, 8;
	bfe.u32 	%r3622, %r3620, 8, 8;
	bfe.u32 	%r3623, %r3620, 16, 8;
	bfe.u32 	%r3624, %r3620, 24, 8;
	cvt.u64.u32 	%rd1113, %r3621;
	and.b64  	%rd1114, %rd1113, 255;
	add.s64 	%rd1115, %rd1103, %rd1114;
	cvt.u64.u32 	%rd1116, %r3622;
	and.b64  	%rd1117, %rd1116, 255;
	add.s64 	%rd1118, %rd1106, %rd1117;
	cvt.u64.u32 	%rd1119, %r3623;
	and.b64  	%rd1120, %rd1119, 255;
	add.s64 	%rd1121, %rd1109, %rd1120;
	cvt.u64.u32 	%rd1122, %r3624;
	and.b64  	%rd1123, %rd1122, 255;
	add.s64 	%rd1124, %rd1112, %rd1123;
	ld.shared.u32 	%r3625, [%r785+8832];
	bfe.u32 	%r3626, %r3625, 0, 8;
	bfe.u32 	%r3627, %r3625, 8, 8;
	bfe.u32 	%r3628, %r3625, 16, 8;
	bfe.u32 	%r3629, %r3625, 24, 8;
	cvt.u64.u32 	%rd1125, %r3626;
	and.b64  	%rd1126, %rd1125, 255;
	add.s64 	%rd1127, %rd1115, %rd1126;
	cvt.u64.u32 	%rd1128, %r3627;
	and.b64  	%rd1129, %rd1128, 255;
	add.s64 	%rd1130, %rd1118, %rd1129;
	cvt.u64.u32 	%rd1131, %r3628;
	and.b64  	%rd1132, %rd1131, 255;
	add.s64 	%rd1133, %rd1121, %rd1132;
	cvt.u64.u32 	%rd1134, %r3629;
	and.b64  	%rd1135, %rd1134, 255;
	add.s64 	%rd1136, %rd1124, %rd1135;
	ld.shared.u32 	%r3630, [%r785+8960];
	bfe.u32 	%r3631, %r3630, 0, 8;
	bfe.u32 	%r3632, %r3630, 8, 8;
	bfe.u32 	%r3633, %r3630, 16, 8;
	bfe.u32 	%r3634, %r3630, 24, 8;
	cvt.u64.u32 	%rd1137, %r3631;
	and.b64  	%rd1138, %rd1137, 255;
	add.s64 	%rd1139, %rd1127, %rd1138;
	cvt.u64.u32 	%rd1140, %r3632;
	and.b64  	%rd1141, %rd1140, 255;
	add.s64 	%rd1142, %rd1130, %rd1141;
	cvt.u64.u32 	%rd1143, %r3633;
	and.b64  	%rd1144, %rd1143, 255;
	add.s64 	%rd1145, %rd1133, %rd1144;
	cvt.u64.u32 	%rd1146, %r3634;
	and.b64  	%rd1147, %rd1146, 255;
	add.s64 	%rd1148, %rd1136, %rd1147;
	ld.shared.u32 	%r3635, [%r785+9088];
	bfe.u32 	%r3636, %r3635, 0, 8;
	bfe.u32 	%r3637, %r3635, 8, 8;
	bfe.u32 	%r3638, %r3635, 16, 8;
	bfe.u32 	%r3639, %r3635, 24, 8;
	cvt.u64.u32 	%rd1149, %r3636;
	and.b64  	%rd1150, %rd1149, 255;
	add.s64 	%rd1759, %rd1139, %rd1150;
	cvt.u64.u32 	%rd1151, %r3637;
	and.b64  	%rd1152, %rd1151, 255;
	add.s64 	%rd1760, %rd1142, %rd1152;
	cvt.u64.u32 	%rd1153, %r3638;
	and.b64  	%rd1154, %rd1153, 255;
	add.s64 	%rd1761, %rd1145, %rd1154;
	cvt.u64.u32 	%rd1155, %r3639;
	and.b64  	%rd1156, %rd1155, 255;
	add.s64 	%rd1762, %rd1148, %rd1156;
$L__BB13_428:
	bar.sync 	0;
	mov.b32 	%r3640, 0;
	st.shared.u32 	[%r787], %r3640;
	st.shared.u32 	[%r787+1024], %r3640;
	st.shared.u32 	[%r787+2048], %r3640;
	st.shared.u32 	[%r787+3072], %r3640;
	st.shared.u32 	[%r787+4096], %r3640;
	st.shared.u32 	[%r787+5120], %r3640;
	st.shared.u32 	[%r787+6144], %r3640;
	st.shared.u32 	[%r787+7168], %r3640;
	st.shared.u32 	[%r787+8192], %r3640;
	st.shared.u32 	[%r787+9216], %r3640;
	st.shared.u32 	[%r787+10240], %r3640;
	st.shared.u32 	[%r787+11264], %r3640;
	st.shared.u32 	[%r787+12288], %r3640;
	st.shared.u32 	[%r787+13312], %r3640;
	st.shared.u32 	[%r787+14336], %r3640;
	st.shared.u32 	[%r787+15360], %r3640;
	setp.gt.s64 	%p180, %rd1774, 64767;
	@%p180 bra 	$L__BB13_422;
$L__BB13_429:
	sub.s64 	%rd1785, %rd4, %rd1763;
	setp.lt.s64 	%p181, %rd1785, 5888;
	@%p181 bra 	$L__BB13_430;
	bra.uni 	$L__BB13_663;
$L__BB13_430:
	setp.le.s64 	%p183, %rd1785, %rd115;
	@%p183 bra 	$L__BB13_433;
	mov.b32 	%r3852, 0;
	// begin inline asm
	bmsk.clamp.b32 %r3851, %r3852, %r786;
	// end inline asm
	mov.u64 	%rd1786, %rd115;
$L__BB13_432:
	add.s64 	%rd1160, %rd1786, %rd1763;
	shl.b64 	%rd1161, %rd1160, 2;
	add.s64 	%rd1162, %rd1754, %rd1161;
	ld.global.u32 	%r3855, [%rd1162];
	// begin inline asm
	shr.b32 %r3854, %r3855, %r6349;
	// end inline asm
	and.b32  	%r3857, %r3851, %r3854;
	and.b32  	%r3858, %r3857, 3;
	shl.b32 	%r3859, %r3857, 8;
	and.b32  	%r3860, %r3859, -1024;
	add.s32 	%r3861, %r787, %r3860;
	add.s32 	%r3862, %r3861, %r3858;
	ld.shared.u8 	%rs356, [%r3862];
	add.s16 	%rs357, %rs356, 1;
	st.shared.u8 	[%r3862], %rs357;
	add.s64 	%rd1786, %rd1786, 256;
	setp.lt.s64 	%p184, %rd1786, %rd1785;
	@%p184 bra 	$L__BB13_432;
$L__BB13_433:
	cvt.u32.u64 	%r3863, %rd115;
	setp.gt.u32 	%p185, %r3863, 511;
	bar.sync 	0;
	@%p185 bra 	$L__BB13_435;
	ld.shared.u32 	%r3864, [%r785];
	bfe.u32 	%r3865, %r3864, 0, 8;
	bfe.u32 	%r3866, %r3864, 8, 8;
	bfe.u32 	%r3867, %r3864, 16, 8;
	bfe.u32 	%r3868, %r3864, 24, 8;
	cvt.u64.u32 	%rd1163, %r3865;
	and.b64  	%rd1164, %rd1163, 255;
	add.s64 	%rd1165, %rd1755, %rd1164;
	cvt.u64.u32 	%rd1166, %r3866;
	and.b64  	%rd1167, %rd1166, 255;
	add.s64 	%rd1168, %rd1756, %rd1167;
	cvt.u64.u32 	%rd1169, %r3867;
	and.b64  	%rd1170, %rd1169, 255;
	add.s64 	%rd1171, %rd1757, %rd1170;
	cvt.u64.u32 	%rd1172, %r3868;
	and.b64  	%rd1173, %rd1172, 255;
	add.s64 	%rd1174, %rd1758, %rd1173;
	ld.shared.u32 	%r3869, [%r785+128];
	bfe.u32 	%r3870, %r3869, 0, 8;
	bfe.u32 	%r3871, %r3869, 8, 8;
	bfe.u32 	%r3872, %r3869, 16, 8;
	bfe.u32 	%r3873, %r3869, 24, 8;
	cvt.u64.u32 	%rd1175, %r3870;
	and.b64  	%rd1176, %rd1175, 255;
	add.s64 	%rd1177, %rd1165, %rd1176;
	cvt.u64.u32 	%rd1178, %r3871;
	and.b64  	%rd1179, %rd1178, 255;
	add.s64 	%rd1180, %rd1168, %rd1179;
	cvt.u64.u32 	%rd1181, %r3872;
	and.b64  	%rd1182, %rd1181, 255;
	add.s64 	%rd1183, %rd1171, %rd1182;
	cvt.u64.u32 	%rd1184, %r3873;
	and.b64  	%rd1185, %rd1184, 255;
	add.s64 	%rd1186, %rd1174, %rd1185;
	ld.shared.u32 	%r3874, [%r785+256];
	bfe.u32 	%r3875, %r3874, 0, 8;
	bfe.u32 	%r3876, %r3874, 8, 8;
	bfe.u32 	%r3877, %r3874, 16, 8;
	bfe.u32 	%r3878, %r3874, 24, 8;
	cvt.u64.u32 	%rd1187, %r3875;
	and.b64  	%rd1188, %rd1187, 255;
	add.s64 	%rd1189, %rd1177, %rd1188;
	cvt.u64.u32 	%rd1190, %r3876;
	and.b64  	%rd1191, %rd1190, 255;
	add.s64 	%rd1192, %rd1180, %rd1191;
	cvt.u64.u32 	%rd1193, %r3877;
	and.b64  	%rd1194, %rd1193, 255;
	add.s64 	%rd1195, %rd1183, %rd1194;
	cvt.u64.u32 	%rd1196, %r3878;
	and.b64  	%rd1197, %rd1196, 255;
	add.s64 	%rd1198, %rd1186, %rd1197;
	ld.shared.u32 	%r3879, [%r785+384];
	bfe.u32 	%r3880, %r3879, 0, 8;
	bfe.u32 	%r3881, %r3879, 8, 8;
	bfe.u32 	%r3882, %r3879, 16, 8;
	bfe.u32 	%r3883, %r3879, 24, 8;
	cvt.u64.u32 	%rd1199, %r3880;
	and.b64  	%rd1200, %rd1199, 255;
	add.s64 	%rd1201, %rd1189, %rd1200;
	cvt.u64.u32 	%rd1202, %r3881;
	and.b64  	%rd1203, %rd1202, 255;
	add.s64 	%rd1204, %rd1192, %rd1203;
	cvt.u64.u32 	%rd1205, %r3882;
	and.b64  	%rd1206, %rd1205, 255;
	add.s64 	%rd1207, %rd1195, %rd1206;
	cvt.u64.u32 	%rd1208, %r3883;
	and.b64  	%rd1209, %rd1208, 255;
	add.s64 	%rd1210, %rd1198, %rd1209;
	ld.shared.u32 	%r3884, [%r785+512];
	bfe.u32 	%r3885, %r3884, 0, 8;
	bfe.u32 	%r3886, %r3884, 8, 8;
	bfe.u32 	%r3887, %r3884, 16, 8;
	bfe.u32 	%r3888, %r3884, 24, 8;
	cvt.u64.u32 	%rd1211, %r3885;
	and.b64  	%rd1212, %rd1211, 255;
	add.s64 	%rd1213, %rd1201, %rd1212;
	cvt.u64.u32 	%rd1214, %r3886;
	and.b64  	%rd1215, %rd1214, 255;
	add.s64 	%rd1216, %rd1204, %rd1215;
	cvt.u64.u32 	%rd1217, %r3887;
	and.b64  	%rd1218, %rd1217, 255;
	add.s64 	%rd1219, %rd1207, %rd1218;
	cvt.u64.u32 	%rd1220, %r3888;
	and.b64  	%rd1221, %rd1220, 255;
	add.s64 	%rd1222, %rd1210, %rd1221;
	ld.shared.u32 	%r3889, [%r785+640];
	bfe.u32 	%r3890, %r3889, 0, 8;
	bfe.u32 	%r3891, %r3889, 8, 8;
	bfe.u32 	%r3892, %r3889, 16, 8;
	bfe.u32 	%r3893, %r3889, 24, 8;
	cvt.u64.u32 	%rd1223, %r3890;
	and.b64  	%rd1224, %rd1223, 255;
	add.s64 	%rd1225, %rd1213, %rd1224;
	cvt.u64.u32 	%rd1226, %r3891;
	and.b64  	%rd1227, %rd1226, 255;
	add.s64 	%rd1228, %rd1216, %rd1227;
	cvt.u64.u32 	%rd1229, %r3892;
	and.b64  	%rd1230, %rd1229, 255;
	add.s64 	%rd1231, %rd1219, %rd1230;
	cvt.u64.u32 	%rd1232, %r3893;
	and.b64  	%rd1233, %rd1232, 255;
	add.s64 	%rd1234, %rd1222, %rd1233;
	ld.shared.u32 	%r3894, [%r785+768];
	bfe.u32 	%r3895, %r3894, 0, 8;
	bfe.u32 	%r3896, %r3894, 8, 8;
	bfe.u32 	%r3897, %r3894, 16, 8;
	bfe.u32 	%r3898, %r3894, 24, 8;
	cvt.u64.u32 	%rd1235, %r3895;
	and.b64  	%rd1236, %rd1235, 255;
	add.s64 	%rd1237, %rd1225, %rd1236;
	cvt.u64.u32 	%rd1238, %r3896;
	and.b64  	%rd1239, %rd1238, 255;
	add.s64 	%rd1240, %rd1228, %rd1239;
	cvt.u64.u32 	%rd1241, %r3897;
	and.b64  	%rd1242, %rd1241, 255;
	add.s64 	%rd1243, %rd1231, %rd1242;
	cvt.u64.u32 	%rd1244, %r3898;
	and.b64  	%rd1245, %rd1244, 255;
	add.s64 	%rd1246, %rd1234, %rd1245;
	ld.shared.u32 	%r3899, [%r785+896];
	bfe.u32 	%r3900, %r3899, 0, 8;
	bfe.u32 	%r3901, %r3899, 8, 8;
	bfe.u32 	%r3902, %r3899, 16, 8;
	bfe.u32 	%r3903, %r3899, 24, 8;
	cvt.u64.u32 	%rd1247, %r3900;
	and.b64  	%rd1248, %rd1247, 255;
	add.s64 	%rd1755, %rd1237, %rd1248;
	cvt.u64.u32 	%rd1249, %r3901;
	and.b64  	%rd1250, %rd1249, 255;
	add.s64 	%rd1756, %rd1240, %rd1250;
	cvt.u64.u32 	%rd1251, %r3902;
	and.b64  	%rd1252, %rd1251, 255;
	add.s64 	%rd1757, %rd1243, %rd1252;
	cvt.u64.u32 	%rd1253, %r3903;
	and.b64  	%rd1254, %rd1253, 255;
	add.s64 	%rd1758, %rd1246, %rd1254;
$L__BB13_435:
	setp.gt.u32 	%p186, %r3863, 255;
	@%p186 bra 	$L__BB13_437;
	ld.shared.u32 	%r3905, [%r785+8192];
	bfe.u32 	%r3906, %r3905, 0, 8;
	bfe.u32 	%r3907, %r3905, 8, 8;
	bfe.u32 	%r3908, %r3905, 16, 8;
	bfe.u32 	%r3909, %r3905, 24, 8;
	cvt.u64.u32 	%rd1255, %r3906;
	and.b64  	%rd1256, %rd1255, 255;
	add.s64 	%rd1257, %rd1759, %rd1256;
	cvt.u64.u32 	%rd1258, %r3907;
	and.b64  	%rd1259, %rd1258, 255;
	add.s64 	%rd1260, %rd1760, %rd1259;
	cvt.u64.u32 	%rd1261, %r3908;
	and.b64  	%rd1262, %rd1261, 255;
	add.s64 	%rd1263, %rd1761, %rd1262;
	cvt.u64.u32 	%rd1264, %r3909;
	and.b64  	%rd1265, %rd1264, 255;
	add.s64 	%rd1266, %rd1762, %rd1265;
	ld.shared.u32 	%r3910, [%r785+8320];
	bfe.u32 	%r3911, %r3910, 0, 8;
	bfe.u32 	%r3912, %r3910, 8, 8;
	bfe.u32 	%r3913, %r3910, 16, 8;
	bfe.u32 	%r3914, %r3910, 24, 8;
	cvt.u64.u32 	%rd1267, %r3911;
	and.b64  	%rd1268, %rd1267, 255;
	add.s64 	%rd1269, %rd1257, %rd1268;
	cvt.u64.u32 	%rd1270, %r3912;
	and.b64  	%rd1271, %rd1270, 255;
	add.s64 	%rd1272, %rd1260, %rd1271;
	cvt.u64.u32 	%rd1273, %r3913;
	and.b64  	%rd1274, %rd1273, 255;
	add.s64 	%rd1275, %rd1263, %rd1274;
	cvt.u64.u32 	%rd1276, %r3914;
	and.b64  	%rd1277, %rd1276, 255;
	add.s64 	%rd1278, %rd1266, %rd1277;
	ld.shared.u32 	%r3915, [%r785+8448];
	bfe.u32 	%r3916, %r3915, 0, 8;
	bfe.u32 	%r3917, %r3915, 8, 8;
	bfe.u32 	%r3918, %r3915, 16, 8;
	bfe.u32 	%r3919, %r3915, 24, 8;
	cvt.u64.u32 	%rd1279, %r3916;
	and.b64  	%rd1280, %rd1279, 255;
	add.s64 	%rd1281, %rd1269, %rd1280;
	cvt.u64.u32 	%rd1282, %r3917;
	and.b64  	%rd1283, %rd1282, 255;
	add.s64 	%rd1284, %rd1272, %rd1283;
	cvt.u64.u32 	%rd1285, %r3918;
	and.b64  	%rd1286, %rd1285, 255;
	add.s64 	%rd1287, %rd1275, %rd1286;
	cvt.u64.u32 	%rd1288, %r3919;
	and.b64  	%rd1289, %rd1288, 255;
	add.s64 	%rd1290, %rd1278, %rd1289;
	ld.shared.u32 	%r3920, [%r785+8576];
	bfe.u32 	%r3921, %r3920, 0, 8;
	bfe.u32 	%r3922, %r3920, 8, 8;
	bfe.u32 	%r3923, %r3920, 16, 8;
	bfe.u32 	%r3924, %r3920, 24, 8;
	cvt.u64.u32 	%rd1291, %r3921;
	and.b64  	%rd1292, %rd1291, 255;
	add.s64 	%rd1293, %rd1281, %rd1292;
	cvt.u64.u32 	%rd1294, %r3922;
	and.b64  	%rd1295, %rd1294, 255;
	add.s64 	%rd1296, %rd1284, %rd1295;
	cvt.u64.u32 	%rd1297, %r3923;
	and.b64  	%rd1298, %rd1297, 255;
	add.s64 	%rd1299, %rd1287, %rd1298;
	cvt.u64.u32 	%rd1300, %r3924;
	and.b64  	%rd1301, %rd1300, 255;
	add.s64 	%rd1302, %rd1290, %rd1301;
	ld.shared.u32 	%r3925, [%r785+8704];
	bfe.u32 	%r3926, %r3925, 0, 8;
	bfe.u32 	%r3927, %r3925, 8, 8;
	bfe.u32 	%r3928, %r3925, 16, 8;
	bfe.u32 	%r3929, %r3925, 24, 8;
	cvt.u64.u32 	%rd1303, %r3926;
	and.b64  	%rd1304, %rd1303, 255;
	add.s64 	%rd1305, %rd1293, %rd1304;
	cvt.u64.u32 	%rd1306, %r3927;
	and.b64  	%rd1307, %rd1306, 255;
	add.s64 	%rd1308, %rd1296, %rd1307;
	cvt.u64.u32 	%rd1309, %r3928;
	and.b64  	%rd1310, %rd1309, 255;
	add.s64 	%rd1311, %rd1299, %rd1310;
	cvt.u64.u32 	%rd1312, %r3929;
	and.b64  	%rd1313, %rd1312, 255;
	add.s64 	%rd1314, %rd1302, %rd1313;
	ld.shared.u32 	%r3930, [%r785+8832];
	bfe.u32 	%r3931, %r3930, 0, 8;
	bfe.u32 	%r3932, %r3930, 8, 8;
	bfe.u32 	%r3933, %r3930, 16, 8;
	bfe.u32 	%r3934, %r3930, 24, 8;
	cvt.u64.u32 	%rd1315, %r3931;
	and.b64  	%rd1316, %rd1315, 255;
	add.s64 	%rd1317, %rd1305, %rd1316;
	cvt.u64.u32 	%rd1318, %r3932;
	and.b64  	%rd1319, %rd1318, 255;
	add.s64 	%rd1320, %rd1308, %rd1319;
	cvt.u64.u32 	%rd1321, %r3933;
	and.b64  	%rd1322, %rd1321, 255;
	add.s64 	%rd1323, %rd1311, %rd1322;
	cvt.u64.u32 	%rd1324, %r3934;
	and.b64  	%rd1325, %rd1324, 255;
	add.s64 	%rd1326, %rd1314, %rd1325;
	ld.shared.u32 	%r3935, [%r785+8960];
	bfe.u32 	%r3936, %r3935, 0, 8;
	bfe.u32 	%r3937, %r3935, 8, 8;
	bfe.u32 	%r3938, %r3935, 16, 8;
	bfe.u32 	%r3939, %r3935, 24, 8;
	cvt.u64.u32 	%rd1327, %r3936;
	and.b64  	%rd1328, %rd1327, 255;
	add.s64 	%rd1329, %rd1317, %rd1328;
	cvt.u64.u32 	%rd1330, %r3937;
	and.b64  	%rd1331, %rd1330, 255;
	add.s64 	%rd1332, %rd1320, %rd1331;
	cvt.u64.u32 	%rd1333, %r3938;
	and.b64  	%rd1334, %rd1333, 255;
	add.s64 	%rd1335, %rd1323, %rd1334;
	cvt.u64.u32 	%rd1336, %r3939;
	and.b64  	%rd1337, %rd1336, 255;
	add.s64 	%rd1338, %rd1326, %rd1337;
	ld.shared.u32 	%r3940, [%r785+9088];
	bfe.u32 	%r3941, %r3940, 0, 8;
	bfe.u32 	%r3942, %r3940, 8, 8;
	bfe.u32 	%r3943, %r3940, 16, 8;
	bfe.u32 	%r3944, %r3940, 24, 8;
	cvt.u64.u32 	%rd1339, %r3941;
	and.b64  	%rd1340, %rd1339, 255;
	add.s64 	%rd1759, %rd1329, %rd1340;
	cvt.u64.u32 	%rd1341, %r3942;
	and.b64  	%rd1342, %rd1341, 255;
	add.s64 	%rd1760, %rd1332, %rd1342;
	cvt.u64.u32 	%rd1343, %r3943;
	and.b64  	%rd1344, %rd1343, 255;
	add.s64 	%rd1761, %rd1335, %rd1344;
	cvt.u64.u32 	%rd1345, %r3944;
	and.b64  	%rd1346, %rd1345, 255;
	add.s64 	%rd1762, %rd1338, %rd1346;
$L__BB13_437:
	shl.b32 	%r3945, %r1760, 9;
	mov.u32 	%r3946, _ZZN3cub18CUB_300001_SM_10006detail14segmented_sort33DeviceSegmentedSortFallbackKernelILNS0_9SortOrderE0ENS2_10policy_hubIjNS0_8NullTypeEE9Policy860EjS6_PmS9_lEEvPKT1_PSA_NS1_20device_double_bufferISA_EEPKT2_PSG_NSE_ISG_EET3_T4_E12temp_storage;
	add.s32 	%r3947, %r3946, %r3945;
	and.b32  	%r3949, %r3863, 992;
	add.s32 	%r791, %r3947, %r3949;
	setp.gt.u32 	%p187, %r3863, 511;
	bar.sync 	0;
	@%p187 bra 	$L__BB13_439;
	st.shared.v2.u64 	[%r791], {%rd1755, %rd1756};
	st.shared.v2.u64 	[%r791+16], {%rd1757, %rd1758};
$L__BB13_439:
	setp.gt.u32 	%p188, %r3863, 255;
	@%p188 bra 	$L__BB13_441;
	st.shared.v2.u64 	[%r791+256], {%rd1759, %rd1760};
	st.shared.v2.u64 	[%r791+272], {%rd1761, %rd1762};
$L__BB13_441:
	setp.gt.u32 	%p189, %r3863, 63;
	bar.sync 	0;
	@%p189 bra 	$L__BB13_443;
	shl.b32 	%r3953, %r3863, 2;
	add.s32 	%r3954, %r787, %r3953;
	ld.shared.u64 	%rd1347, [%r3954];
	ld.shared.u64 	%rd1348, [%r3954+512];
	add.s64 	%rd1349, %rd1348, %rd1347;
	ld.shared.u64 	%rd1350, [%r3954+1024];
	add.s64 	%rd1351, %rd1350, %rd1349;
	ld.shared.u64 	%rd1352, [%r3954+1536];
	add.s64 	%rd1353, %rd1352, %rd1351;
	ld.shared.u64 	%rd1354, [%r3954+2048];
	add.s64 	%rd1355, %rd1354, %rd1353;
	ld.shared.u64 	%rd1356, [%r3954+2560];
	add.s64 	%rd1357, %rd1356, %rd1355;
	ld.shared.u64 	%rd1358, [%r3954+3072];
	add.s64 	%rd1359, %rd1358, %rd1357;
	ld.shared.u64 	%rd1360, [%r3954+3584];
	add.s64 	%rd1361, %rd1360, %rd1359;
	ld.shared.u64 	%rd1362, [%r3954+4096];
	add.s64 	%rd1363, %rd1362, %rd1361;
	ld.shared.u64 	%rd1364, [%r3954+4608];
	add.s64 	%rd1365, %rd1364, %rd1363;
	ld.shared.u64 	%rd1366, [%r3954+5120];
	add.s64 	%rd1367, %rd1366, %rd1365;
	ld.shared.u64 	%rd1368, [%r3954+5632];
	add.s64 	%rd1369, %rd1368, %rd1367;
	ld.shared.u64 	%rd1370, [%r3954+6144];
	add.s64 	%rd1371, %rd1370, %rd1369;
	ld.shared.u64 	%rd1372, [%r3954+6656];
	add.s64 	%rd1373, %rd1372, %rd1371;
	ld.shared.u64 	%rd1374, [%r3954+7168];
	add.s64 	%rd1375, %rd1374, %rd1373;
	ld.shared.u64 	%rd1376, [%r3954+7680];
	add.s64 	%rd1377, %rd1376, %rd1375;
	ld.shared.u64 	%rd1378, [%r3954+8192];
	add.s64 	%rd1379, %rd1378, %rd1377;
	ld.shared.u64 	%rd1380, [%r3954+8704];
	add.s64 	%rd1381, %rd1380, %rd1379;
	ld.shared.u64 	%rd1382, [%r3954+9216];
	add.s64 	%rd1383, %rd1382, %rd1381;
	ld.shared.u64 	%rd1384, [%r3954+9728];
	add.s64 	%rd1385, %rd1384, %rd1383;
	ld.shared.u64 	%rd1386, [%r3954+10240];
	add.s64 	%rd1387, %rd1386, %rd1385;
	ld.shared.u64 	%rd1388, [%r3954+10752];
	add.s64 	%rd1389, %rd1388, %rd1387;
	ld.shared.u64 	%rd1390, [%r3954+11264];
	add.s64 	%rd1391, %rd1390, %rd1389;
	ld.shared.u64 	%rd1392, [%r3954+11776];
	add.s64 	%rd1393, %rd1392, %rd1391;
	ld.shared.u64 	%rd1394, [%r3954+12288];
	add.s64 	%rd1395, %rd1394, %rd1393;
	ld.shared.u64 	%rd1396, [%r3954+12800];
	add.s64 	%rd1397, %rd1396, %rd1395;
	ld.shared.u64 	%rd1398, [%r3954+13312];
	add.s64 	%rd1399, %rd1398, %rd1397;
	ld.shared.u64 	%rd1400, [%r3954+13824];
	add.s64 	%rd1401, %rd1400, %rd1399;
	ld.shared.u64 	%rd1402, [%r3954+14336];
	add.s64 	%rd1403, %rd1402, %rd1401;
	ld.shared.u64 	%rd1404, [%r3954+14848];
	add.s64 	%rd1405, %rd1404, %rd1403;
	ld.shared.u64 	%rd1406, [%r3954+15360];
	add.s64 	%rd1407, %rd1406, %rd1405;
	ld.shared.u64 	%rd1408, [%r3954+15872];
	add.s64 	%rd1795, %rd1408, %rd1407;
$L__BB13_443:
	setp.gt.u32 	%p190, %r3863, 31;
	bar.sync 	0;
	shr.u32 	%r3956, %r3863, 3;
	add.s32 	%r3957, %r3956, %r3863;
	shl.b32 	%r3958, %r3957, 3;
	add.s32 	%r3960, %r3946, %r3958;
	add.s32 	%r792, %r3960, 1040;
	st.shared.u64 	[%r3960+1040], %rd1795;
	bar.sync 	0;
	@%p190 bra 	$L__BB13_445;
	setp.lt.s32 	%p191, %r1760, 16;
	setp.lt.s32 	%p192, %r1760, 8;
	setp.lt.s32 	%p193, %r1760, 4;
	setp.lt.s32 	%p194, %r1760, 2;
	setp.lt.s32 	%p195, %r1760, 1;
	mad.lo.s32 	%r4013, %r3863, 72, %r3946;
	ld.shared.u64 	%rd1409, [%r4013+1040];
	ld.shared.u64 	%rd1410, [%r4013+1048];
	ld.shared.u64 	%rd1411, [%r4013+1056];
	ld.shared.u64 	%rd1412, [%r4013+1064];
	ld.shared.u64 	%rd1413, [%r4013+1072];
	ld.shared.u64 	%rd1414, [%r4013+1080];
	ld.shared.u64 	%rd1415, [%r4013+1088];
	ld.shared.u64 	%rd1416, [%r4013+1096];
	add.s64 	%rd1417, %rd1410, %rd1409;
	add.s64 	%rd1418, %rd1417, %rd1411;
	add.s64 	%rd1419, %rd1418, %rd1412;
	add.s64 	%rd1420, %rd1419, %rd1413;
	add.s64 	%rd1421, %rd1420, %rd1414;
	add.s64 	%rd1422, %rd1421, %rd1415;
	add.s64 	%rd1423, %rd1422, %rd1416;
	mov.b64 	{%r3962, %r3967}, %rd1423;
	mov.b32 	%r3968, 1;
	mov.b32 	%r4009, 0;
	mov.b32 	%r4010, -1;
	// begin inline asm
	shfl.sync.up.b32 %r3961, %r3962, %r3968, %r4009, %r4010;
	// end inline asm
	// begin inline asm
	shfl.sync.up.b32 %r3966, %r3967, %r3968, %r4009, %r4010;
	// end inline asm
	mov.b64 	%rd1424, {%r3961, %r3966};
	selp.b64 	%rd1425, 0, %rd1424, %p195;
	add.s64 	%rd1426, %rd1425, %rd1423;
	mov.b64 	{%r3972, %r3977}, %rd1426;
	mov.b32 	%r3978, 2;
	// begin inline asm
	shfl.sync.up.b32 %r3971, %r3972, %r3978, %r4009, %r4010;
	// end inline asm
	// begin inline asm
	shfl.sync.up.b32 %r3976, %r3977, %r3978, %r4009, %r4010;
	// end inline asm
	mov.b64 	%rd1427, {%r3971, %r3976};
	selp.b64 	%rd1428, 0, %rd1427, %p194;
	add.s64 	%rd1429, %rd1428, %rd1426;
	mov.b64 	{%r3982, %r3987}, %rd1429;
	mov.b32 	%r3988, 4;
	// begin inline asm
	shfl.sync.up.b32 %r3981, %r3982, %r3988, %r4009, %r4010;
	// end inline asm
	// begin inline asm
	shfl.sync.up.b32 %r3986, %r3987, %r3988, %r4009, %r4010;
	// end inline asm
	mov.b64 	%rd1430, {%r3981, %r3986};
	selp.b64 	%rd1431, 0, %rd1430, %p193;
	add.s64 	%rd1432, %rd1431, %rd1429;
	mov.b64 	{%r3992, %r3997}, %rd1432;
	mov.b32 	%r3998, 8;
	// begin inline asm
	shfl.sync.up.b32 %r3991, %r3992, %r3998, %r4009, %r4010;
	// end inline asm
	// begin inline asm
	shfl.sync.up.b32 %r3996, %r3997, %r3998, %r4009, %r4010;
	// end inline asm
	mov.b64 	%rd1433, {%r3991, %r3996};
	selp.b64 	%rd1434, 0, %rd1433, %p192;
	add.s64 	%rd1435, %rd1434, %rd1432;
	mov.b64 	{%r4002, %r4007}, %rd1435;
	mov.b32 	%r4008, 16;
	// begin inline asm
	shfl.sync.up.b32 %r4001, %r4002, %r4008, %r4009, %r4010;
	// end inline asm
	// begin inline asm
	shfl.sync.up.b32 %r4006, %r4007, %r4008, %r4009, %r4010;
	// end inline asm
	mov.b64 	%rd1436, {%r4001, %r4006};
	selp.b64 	%rd1437, 0, %rd1436, %p191;
	add.s64 	%rd1438, %rd1437, %rd1435;
	sub.s64 	%rd1439, %rd1438, %rd1423;
	ld.shared.u64 	%rd1440, [%r4013+1040];
	ld.shared.u64 	%rd1441, [%r4013+1048];
	ld.shared.u64 	%rd1442, [%r4013+1056];
	ld.shared.u64 	%rd1443, [%r4013+1064];
	ld.shared.u64 	%rd1444, [%r4013+1072];
	ld.shared.u64 	%rd1445, [%r4013+1080];
	ld.shared.u64 	%rd1446, [%r4013+1088];
	add.s64 	%rd1447, %rd1440, %rd1439;
	add.s64 	%rd1448, %rd1441, %rd1447;
	add.s64 	%rd1449, %rd1442, %rd1448;
	add.s64 	%rd1450, %rd1443, %rd1449;
	add.s64 	%rd1451, %rd1444, %rd1450;
	add.s64 	%rd1452, %rd1445, %rd1451;
	add.s64 	%rd1453, %rd1446, %rd1452;
	st.shared.u64 	[%r4013+1040], %rd1439;
	st.shared.u64 	[%r4013+1048], %rd1447;
	st.shared.u64 	[%r4013+1056], %rd1448;
	st.shared.u64 	[%r4013+1064], %rd1449;
	st.shared.u64 	[%r4013+1072], %rd1450;
	st.shared.u64 	[%r4013+1080], %rd1451;
	st.shared.u64 	[%r4013+1088], %rd1452;
	st.shared.u64 	[%r4013+1096], %rd1453;
$L__BB13_445:
	setp.gt.u32 	%p196, %r3863, 63;
	bar.sync 	0;
	ld.shared.u64 	%rd1801, [%r792];
	bar.sync 	0;
	setp.eq.s64 	%p197, %rd1801, 0;
	setp.eq.s64 	%p198, %rd1801, %rd4;
	or.pred  	%p199, %p197, %p198;
	or.pred  	%p201, %p196, %p199;
	selp.u32 	%r4015, 1, 0, %p201;
	{ 
	.reg .pred 	%p1; 
	.reg .pred 	%p2; 
	setp.ne.u32 	%p1, %r4015, 0; 
	bar.red.and.pred 	%p2, 0, %p1; 
	selp.u32 	%r4016, 1, 0, %p2; 
	}
	setp.ne.s32 	%p202, %r4016, 0;
	@%p202 bra 	$L__BB13_564;
	setp.lt.s64 	%p252, %rd4, 5888;
	mov.b64 	%rd1803, 0;
	mov.u64 	%rd1804, %rd4;
	@%p252 bra 	$L__BB13_461;
	mov.b64 	%rd1803, 0;
$L__BB13_448:
	.pragma "nounroll";
	setp.ne.s32 	%p253, %r1760, 31;
	mov.u32 	%r4210, %tid.x;
	cvt.u64.u32 	%rd1464, %r4210;
	add.s64 	%rd1465, %rd1803, %rd1464;
	shl.b64 	%rd1466, %rd1465, 2;
	add.s64 	%rd1467, %rd1753, %rd1466;
	ld.global.u32 	%r4211, [%rd1467];
	ld.global.u32 	%r4212, [%rd1467+1024];
	ld.global.u32 	%r4213, [%rd1467+2048];
	ld.global.u32 	%r4214, [%rd1467+3072];
	ld.global.u32 	%r4215, [%rd1467+4096];
	ld.global.u32 	%r4216, [%rd1467+5120];
	ld.global.u32 	%r4217, [%rd1467+6144];
	ld.global.u32 	%r4218, [%rd1467+7168];
	ld.global.u32 	%r4219, [%rd1467+8192];
	ld.global.u32 	%r4220, [%rd1467+9216];
	ld.global.u32 	%r4221, [%rd1467+10240];
	ld.global.u32 	%r4222, [%rd1467+11264];
	ld.global.u32 	%r4223, [%rd1467+12288];
	ld.global.u32 	%r4224, [%rd1467+13312];
	ld.global.u32 	%r4225, [%rd1467+14336];
	ld.global.u32 	%r4226, [%rd1467+15360];
	ld.global.u32 	%r4227, [%rd1467+16384];
	ld.global.u32 	%r4228, [%rd1467+17408];
	ld.global.u32 	%r4229, [%rd1467+18432];
	ld.global.u32 	%r4230, [%rd1467+19456];
	ld.global.u32 	%r4231, [%rd1467+20480];
	ld.global.u32 	%r4232, [%rd1467+21504];
	ld.global.u32 	%r4233, [%rd1467+22528];
	shl.b32 	%r4234, %r4210, 2;
	mov.u32 	%r4235, _ZZN3cub18CUB_300001_SM_10006detail14segmented_sort33DeviceSegmentedSortFallbackKernelILNS0_9SortOrderE0ENS2_10policy_hubIjNS0_8NullTypeEE9Policy860EjS6_PmS9_lEEvPKT1_PSA_NS1_20device_double_bufferISA_EEPKT2_PSG_NSE_ISG_EET3_T4_E12temp_storage;
	add.s32 	%r4236, %r4235, %r4234;
	st.shared.u32 	[%r4236], %r4211;
	st.shared.u32 	[%r4236+1024], %r4212;
	st.shared.u32 	[%r4236+2048], %r4213;
	st.shared.u32 	[%r4236+3072], %r4214;
	st.shared.u32 	[%r4236+4096], %r4215;
	st.shared.u32 	[%r4236+5120], %r4216;
	st.shared.u32 	[%r4236+6144], %r4217;
	st.shared.u32 	[%r4236+7168], %r4218;
	st.shared.u32 	[%r4236+8192], %r4219;
	st.shared.u32 	[%r4236+9216], %r4220;
	st.shared.u32 	[%r4236+10240], %r4221;
	st.shared.u32 	[%r4236+11264], %r4222;
	st.shared.u32 	[%r4236+12288], %r4223;
	st.shared.u32 	[%r4236+13312], %r4224;
	st.shared.u32 	[%r4236+14336], %r4225;
	st.shared.u32 	[%r4236+15360], %r4226;
	st.shared.u32 	[%r4236+16384], %r4227;
	st.shared.u32 	[%r4236+17408], %r4228;
	st.shared.u32 	[%r4236+18432], %r4229;
	st.shared.u32 	[%r4236+19456], %r4230;
	st.shared.u32 	[%r4236+20480], %r4231;
	st.shared.u32 	[%r4236+21504], %r4232;
	st.shared.u32 	[%r4236+22528], %r4233;
	bar.sync 	0;
	add.s32 	%r4237, %r4236, %r4234;
	mad.lo.s32 	%r4238, %r4210, 84, %r4237;
	ld.shared.u32 	%r843, [%r4238];
	ld.shared.u32 	%r844, [%r4238+4];
	ld.shared.u32 	%r845, [%r4238+8];
	ld.shared.u32 	%r846, [%r4238+12];
	ld.shared.u32 	%r847, [%r4238+16];
	ld.shared.u32 	%r848, [%r4238+20];
	ld.shared.u32 	%r849, [%r4238+24];
	ld.shared.u32 	%r850, [%r4238+28];
	ld.shared.u32 	%r851, [%r4238+32];
	ld.shared.u32 	%r852, [%r4238+36];
	ld.shared.u32 	%r853, [%r4238+40];
	ld.shared.u32 	%r854, [%r4238+44];
	ld.shared.u32 	%r855, [%r4238+48];
	ld.shared.u32 	%r856, [%r4238+52];
	ld.shared.u32 	%r857, [%r4238+56];
	ld.shared.u32 	%r858, [%r4238+60];
	ld.shared.u32 	%r859, [%r4238+64];
	ld.shared.u32 	%r860, [%r4238+68];
	ld.shared.u32 	%r861, [%r4238+72];
	ld.shared.u32 	%r862, [%r4238+76];
	ld.shared.u32 	%r863, [%r4238+80];
	ld.shared.u32 	%r864, [%r4238+84];
	ld.shared.u32 	%r865, [%r4238+88];
	bar.sync 	0;
	mov.b32 	%r4207, 0;
	st.shared.u32 	[%r4236], %r4207;
	st.shared.u32 	[%r4236+1024], %r4207;
	st.shared.u32 	[%r4236+2048], %r4207;
	st.shared.u32 	[%r4236+3072], %r4207;
	st.shared.u32 	[%r4236+4096], %r4207;
	st.shared.u32 	[%r4236+5120], %r4207;
	st.shared.u32 	[%r4236+6144], %r4207;
	st.shared.u32 	[%r4236+7168], %r4207;
	st.shared.u32 	[%r4236+8192], %r4207;
	st.shared.u32 	[%r4236+9216], %r4207;
	st.shared.u32 	[%r4236+10240], %r4207;
	st.shared.u32 	[%r4236+11264], %r4207;
	st.shared.u32 	[%r4236+12288], %r4207;
	st.shared.u32 	[%r4236+13312], %r4207;
	st.shared.u32 	[%r4236+14336], %r4207;
	st.shared.u32 	[%r4236+15360], %r4207;
	st.shared.u32 	[%r4236+16384], %r4207;
	st.shared.u32 	[%r4236+17408], %r4207;
	st.shared.u32 	[%r4236+18432], %r4207;
	st.shared.u32 	[%r4236+19456], %r4207;
	st.shared.u32 	[%r4236+20480], %r4207;
	st.shared.u32 	[%r4236+21504], %r4207;
	st.shared.u32 	[%r4236+22528], %r4207;
	st.shared.u32 	[%r4236+23552], %r4207;
	st.shared.u32 	[%r4236+24576], %r4207;
	st.shared.u32 	[%r4236+25600], %r4207;
	st.shared.u32 	[%r4236+26624], %r4207;
	st.shared.u32 	[%r4236+27648], %r4207;
	st.shared.u32 	[%r4236+28672], %r4207;
	st.shared.u32 	[%r4236+29696], %r4207;
	st.shared.u32 	[%r4236+30720], %r4207;
	st.shared.u32 	[%r4236+31744], %r4207;
	st.shared.u32 	[%r4236+32768], %r4207;
	// begin inline asm
	bmsk.clamp.b32 %r4108, %r4207, %r786;
	// end inline asm
	// begin inline asm
	shr.b32 %r4111, %r843, %r6349;
	// end inline asm
	and.b32  	%r4239, %r4108, %r4111;
	shl.b32 	%r4240, %r4239, 10;
	and.b32  	%r4241, %r4240, 31744;
	add.s32 	%r4242, %r4236, %r4241;
	shr.u32 	%r4243, %r4239, 4;
	and.b32  	%r4244, %r4243, 268435454;
	add.s32 	%r867, %r4242, %r4244;
	ld.shared.u16 	%rs70, [%r867];
	add.s16 	%rs358, %rs70, 1;
	st.shared.u16 	[%r867], %rs358;
	// begin inline asm
	shr.b32 %r4114, %r844, %r6349;
	// end inline asm
	and.b32  	%r4245, %r4108, %r4114;
	shl.b32 	%r4246, %r4245, 10;
	and.b32  	%r4247, %r4246, 31744;
	add.s32 	%r4248, %r4236, %r4247;
	shr.u32 	%r4249, %r4245, 4;
	and.b32  	%r4250, %r4249, 268435454;
	add.s32 	%r868, %r4248, %r4250;
	ld.shared.u16 	%rs71, [%r868];
	add.s16 	%rs359, %rs71, 1;
	st.shared.u16 	[%r868], %rs359;
	// begin inline asm
	shr.b32 %r4117, %r845, %r6349;
	// end inline asm
	and.b32  	%r4251, %r4108, %r4117;
	shl.b32 	%r4252, %r4251, 10;
	and.b32  	%r4253, %r4252, 31744;
	add.s32 	%r4254, %r4236, %r4253;
	shr.u32 	%r4255, %r4251, 4;
	and.b32  	%r4256, %r4255, 268435454;
	add.s32 	%r869, %r4254, %r4256;
	ld.shared.u16 	%rs72, [%r869];
	add.s16 	%rs360, %rs72, 1;
	st.shared.u16 	[%r869], %rs360;
	// begin inline asm
	shr.b32 %r4120, %r846, %r6349;
	// end inline asm
	and.b32  	%r4257, %r4108, %r4120;
	shl.b32 	%r4258, %r4257, 10;
	and.b32  	%r4259, %r4258, 31744;
	add.s32 	%r4260, %r4236, %r4259;
	shr.u32 	%r4261, %r4257, 4;
	and.b32  	%r4262, %r4261, 268435454;
	add.s32 	%r870, %r4260, %r4262;
	ld.shared.u16 	%rs73, [%r870];
	add.s16 	%rs361, %rs73, 1;
	st.shared.u16 	[%r870], %rs361;
	// begin inline asm
	shr.b32 %r4123, %r847, %r6349;
	// end inline asm
	and.b32  	%r4263, %r4108, %r4123;
	shl.b32 	%r4264, %r4263, 10;
	and.b32  	%r4265, %r4264, 31744;
	add.s32 	%r4266, %r4236, %r4265;
	shr.u32 	%r4267, %r4263, 4;
	and.b32  	%r4268, %r4267, 268435454;
	add.s32 	%r871, %r4266, %r4268;
	ld.shared.u16 	%rs74, [%r871];
	add.s16 	%rs362, %rs74, 1;
	st.shared.u16 	[%r871], %rs362;
	// begin inline asm
	shr.b32 %r4126, %r848, %r6349;
	// end inline asm
	and.b32  	%r4269, %r4108, %r4126;
	shl.b32 	%r4270, %r4269, 10;
	and.b32  	%r4271, %r4270, 31744;
	add.s32 	%r4272, %r4236, %r4271;
	shr.u32 	%r4273, %r4269, 4;
	and.b32  	%r4274, %r4273, 268435454;
	add.s32 	%r872, %r4272, %r4274;
	ld.shared.u16 	%rs75, [%r872];
	add.s16 	%rs363, %rs75, 1;
	st.shared.u16 	[%r872], %rs363;
	// begin inline asm
	shr.b32 %r4129, %r849, %r6349;
	// end inline asm
	and.b32  	%r4275, %r4108, %r4129;
	shl.b32 	%r4276, %r4275, 10;
	and.b32  	%r4277, %r4276, 31744;
	add.s32 	%r4278, %r4236, %r4277;
	shr.u32 	%r4279, %r4275, 4;
	and.b32  	%r4280, %r4279, 268435454;
	add.s32 	%r873, %r4278, %r4280;
	ld.shared.u16 	%rs76, [%r873];
	add.s16 	%rs364, %rs76, 1;
	st.shared.u16 	[%r873], %rs364;
	// begin inline asm
	shr.b32 %r4132, %r850, %r6349;
	// end inline asm
	and.b32  	%r4281, %r4108, %r4132;
	shl.b32 	%r4282, %r4281, 10;
	and.b32  	%r4283, %r4282, 31744;
	add.s32 	%r4284, %r4236, %r4283;
	shr.u32 	%r4285, %r4281, 4;
	and.b32  	%r4286, %r4285, 268435454;
	add.s32 	%r874, %r4284, %r4286;
	ld.shared.u16 	%rs77, [%r874];
	add.s16 	%rs365, %rs77, 1;
	st.shared.u16 	[%r874], %rs365;
	// begin inline asm
	shr.b32 %r4135, %r851, %r6349;
	// end inline asm
	and.b32  	%r4287, %r4108, %r4135;
	shl.b32 	%r4288, %r4287, 10;
	and.b32  	%r4289, %r4288, 31744;
	add.s32 	%r4290, %r4236, %r4289;
	shr.u32 	%r4291, %r4287, 4;
	and.b32  	%r4292, %r4291, 268435454;
	add.s32 	%r875, %r4290, %r4292;
	ld.shared.u16 	%rs78, [%r875];
	add.s16 	%rs366, %rs78, 1;
	st.shared.u16 	[%r875], %rs366;
	// begin inline asm
	shr.b32 %r4138, %r852, %r6349;
	// end inline asm
	and.b32  	%r4293, %r4108, %r4138;
	shl.b32 	%r4294, %r4293, 10;
	and.b32  	%r4295, %r4294, 31744;
	add.s32 	%r4296, %r4236, %r4295;
	shr.u32 	%r4297, %r4293, 4;
	and.b32  	%r4298, %r4297, 268435454;
	add.s32 	%r876, %r4296, %r4298;
	ld.shared.u16 	%rs79, [%r876];
	add.s16 	%rs367, %rs79, 1;
	st.shared.u16 	[%r876], %rs367;
	// begin inline asm
	shr.b32 %r4141, %r853, %r6349;
	// end inline asm
	and.b32  	%r4299, %r4108, %r4141;
	shl.b32 	%r4300, %r4299, 10;
	and.b32  	%r4301, %r4300, 31744;
	add.s32 	%r4302, %r4236, %r4301;
	shr.u32 	%r4303, %r4299, 4;
	and.b32  	%r4304, %r4303, 268435454;
	add.s32 	%r877, %r4302, %r4304;
	ld.shared.u16 	%rs80, [%r877];
	add.s16 	%rs368, %rs80, 1;
	st.shared.u16 	[%r877], %rs368;
	// begin inline asm
	shr.b32 %r4144, %r854, %r6349;
	// end inline asm
	and.b32  	%r4305, %r4108, %r4144;
	shl.b32 	%r4306, %r4305, 10;
	and.b32  	%r4307, %r4306, 31744;
	add.s32 	%r4308, %r4236, %r4307;
	shr.u32 	%r4309, %r4305, 4;
	and.b32  	%r4310, %r4309, 268435454;
	add.s32 	%r878, %r4308, %r4310;
	ld.shared.u16 	%rs81, [%r878];
	add.s16 	%rs369, %rs81, 1;
	st.shared.u16 	[%r878], %rs369;
	// begin inline asm
	shr.b32 %r4147, %r855, %r6349;
	// end inline asm
	and.b32  	%r4311, %r4108, %r4147;
	shl.b32 	%r4312, %r4311, 10;
	and.b32  	%r4313, %r4312, 31744;
	add.s32 	%r4314, %r4236, %r4313;
	shr.u32 	%r4315, %r4311, 4;
	and.b32  	%r4316, %r4315, 268435454;
	add.s32 	%r879, %r4314, %r4316;
	ld.shared.u16 	%rs82, [%r879];
	add.s16 	%rs370, %rs82, 1;
	st.shared.u16 	[%r879], %rs370;
	// begin inline asm
	shr.b32 %r4150, %r856, %r6349;
	// end inline asm
	and.b32  	%r4317, %r4108, %r4150;
	shl.b32 	%r4318, %r4317, 10;
	and.b32  	%r4319, %r4318, 31744;
	add.s32 	%r4320, %r4236, %r4319;
	shr.u32 	%r4321, %r4317, 4;
	and.b32  	%r4322, %r4321, 268435454;
	add.s32 	%r880, %r4320, %r4322;
	ld.shared.u16 	%rs83, [%r880];
	add.s16 	%rs371, %rs83, 1;
	st.shared.u16 	[%r880], %rs371;
	// begin inline asm
	shr.b32 %r4153, %r857, %r6349;
	// end inline asm
	and.b32  	%r4323, %r4108, %r4153;
	shl.b32 	%r4324, %r4323, 10;
	and.b32  	%r4325, %r4324, 31744;
	add.s32 	%r4326, %r4236, %r4325;
	shr.u32 	%r4327, %r4323, 4;
	and.b32  	%r4328, %r4327, 268435454;
	add.s32 	%r881, %r4326, %r4328;
	ld.shared.u16 	%rs84, [%r881];
	add.s16 	%rs372, %rs84, 1;
	st.shared.u16 	[%r881], %rs372;
	// begin inline asm
	shr.b32 %r4156, %r858, %r6349;
	// end inline asm
	and.b32  	%r4329, %r4108, %r4156;
	shl.b32 	%r4330, %r4329, 10;
	and.b32  	%r4331, %r4330, 31744;
	add.s32 	%r4332, %r4236, %r4331;
	shr.u32 	%r4333, %r4329, 4;
	and.b32  	%r4334, %r4333, 268435454;
	add.s32 	%r882, %r4332, %r4334;
	ld.shared.u16 	%rs85, [%r882];
	add.s16 	%rs373, %rs85, 1;
	st.shared.u16 	[%r882], %rs373;
	// begin inline asm
	shr.b32 %r4159, %r859, %r6349;
	// end inline asm
	and.b32  	%r4335, %r4108, %r4159;
	shl.b32 	%r4336, %r4335, 10;
	and.b32  	%r4337, %r4336, 31744;
	add.s32 	%r4338, %r4236, %r4337;
	shr.u32 	%r4339, %r4335, 4;
	and.b32  	%r4340, %r4339, 268435454;
	add.s32 	%r883, %r4338, %r4340;
	ld.shared.u16 	%rs86, [%r883];
	add.s16 	%rs374, %rs86, 1;
	st.shared.u16 	[%r883], %rs374;
	// begin inline asm
	shr.b32 %r4162, %r860, %r6349;
	// end inline asm
	and.b32  	%r4341, %r4108, %r4162;
	shl.b32 	%r4342, %r4341, 10;
	and.b32  	%r4343, %r4342, 31744;
	add.s32 	%r4344, %r4236, %r4343;
	shr.u32 	%r4345, %r4341, 4;
	and.b32  	%r4346, %r4345, 268435454;
	add.s32 	%r884, %r4344, %r4346;
	ld.shared.u16 	%rs87, [%r884];
	add.s16 	%rs375, %rs87, 1;
	st.shared.u16 	[%r884], %rs375;
	// begin inline asm
	shr.b32 %r4165, %r861, %r6349;
	// end inline asm
	and.b32  	%r4347, %r4108, %r4165;
	shl.b32 	%r4348, %r4347, 10;
	and.b32  	%r4349, %r4348, 31744;
	add.s32 	%r4350, %r4236, %r4349;
	shr.u32 	%r4351, %r4347, 4;
	and.b32  	%r4352, %r4351, 268435454;
	add.s32 	%r885, %r4350, %r4352;
	ld.shared.u16 	%rs88, [%r885];
	add.s16 	%rs376, %rs88, 1;
	st.shared.u16 	[%r885], %rs376;
	// begin inline asm
	shr.b32 %r4168, %r862, %r6349;
	// end inline asm
	and.b32  	%r4353, %r4108, %r4168;
	shl.b32 	%r4354, %r4353, 10;
	and.b32  	%r4355, %r4354, 31744;
	add.s32 	%r4356, %r4236, %r4355;
	shr.u32 	%r4357, %r4353, 4;
	and.b32  	%r4358, %r4357, 268435454;
	add.s32 	%r886, %r4356, %r4358;
	ld.shared.u16 	%rs89, [%r886];
	add.s16 	%rs377, %rs89, 1;
	st.shared.u16 	[%r886], %rs377;
	// begin inline asm
	shr.b32 %r4171, %r863, %r6349;
	// end inline asm
	and.b32  	%r4359, %r4108, %r4171;
	shl.b32 	%r4360, %r4359, 10;
	and.b32  	%r4361, %r4360, 31744;
	add.s32 	%r4362, %r4236, %r4361;
	shr.u32 	%r4363, %r4359, 4;
	and.b32  	%r4364, %r4363, 268435454;
	add.s32 	%r887, %r4362, %r4364;
	ld.shared.u16 	%rs90, [%r887];
	add.s16 	%rs378, %rs90, 1;
	st.shared.u16 	[%r887], %rs378;
	// begin inline asm
	shr.b32 %r4174, %r864, %r6349;
	// end inline asm
	and.b32  	%r4365, %r4108, %r4174;
	shl.b32 	%r4366, %r4365, 10;
	and.b32  	%r4367, %r4366, 31744;
	add.s32 	%r4368, %r4236, %r4367;
	shr.u32 	%r4369, %r4365, 4;
	and.b32  	%r4370, %r4369, 268435454;
	add.s32 	%r888, %r4368, %r4370;
	ld.shared.u16 	%rs91, [%r888];
	add.s16 	%rs379, %rs91, 1;
	st.shared.u16 	[%r888], %rs379;
	// begin inline asm
	shr.b32 %r4177, %r865, %r6349;
	// end inline asm
	and.b32  	%r4371, %r4108, %r4177;
	shl.b32 	%r4372, %r4371, 10;
	and.b32  	%r4373, %r4372, 31744;
	add.s32 	%r4374, %r4236, %r4373;
	shr.u32 	%r4375, %r4371, 4;
	and.b32  	%r4376, %r4375, 268435454;
	add.s32 	%r889, %r4374, %r4376;
	ld.shared.u16 	%rs92, [%r889];
	add.s16 	%rs380, %rs92, 1;
	st.shared.u16 	[%r889], %rs380;
	bar.sync 	0;
	mad.lo.s32 	%r4377, %r4210, 124, %r4237;
	ld.shared.u32 	%r890, [%r4377];
	ld.shared.u32 	%r4378, [%r4377+4];
	ld.shared.u32 	%r4379, [%r4377+8];
	ld.shared.u32 	%r4380, [%r4377+12];
	ld.shared.u32 	%r4381, [%r4377+16];
	ld.shared.u32 	%r4382, [%r4377+20];
	ld.shared.u32 	%r4383, [%r4377+24];
	ld.shared.u32 	%r4384, [%r4377+28];
	ld.shared.u32 	%r4385, [%r4377+32];
	ld.shared.u32 	%r4386, [%r4377+36];
	ld.shared.u32 	%r4387, [%r4377+40];
	ld.shared.u32 	%r4388, [%r4377+44];
	ld.shared.u32 	%r4389, [%r4377+48];
	ld.shared.u32 	%r4390, [%r4377+52];
	ld.shared.u32 	%r4391, [%r4377+56];
	ld.shared.u32 	%r4392, [%r4377+60];
	ld.shared.u32 	%r4393, [%r4377+64];
	ld.shared.u32 	%r4394, [%r4377+68];
	ld.shared.u32 	%r4395, [%r4377+72];
	ld.shared.u32 	%r4396, [%r4377+76];
	ld.shared.u32 	%r4397, [%r4377+80];
	ld.shared.u32 	%r4398, [%r4377+84];
	ld.shared.u32 	%r4399, [%r4377+88];
	ld.shared.u32 	%r4400, [%r4377+92];
	ld.shared.u32 	%r4401, [%r4377+96];
	ld.shared.u32 	%r4402, [%r4377+100];
	ld.shared.u32 	%r4403, [%r4377+104];
	ld.shared.u32 	%r4404, [%r4377+108];
	ld.shared.u32 	%r4405, [%r4377+112];
	ld.shared.u32 	%r4406, [%r4377+116];
	ld.shared.u32 	%r4407, [%r4377+120];
	ld.shared.u32 	%r4408, [%r4377+124];
	ld.shared.u32 	%r4409, [%r4377+128];
	add.s32 	%r891, %r4378, %r890;
	add.s32 	%r892, %r4379, %r891;
	add.s32 	%r893, %r4380, %r892;
	add.s32 	%r894, %r4381, %r893;
	add.s32 	%r895, %r4382, %r894;
	add.s32 	%r896, %r4383, %r895;
	add.s32 	%r897, %r4384, %r896;
	add.s32 	%r898, %r4385, %r897;
	add.s32 	%r899, %r4386, %r898;
	add.s32 	%r900, %r4387, %r899;
	add.s32 	%r901, %r4388, %r900;
	add.s32 	%r902, %r4389, %r901;
	add.s32 	%r903, %r4390, %r902;
	add.s32 	%r904, %r4391, %r903;
	add.s32 	%r905, %r4392, %r904;
	add.s32 	%r906, %r4393, %r905;
	add.s32 	%r907, %r4394, %r906;
	add.s32 	%r908, %r4395, %r907;
	add.s32 	%r909, %r4396, %r908;
	add.s32 	%r910, %r4397, %r909;
	add.s32 	%r911, %r4398, %r910;
	add.s32 	%r912, %r4399, %r911;
	add.s32 	%r913, %r4400, %r912;
	add.s32 	%r914, %r4401, %r913;
	add.s32 	%r915, %r4402, %r914;
	add.s32 	%r916, %r4403, %r915;
	add.s32 	%r917, %r4404, %r916;
	add.s32 	%r918, %r4405, %r917;
	add.s32 	%r919, %r4406, %r918;
	add.s32 	%r920, %r4407, %r919;
	add.s32 	%r921, %r4408, %r920;
	add.s32 	%r4184, %r4409, %r921;
	mov.b32 	%r4182, 1;
	mov.b32 	%r4209, -1;
	// begin inline asm
	{  .reg .u32 r0;  .reg .pred p;  shfl.sync.up.b32 r0|p, %r4184, %r4182, %r4207, %r4209;  @p add.u32 r0, r0, %r4184;  mov.u32 %r4180, r0;}
	// end inline asm
	mov.b32 	%r4188, 2;
	// begin inline asm
	{  .reg .u32 r0;  .reg .pred p;  shfl.sync.up.b32 r0|p, %r4180, %r4188, %r4207, %r4209;  @p add.u32 r0, r0, %r4180;  mov.u32 %r4186, r0;}
	// end inline asm
	mov.b32 	%r4194, 4;
	// begin inline asm
	{  .reg .u32 r0;  .reg .pred p;  shfl.sync.up.b32 r0|p, %r4186, %r4194, %r4207, %r4209;  @p add.u32 r0, r0, %r4186;  mov.u32 %r4192, r0;}
	// end inline asm
	mov.b32 	%r4200, 8;
	// begin inline asm
	{  .reg .u32 r0;  .reg .pred p;  shfl.sync.up.b32 r0|p, %r4192, %r4200, %r4207, %r4209;  @p add.u32 r0, r0, %r4192;  mov.u32 %r4198, r0;}
	// end inline asm
	mov.b32 	%r4206, 16;
	// begin inline asm
	{  .reg .u32 r0;  .reg .pred p;  shfl.sync.up.b32 r0|p, %r4198, %r4206, %r4207, %r4209;  @p add.u32 r0, r0, %r4198;  mov.u32 %r4204, r0;}
	// end inline asm
	@%p253 bra 	$L__BB13_450;
	mov.u32 	%r4410, %tid.x;
	shr.u32 	%r4411, %r4410, 3;
	and.b32  	%r4412, %r4411, 124;
	mov.u32 	%r4413, _ZZN3cub18CUB_300001_SM_10006detail14segmented_sort33DeviceSegmentedSortFallbackKernelILNS0_9SortOrderE0ENS2_10policy_hubIjNS0_8NullTypeEE9Policy860EjS6_PmS9_lEEvPKT1_PSA_NS1_20device_double_bufferISA_EEPKT2_PSG_NSE_ISG_EET3_T4_E12temp_storage;
	add.s32 	%r4414, %r4413, %r4412;
	st.shared.u32 	[%r4414+33792], %r4204;
$L__BB13_450:
	sub.s32 	%r4415, %r4204, %r4184;
	mov.u32 	%r4416, %tid.x;
	setp.ne.s32 	%p254, %r1760, 0;
	setp.gt.u32 	%p255, %r4416, 31;
	shr.u32 	%r4417, %r4416, 5;
	setp.eq.s32 	%p256, %r4417, 7;
	setp.eq.s32 	%p257, %r4417, 6;
	setp.eq.s32 	%p258, %r4417, 5;
	setp.eq.s32 	%p259, %r4417, 4;
	setp.eq.s32 	%p260, %r4417, 3;
	setp.eq.s32 	%p261, %r4417, 2;
	setp.eq.s32 	%p262, %r4417, 1;
	bar.sync 	0;
	ld.shared.v4.u32 	{%r4418, %r4419, %r4420, %r4421}, [_ZZN3cub18CUB_300001_SM_10006detail14segmented_sort33DeviceSegmentedSortFallbackKernelILNS0_9SortOrderE0ENS2_10policy_hubIjNS0_8NullTypeEE9Policy860EjS6_PmS9_lEEvPKT1_PSA_NS1_20device_double_bufferISA_EEPKT2_PSG_NSE_ISG_EET3_T4_E12temp_storage+33792];
	selp.b32 	%r4422, %r4418, %r6440, %p262;
	add.s32 	%r4423, %r4419, %r4418;
	selp.b32 	%r4424, %r4423, %r4422, %p261;
	add.s32 	%r4425, %r4423, %r4420;
	selp.b32 	%r4426, %r4425, %r4424, %p260;
	add.s32 	%r4427, %r4425, %r4421;
	selp.b32 	%r4428, %r4427, %r4426, %p259;
	ld.shared.v4.u32 	{%r4429, %r4430, %r4431, %r4432}, [_ZZN3cub18CUB_300001_SM_10006detail14segmented_sort33DeviceSegmentedSortFallbackKernelILNS0_9SortOrderE0ENS2_10policy_hubIjNS0_8NullTypeEE9Policy860EjS6_PmS9_lEEvPKT1_PSA_NS1_20device_double_bufferISA_EEPKT2_PSG_NSE_ISG_EET3_T4_E12temp_storage+33808];
	add.s32 	%r4433, %r4427, %r4429;
	selp.b32 	%r4434, %r4433, %r4428, %p258;
	add.s32 	%r4435, %r4433, %r4430;
	selp.b32 	%r4436, %r4435, %r4434, %p257;
	add.s32 	%r4437, %r4435, %r4431;
	selp.b32 	%r6440, %r4437, %r4436, %p256;
	add.s32 	%r925, %r4437, %r4432;
	selp.b32 	%r4438, %r4415, 0, %p254;
	add.s32 	%r4439, %r6440, %r4438;
	selp.b32 	%r6382, %r4439, %r4415, %p255;
	or.pred  	%p263, %p255, %p254;
	@%p263 bra 	$L__BB13_452;
	shl.b32 	%r6382, %r925, 16;
	st.shared.u32 	[_ZZN3cub18CUB_300001_SM_10006detail14segmented_sort33DeviceSegmentedSortFallbackKernelILNS0_9SortOrderE0ENS2_10policy_hubIjNS0_8NullTypeEE9Policy860EjS6_PmS9_lEEvPKT1_PSA_NS1_20device_double_bufferISA_EEPKT2_PSG_NSE_ISG_EET3_T4_E12temp_storage+33832], %r6382;
$L__BB13_452:
	mov.u32 	%r4440, %tid.x;
	cvt.u64.u32 	%rd217, %r4440;
	setp.gt.u32 	%p264, %r4440, 63;
	setp.eq.s32 	%p265, %r4440, 0;
	bar.sync 	0;
	mov.u32 	%r4441, _ZZN3cub18CUB_300001_SM_10006detail14segmented_sort33DeviceSegmentedSortFallbackKernelILNS0_9SortOrderE0ENS2_10policy_hubIjNS0_8NullTypeEE9Policy860EjS6_PmS9_lEEvPKT1_PSA_NS1_20device_double_bufferISA_EEPKT2_PSG_NSE_ISG_EET3_T4_E12temp_storage;
	ld.shared.u32 	%r4442, [_ZZN3cub18CUB_300001_SM_10006detail14segmented_sort33DeviceSegmentedSortFallbackKernelILNS0_9SortOrderE0ENS2_10policy_hubIjNS0_8NullTypeEE9Policy860EjS6_PmS9_lEEvPKT1_PSA_NS1_20device_double_bufferISA_EEPKT2_PSG_NSE_ISG_EET3_T4_E12temp_storage+33832];
	selp.b32 	%r4443, 0, %r4442, %p265;
	add.s32 	%r4444, %r6382, %r4443;
	add.s32 	%r4445, %r890, %r4444;
	add.s32 	%r4446, %r891, %r4444;
	add.s32 	%r4447, %r892, %r4444;
	add.s32 	%r4448, %r893, %r4444;
	add.s32 	%r4449, %r894, %r4444;
	add.s32 	%r4450, %r895, %r4444;
	add.s32 	%r4451, %r896, %r4444;
	add.s32 	%r4452, %r897, %r4444;
	add.s32 	%r4453, %r898, %r4444;
	add.s32 	%r4454, %r899, %r4444;
	add.s32 	%r4455, %r900, %r4444;
	add.s32 	%r4456, %r901, %r4444;
	add.s32 	%r4457, %r902, %r4444;
	add.s32 	%r4458, %r903, %r4444;
	add.s32 	%r4459, %r904, %r4444;
	add.s32 	%r4460, %r905, %r4444;
	add.s32 	%r4461, %r906, %r4444;
	add.s32 	%r4462, %r907, %r4444;
	add.s32 	%r4463, %r908, %r4444;
	add.s32 	%r4464, %r909, %r4444;
	add.s32 	%r4465, %r910, %r4444;
	add.s32 	%r4466, %r911, %r4444;
	add.s32 	%r4467, %r912, %r4444;
	add.s32 	%r4468, %r913, %r4444;
	add.s32 	%r4469, %r914, %r4444;
	add.s32 	%r4470, %r915, %r4444;
	add.s32 	%r4471, %r916, %r4444;
	add.s32 	%r4472, %r917, %r4444;
	add.s32 	%r4473, %r918, %r4444;
	add.s32 	%r4474, %r919, %r4444;
	add.s32 	%r4475, %r920, %r4444;
	add.s32 	%r4476, %r921, %r4444;
	shl.b32 	%r4477, %r4440, 2;
	add.s32 	%r929, %r4441, %r4477;
	add.s32 	%r930, %r929, %r4477;
	mad.lo.s32 	%r4478, %r4440, 124, %r930;
	st.shared.u32 	[%r4478], %r4444;
	st.shared.u32 	[%r4478+4], %r4445;
	st.shared.u32 	[%r4478+8], %r4446;
	st.shared.u32 	[%r4478+12], %r4447;
	st.shared.u32 	[%r4478+16], %r4448;
	st.shared.u32 	[%r4478+20], %r4449;
	st.shared.u32 	[%r4478+24], %r4450;
	st.shared.u32 	[%r4478+28], %r4451;
	st.shared.u32 	[%r4478+32], %r4452;
	st.shared.u32 	[%r4478+36], %r4453;
	st.shared.u32 	[%r4478+40], %r4454;
	st.shared.u32 	[%r4478+44], %r4455;
	st.shared.u32 	[%r4478+48], %r4456;
	st.shared.u32 	[%r4478+52], %r4457;
	st.shared.u32 	[%r4478+56], %r4458;
	st.shared.u32 	[%r4478+60], %r4459;
	st.shared.u32 	[%r4478+64], %r4460;
	st.shared.u32 	[%r4478+68], %r4461;
	st.shared.u32 	[%r4478+72], %r4462;
	st.shared.u32 	[%r4478+76], %r4463;
	st.shared.u32 	[%r4478+80], %r4464;
	st.shared.u32 	[%r4478+84], %r4465;
	st.shared.u32 	[%r4478+88], %r4466;
	st.shared.u32 	[%r4478+92], %r4467;
	st.shared.u32 	[%r4478+96], %r4468;
	st.shared.u32 	[%r4478+100], %r4469;
	st.shared.u32 	[%r4478+104], %r4470;
	st.shared.u32 	[%r4478+108], %r4471;
	st.shared.u32 	[%r4478+112], %r4472;
	st.shared.u32 	[%r4478+116], %r4473;
	st.shared.u32 	[%r4478+120], %r4474;
	st.shared.u32 	[%r4478+124], %r4475;
	st.shared.u32 	[%r4478+128], %r4476;
	bar.sync 	0;
	cvt.u32.u16 	%r4479, %rs70;
	ld.shared.u16 	%r4480, [%r867];
	add.s32 	%r931, %r4480, %r4479;
	cvt.u32.u16 	%r4481, %rs71;
	ld.shared.u16 	%r4482, [%r868];
	add.s32 	%r932, %r4482, %r4481;
	cvt.u32.u16 	%r4483, %rs72;
	ld.shared.u16 	%r4484, [%r869];
	add.s32 	%r933, %r4484, %r4483;
	cvt.u32.u16 	%r4485, %rs73;
	ld.shared.u16 	%r4486, [%r870];
	add.s32 	%r934, %r4486, %r4485;
	cvt.u32.u16 	%r4487, %rs74;
	ld.shared.u16 	%r4488, [%r871];
	add.s32 	%r935, %r4488, %r4487;
	cvt.u32.u16 	%r4489, %rs75;
	ld.shared.u16 	%r4490, [%r872];
	add.s32 	%r936, %r4490, %r4489;
	cvt.u32.u16 	%r4491, %rs76;
	ld.shared.u16 	%r4492, [%r873];
	add.s32 	%r937, %r4492, %r4491;
	cvt.u32.u16 	%r4493, %rs77;
	ld.shared.u16 	%r4494, [%r874];
	add.s32 	%r938, %r4494, %r4493;
	cvt.u32.u16 	%r4495, %rs78;
	ld.shared.u16 	%r4496, [%r875];
	add.s32 	%r939, %r4496, %r4495;
	cvt.u32.u16 	%r4497, %rs79;
	ld.shared.u16 	%r4498, [%r876];
	add.s32 	%r940, %r4498, %r4497;
	cvt.u32.u16 	%r4499, %rs80;
	ld.shared.u16 	%r4500, [%r877];
	add.s32 	%r941, %r4500, %r4499;
	cvt.u32.u16 	%r4501, %rs81;
	ld.shared.u16 	%r4502, [%r878];
	add.s32 	%r942, %r4502, %r4501;
	cvt.u32.u16 	%r4503, %rs82;
	ld.shared.u16 	%r4504, [%r879];
	add.s32 	%r943, %r4504, %r4503;
	cvt.u32.u16 	%r4505, %rs83;
	ld.shared.u16 	%r4506, [%r880];
	add.s32 	%r944, %r4506, %r4505;
	cvt.u32.u16 	%r4507, %rs84;
	ld.shared.u16 	%r4508, [%r881];
	add.s32 	%r945, %r4508, %r4507;
	cvt.u32.u16 	%r4509, %rs85;
	ld.shared.u16 	%r4510, [%r882];
	add.s32 	%r946, %r4510, %r4509;
	cvt.u32.u16 	%r4511, %rs86;
	ld.shared.u16 	%r4512, [%r883];
	add.s32 	%r947, %r4512, %r4511;
	cvt.u32.u16 	%r4513, %rs87;
	ld.shared.u16 	%r4514, [%r884];
	add.s32 	%r948, %r4514, %r4513;
	cvt.u32.u16 	%r4515, %rs88;
	ld.shared.u16 	%r4516, [%r885];
	add.s32 	%r949, %r4516, %r4515;
	cvt.u32.u16 	%r4517, %rs89;
	ld.shared.u16 	%r4518, [%r886];
	add.s32 	%r950, %r4518, %r4517;
	cvt.u32.u16 	%r4519, %rs90;
	ld.shared.u16 	%r4520, [%r887];
	add.s32 	%r951, %r4520, %r4519;
	cvt.u32.u16 	%r4521, %rs91;
	ld.shared.u16 	%r4522, [%r888];
	add.s32 	%r952, %r4522, %r4521;
	cvt.u32.u16 	%r4523, %rs92;
	ld.shared.u16 	%r4524, [%r889];
	add.s32 	%r953, %r4524, %r4523;
	@%p264 bra 	$L__BB13_454;
	cvt.u32.u64 	%r4525, %rd217;
	shl.b32 	%r4526, %r4525, 10;
	and.b32  	%r4527, %r4526, 31744;
	add.s32 	%r4529, %r4441, %r4527;
	shr.u32 	%r4530, %r4525, 4;
	and.b32  	%r4531, %r4530, 62;
	add.s32 	%r4532, %r4529, %r4531;
	ld.shared.u16 	%r6437, [%r4532];
$L__BB13_454:
	cvt.u32.u64 	%r4533, %rd217;
	setp.gt.u32 	%p266, %r4533, 63;
	bar.sync 	0;
	@%p266 bra 	$L__BB13_456;
	cvt.s64.s32 	%rd1468, %r6437;
	st.shared.u64 	[%r930], %rd1468;
	mov.b32 	%r6384, 5888;
$L__BB13_456:
	setp.gt.u32 	%p267, %r4533, 62;
	bar.sync 	0;
	@%p267 bra 	$L__BB13_458;
	ld.shared.u32 	%r6384, [%r930+8];
$L__BB13_458:
	setp.gt.u32 	%p268, %r4533, 63;
	bar.sync 	0;
	@%p268 bra 	$L__BB13_460;
	cvt.s64.s32 	%rd1469, %r6437;
	sub.s64 	%rd1470, %rd1801, %rd1469;
	st.shared.u64 	[%r930+23552], %rd1470;
	cvt.s64.s32 	%rd1471, %r6384;
	add.s64 	%rd1801, %rd1470, %rd1471;
$L__BB13_460:
	bar.sync 	0;
	shl.b32 	%r4606, %r931, 2;
	add.s32 	%r4608, %r4441, %r4606;
	st.shared.u32 	[%r4608], %r843;
	shl.b32 	%r4609, %r932, 2;
	add.s32 	%r4610, %r4441, %r4609;
	st.shared.u32 	[%r4610], %r844;
	shl.b32 	%r4611, %r933, 2;
	add.s32 	%r4612, %r4441, %r4611;
	st.shared.u32 	[%r4612], %r845;
	shl.b32 	%r4613, %r934, 2;
	add.s32 	%r4614, %r4441, %r4613;
	st.shared.u32 	[%r4614], %r846;
	shl.b32 	%r4615, %r935, 2;
	add.s32 	%r4616, %r4441, %r4615;
	st.shared.u32 	[%r4616], %r847;
	shl.b32 	%r4617, %r936, 2;
	add.s32 	%r4618, %r4441, %r4617;
	st.shared.u32 	[%r4618], %r848;
	shl.b32 	%r4619, %r937, 2;
	add.s32 	%r4620, %r4441, %r4619;
	st.shared.u32 	[%r4620], %r849;
	shl.b32 	%r4621, %r938, 2;
	add.s32 	%r4622, %r4441, %r4621;
	st.shared.u32 	[%r4622], %r850;
	shl.b32 	%r4623, %r939, 2;
	add.s32 	%r4624, %r4441, %r4623;
	st.shared.u32 	[%r4624], %r851;
	shl.b32 	%r4625, %r940, 2;
	add.s32 	%r4626, %r4441, %r4625;
	st.shared.u32 	[%r4626], %r852;
	shl.b32 	%r4627, %r941, 2;
	add.s32 	%r4628, %r4441, %r4627;
	st.shared.u32 	[%r4628], %r853;
	shl.b32 	%r4629, %r942, 2;
	add.s32 	%r4630, %r4441, %r4629;
	st.shared.u32 	[%r4630], %r854;
	shl.b32 	%r4631, %r943, 2;
	add.s32 	%r4632, %r4441, %r4631;
	st.shared.u32 	[%r4632], %r855;
	shl.b32 	%r4633, %r944, 2;
	add.s32 	%r4634, %r4441, %r4633;
	st.shared.u32 	[%r4634], %r856;
	shl.b32 	%r4635, %r945, 2;
	add.s32 	%r4636, %r4441, %r4635;
	st.shared.u32 	[%r4636], %r857;
	shl.b32 	%r4637, %r946, 2;
	add.s32 	%r4638, %r4441, %r4637;
	st.shared.u32 	[%r4638], %r858;
	shl.b32 	%r4639, %r947, 2;
	add.s32 	%r4640, %r4441, %r4639;
	st.shared.u32 	[%r4640], %r859;
	shl.b32 	%r4641, %r948, 2;
	add.s32 	%r4642, %r4441, %r4641;
	st.shared.u32 	[%r4642], %r860;
	shl.b32 	%r4643, %r949, 2;
	add.s32 	%r4644, %r4441, %r4643;
	st.shared.u32 	[%r4644], %r861;
	shl.b32 	%r4645, %r950, 2;
	add.s32 	%r4646, %r4441, %r4645;
	st.shared.u32 	[%r4646], %r862;
	shl.b32 	%r4647, %r951, 2;
	add.s32 	%r4648, %r4441, %r4647;
	st.shared.u32 	[%r4648], %r863;
	shl.b32 	%r4649, %r952, 2;
	add.s32 	%r4650, %r4441, %r4649;
	st.shared.u32 	[%r4650], %r864;
	shl.b32 	%r4651, %r953, 2;
	add.s32 	%r4652, %r4441, %r4651;
	st.shared.u32 	[%r4652], %r865;
	bar.sync 	0;
	ld.shared.u32 	%r4538, [%r929];
	// begin inline asm
	shr.b32 %r4537, %r4538, %r6349;
	// end inline asm
	and.b32  	%r4653, %r4108, %r4537;
	shl.b32 	%r4654, %r4653, 3;
	add.s32 	%r4655, %r4441, 23552;
	add.s32 	%r4656, %r4655, %r4654;
	ld.shared.u64 	%rd1472, [%r4656];
	add.s64 	%rd1473, %rd1472, %rd217;
	shl.b64 	%rd1474, %rd1473, 2;
	add.s64 	%rd1475, %rd112, %rd1474;
	st.global.u32 	[%rd1475], %r4538;
	ld.shared.u32 	%r4541, [%r929+1024];
	// begin inline asm
	shr.b32 %r4540, %r4541, %r6349;
	// end inline asm
	and.b32  	%r4657, %r4108, %r4540;
	shl.b32 	%r4658, %r4657, 3;
	add.s32 	%r4659, %r4655, %r4658;
	ld.shared.u64 	%rd1476, [%r4659];
	add.s64 	%rd1477, %rd1476, %rd217;
	shl.b64 	%rd1478, %rd1477, 2;
	add.s64 	%rd1479, %rd112, %rd1478;
	st.global.u32 	[%rd1479+1024], %r4541;
	ld.shared.u32 	%r4544, [%r929+2048];
	// begin inline asm
	shr.b32 %r4543, %r4544, %r6349;
	// end inline asm
	and.b32  	%r4660, %r4108, %r4543;
	shl.b32 	%r4661, %r4660, 3;
	add.s32 	%r4662, %r4655, %r4661;
	ld.shared.u64 	%rd1480, [%r4662];
	add.s64 	%rd1481, %rd1480, %rd217;
	shl.b64 	%rd1482, %rd1481, 2;
	add.s64 	%rd1483, %rd112, %rd1482;
	st.global.u32 	[%rd1483+2048], %r4544;
	ld.shared.u32 	%r4547, [%r929+3072];
	// begin inline asm
	shr.b32 %r4546, %r4547, %r6349;
	// end inline asm
	and.b32  	%r4663, %r4108, %r4546;
	shl.b32 	%r4664, %r4663, 3;
	add.s32 	%r4665, %r4655, %r4664;
	ld.shared.u64 	%rd1484, [%r4665];
	add.s64 	%rd1485, %rd1484, %rd217;
	shl.b64 	%rd1486, %rd1485, 2;
	add.s64 	%rd1487, %rd112, %rd1486;
	st.global.u32 	[%rd1487+3072], %r4547;
	ld.shared.u32 	%r4550, [%r929+4096];
	// begin inline asm
	shr.b32 %r4549, %r4550, %r6349;
	// end inline asm
	and.b32  	%r4666, %r4108, %r4549;
	shl.b32 	%r4667, %r4666, 3;
	add.s32 	%r4668, %r4655, %r4667;
	ld.shared.u64 	%rd1488, [%r4668];
	add.s64 	%rd1489, %rd1488, %rd217;
	shl.b64 	%rd1490, %rd1489, 2;
	add.s64 	%rd1491, %rd112, %rd1490;
	st.global.u32 	[%rd1491+4096], %r4550;
	ld.shared.u32 	%r4553, [%r929+5120];
	// begin inline asm
	shr.b32 %r4552, %r4553, %r6349;
	// end inline asm
	and.b32  	%r4669, %r4108, %r4552;
	shl.b32 	%r4670, %r4669, 3;
	add.s32 	%r4671, %r4655, %r4670;
	ld.shared.u64 	%rd1492, [%r4671];
	add.s64 	%rd1493, %rd1492, %rd217;
	shl.b64 	%rd1494, %rd1493, 2;
	add.s64 	%rd1495, %rd112, %rd1494;
	st.global.u32 	[%rd1495+5120], %r4553;
	ld.shared.u32 	%r4556, [%r929+6144];
	// begin inline asm
	shr.b32 %r4555, %r4556, %r6349;
	// end inline asm
	and.b32  	%r4672, %r4108, %r4555;
	shl.b32 	%r4673, %r4672, 3;
	add.s32 	%r4674, %r4655, %r4673;
	ld.shared.u64 	%rd1496, [%r4674];
	add.s64 	%rd1497, %rd1496, %rd217;
	shl.b64 	%rd1498, %rd1497, 2;
	add.s64 	%rd1499, %rd112, %rd1498;
	st.global.u32 	[%rd1499+6144], %r4556;
	ld.shared.u32 	%r4559, [%r929+7168];
	// begin inline asm
	shr.b32 %r4558, %r4559, %r6349;
	// end inline asm
	and.b32  	%r4675, %r4108, %r4558;
	shl.b32 	%r4676, %r4675, 3;
	add.s32 	%r4677, %r4655, %r4676;
	ld.shared.u64 	%rd1500, [%r4677];
	add.s64 	%rd1501, %rd1500, %rd217;
	shl.b64 	%rd1502, %rd1501, 2;
	add.s64 	%rd1503, %rd112, %rd1502;
	st.global.u32 	[%rd1503+7168], %r4559;
	ld.shared.u32 	%r4562, [%r929+8192];
	// begin inline asm
	shr.b32 %r4561, %r4562, %r6349;
	// end inline asm
	and.b32  	%r4678, %r4108, %r4561;
	shl.b32 	%r4679, %r4678, 3;
	add.s32 	%r4680, %r4655, %r4679;
	ld.shared.u64 	%rd1504, [%r4680];
	add.s64 	%rd1505, %rd1504, %rd217;
	shl.b64 	%rd1506, %rd1505, 2;
	add.s64 	%rd1507, %rd112, %rd1506;
	st.global.u32 	[%rd1507+8192], %r4562;
	ld.shared.u32 	%r4565, [%r929+9216];
	// begin inline asm
	shr.b32 %r4564, %r4565, %r6349;
	// end inline asm
	and.b32  	%r4681, %r4108, %r4564;
	shl.b32 	%r4682, %r4681, 3;
	add.s32 	%r4683, %r4655, %r4682;
	ld.shared.u64 	%rd1508, [%r4683];
	add.s64 	%rd1509, %rd1508, %rd217;
	shl.b64 	%rd1510, %rd1509, 2;
	add.s64 	%rd1511, %rd112, %rd1510;
	st.global.u32 	[%rd1511+9216], %r4565;
	ld.shared.u32 	%r4568, [%r929+10240];
	// begin inline asm
	shr.b32 %r4567, %r4568, %r6349;
	// end inline asm
	and.b32  	%r4684, %r4108, %r4567;
	shl.b32 	%r4685, %r4684, 3;
	add.s32 	%r4686, %r4655, %r4685;
	ld.shared.u64 	%rd1512, [%r4686];
	add.s64 	%rd1513, %rd1512, %rd217;
	shl.b64 	%rd1514, %rd1513, 2;
	add.s64 	%rd1515, %rd112, %rd1514;
	st.global.u32 	[%rd1515+10240], %r4568;
	ld.shared.u32 	%r4571, [%r929+11264];
	// begin inline asm
	shr.b32 %r4570, %r4571, %r6349;
	// end inline asm
	and.b32  	%r4687, %r4108, %r4570;
	shl.b32 	%r4688, %r4687, 3;
	add.s32 	%r4689, %r4655, %r4688;
	ld.shared.u64 	%rd1516, [%r4689];
	add.s64 	%rd1517, %rd1516, %rd217;
	shl.b64 	%rd1518, %rd1517, 2;
	add.s64 	%rd1519, %rd112, %rd1518;
	st.global.u32 	[%rd1519+11264], %r4571;
	ld.shared.u32 	%r4574, [%r929+12288];
	// begin inline asm
	shr.b32 %r4573, %r4574, %r6349;
	// end inline asm
	and.b32  	%r4690, %r4108, %r4573;
	shl.b32 	%r4691, %r4690, 3;
	add.s32 	%r4692, %r4655, %r4691;
	ld.shared.u64 	%rd1520, [%r4692];
	add.s64 	%rd1521, %rd1520, %rd217;
	shl.b64 	%rd1522, %rd1521, 2;
	add.s64 	%rd1523, %rd112, %rd1522;
	st.global.u32 	[%rd1523+12288], %r4574;
	ld.shared.u32 	%r4577, [%r929+13312];
	// begin inline asm
	shr.b32 %r4576, %r4577, %r6349;
	// end inline asm
	and.b32  	%r4693, %r4108, %r4576;
	shl.b32 	%r4694, %r4693, 3;
	add.s32 	%r4695, %r4655, %r4694;
	ld.shared.u64 	%rd1524, [%r4695];
	add.s64 	%rd1525, %rd1524, %rd217;
	shl.b64 	%rd1526, %rd1525, 2;
	add.s64 	%rd1527, %rd112, %rd1526;
	st.global.u32 	[%rd1527+13312], %r4577;
	ld.shared.u32 	%r4580, [%r929+14336];
	// begin inline asm
	shr.b32 %r4579, %r4580, %r6349;
	// end inline asm
	and.b32  	%r4696, %r4108, %r4579;
	shl.b32 	%r4697, %r4696, 3;
	add.s32 	%r4698, %r4655, %r4697;
	ld.shared.u64 	%rd1528, [%r4698];
	add.s64 	%rd1529, %rd1528, %rd217;
	shl.b64 	%rd1530, %rd1529, 2;
	add.s64 	%rd1531, %rd112, %rd1530;
	st.global.u32 	[%rd1531+14336], %r4580;
	ld.shared.u32 	%r4583, [%r929+15360];
	// begin inline asm
	shr.b32 %r4582, %r4583, %r6349;
	// end inline asm
	and.b32  	%r4699, %r4108, %r4582;
	shl.b32 	%r4700, %r4699, 3;
	add.s32 	%r4701, %r4655, %r4700;
	ld.shared.u64 	%rd1532, [%r4701];
	add.s64 	%rd1533, %rd1532, %rd217;
	shl.b64 	%rd1534, %rd1533, 2;
	add.s64 	%rd1535, %rd112, %rd1534;
	st.global.u32 	[%rd1535+15360], %r4583;
	ld.shared.u32 	%r4586, [%r929+16384];
	// begin inline asm
	shr.b32 %r4585, %r4586, %r6349;
	// end inline asm
	and.b32  	%r4702, %r4108, %r4585;
	shl.b32 	%r4703, %r4702, 3;
	add.s32 	%r4704, %r4655, %r4703;
	ld.shared.u64 	%rd1536, [%r4704];
	add.s64 	%rd1537, %rd1536, %rd217;
	shl.b64 	%rd1538, %rd1537, 2;
	add.s64 	%rd1539, %rd112, %rd1538;
	st.global.u32 	[%rd1539+16384], %r4586;
	ld.shared.u32 	%r4589, [%r929+17408];
	// begin inline asm
	shr.b32 %r4588, %r4589, %r6349;
	// end inline asm
	and.b32  	%r4705, %r4108, %r4588;
	shl.b32 	%r4706, %r4705, 3;
	add.s32 	%r4707, %r4655, %r4706;
	ld.shared.u64 	%rd1540, [%r4707];
	add.s64 	%rd1541, %rd1540, %rd217;
	shl.b64 	%rd1542, %rd1541, 2;
	add.s64 	%rd1543, %rd112, %rd1542;
	st.global.u32 	[%rd1543+17408], %r4589;
	ld.shared.u32 	%r4592, [%r929+18432];
	// begin inline asm
	shr.b32 %r4591, %r4592, %r6349;
	// end inline asm
	and.b32  	%r4708, %r4108, %r4591;
	shl.b32 	%r4709, %r4708, 3;
	add.s32 	%r4710, %r4655, %r4709;
	ld.shared.u64 	%rd1544, [%r4710];
	add.s64 	%rd1545, %rd1544, %rd217;
	shl.b64 	%rd1546, %rd1545, 2;
	add.s64 	%rd1547, %rd112, %rd1546;
	st.global.u32 	[%rd1547+18432], %r4592;
	ld.shared.u32 	%r4595, [%r929+19456];
	// begin inline asm
	shr.b32 %r4594, %r4595, %r6349;
	// end inline asm
	and.b32  	%r4711, %r4108, %r4594;
	shl.b32 	%r4712, %r4711, 3;
	add.s32 	%r4713, %r4655, %r4712;
	ld.shared.u64 	%rd1548, [%r4713];
	add.s64 	%rd1549, %rd1548, %rd217;
	shl.b64 	%rd1550, %rd1549, 2;
	add.s64 	%rd1551, %rd112, %rd1550;
	st.global.u32 	[%rd1551+19456], %r4595;
	ld.shared.u32 	%r4598, [%r929+20480];
	// begin inline asm
	shr.b32 %r4597, %r4598, %r6349;
	// end inline asm
	and.b32  	%r4714, %r4108, %r4597;
	shl.b32 	%r4715, %r4714, 3;
	add.s32 	%r4716, %r4655, %r4715;
	ld.shared.u64 	%rd1552, [%r4716];
	add.s64 	%rd1553, %rd1552, %rd217;
	shl.b64 	%rd1554, %rd1553, 2;
	add.s64 	%rd1555, %rd112, %rd1554;
	st.global.u32 	[%rd1555+20480], %r4598;
	ld.shared.u32 	%r4601, [%r929+21504];
	// begin inline asm
	shr.b32 %r4600, %r4601, %r6349;
	// end inline asm
	and.b32  	%r4717, %r4108, %r4600;
	shl.b32 	%r4718, %r4717, 3;
	add.s32 	%r4719, %r4655, %r4718;
	ld.shared.u64 	%rd1556, [%r4719];
	add.s64 	%rd1557, %rd1556, %rd217;
	shl.b64 	%rd1558, %rd1557, 2;
	add.s64 	%rd1559, %rd112, %rd1558;
	st.global.u32 	[%rd1559+21504], %r4601;
	ld.shared.u32 	%r4604, [%r929+22528];
	// begin inline asm
	shr.b32 %r4603, %r4604, %r6349;
	// end inline asm
	and.b32  	%r4720, %r4108, %r4603;
	shl.b32 	%r4721, %r4720, 3;
	add.s32 	%r4722, %r4655, %r4721;
	ld.shared.u64 	%rd1560, [%r4722];
	add.s64 	%rd1561, %rd1560, %rd217;
	shl.b64 	%rd1562, %rd1561, 2;
	add.s64 	%rd1563, %rd112, %rd1562;
	st.global.u32 	[%rd1563+22528], %r4604;
	add.s64 	%rd1803, %rd1803, 5888;
	bar.sync 	0;
	sub.s64 	%rd1804, %rd4, %rd1803;
	setp.gt.s64 	%p269, %rd1804, 5887;
	@%p269 bra 	$L__BB13_448;
$L__BB13_461:
	setp.ge.s64 	%p270, %rd1803, %rd4;
	@%p270 bra 	$L__BB13_660;
	mov.u32 	%r4724, %tid.x;
	cvt.u64.u32 	%rd225, %r4724;
	mov.b64 	{%r4725, %r4726}, %rd1804;
	shfl.sync.idx.b32	%r962|%p271, %r4725, 0, 31, -1;
	shfl.sync.idx.b32	%r4727|%p272, %r4726, 0, 31, -1;
	setp.ge.s32 	%p273, %r4724, %r962;
	add.s64 	%rd1564, %rd1803, %rd225;
	shl.b64 	%rd1565, %rd1564, 2;
	add.s64 	%rd226, %rd1753, %rd1565;
	mov.b32 	%r6389, -1;
	@%p273 bra 	$L__BB13_464;
	ld.global.u32 	%r6389, [%rd226];
$L__BB13_464:
	cvt.u32.u64 	%r4729, %rd225;
	add.s32 	%r4730, %r4729, 256;
	setp.ge.s32 	%p274, %r4730, %r962;
	mov.b32 	%r6390, -1;
	@%p274 bra 	$L__BB13_466;
	ld.global.u32 	%r6390, [%rd226+1024];
$L__BB13_466:
	add.s32 	%r4733, %r4729, 512;
	setp.ge.s32 	%p275, %r4733, %r962;
	mov.b32 	%r6391, -1;
	@%p275 bra 	$L__BB13_468;
	ld.global.u32 	%r6391, [%rd226+2048];
$L__BB13_468:
	add.s32 	%r4736, %r4729, 768;
	setp.ge.s32 	%p276, %r4736, %r962;
	mov.b32 	%r6392, -1;
	@%p276 bra 	$L__BB13_470;
	ld.global.u32 	%r6392, [%rd226+3072];
$L__BB13_470:
	or.b32  	%r4739, %r4729, 1024;
	setp.ge.s32 	%p277, %r4739, %r962;
	mov.b32 	%r6393, -1;
	@%p277 bra 	$L__BB13_472;
	ld.global.u32 	%r6393, [%rd226+4096];
$L__BB13_472:
	add.s32 	%r4742, %r4729, 1280;
	setp.ge.s32 	%p278, %r4742, %r962;
	mov.b32 	%r6394, -1;
	@%p278 bra 	$L__BB13_474;
	ld.global.u32 	%r6394, [%rd226+5120];
$L__BB13_474:
	add.s32 	%r4745, %r4729, 1536;
	setp.ge.s32 	%p279, %r4745, %r962;
	mov.b32 	%r6395, -1;
	@%p279 bra 	$L__BB13_476;
	ld.global.u32 	%r6395, [%rd226+6144];
$L__BB13_476:
	add.s32 	%r4748, %r4729, 1792;
	setp.ge.s32 	%p280, %r4748, %r962;
	mov.b32 	%r6396, -1;
	@%p280 bra 	$L__BB13_478;
	ld.global.u32 	%r6396, [%rd226+7168];
$L__BB13_478:
	or.b32  	%r4751, %r4729, 2048;
	setp.ge.s32 	%p281, %r4751, %r962;
	mov.b32 	%r6397, -1;
	@%p281 bra 	$L__BB13_480;
	ld.global.u32 	%r6397, [%rd226+8192];
$L__BB13_480:
	add.s32 	%r4754, %r4729, 2304;
	setp.ge.s32 	%p282, %r4754, %r962;
	mov.b32 	%r6398, -1;
	@%p282 bra 	$L__BB13_482;
	ld.global.u32 	%r6398, [%rd226+9216];
$L__BB13_482:
	add.s32 	%r4757, %r4729, 2560;
	setp.ge.s32 	%p283, %r4757, %r962;
	mov.b32 	%r6399, -1;
	@%p283 bra 	$L__BB13_484;
	ld.global.u32 	%r6399, [%rd226+10240];
$L__BB13_484:
	add.s32 	%r4760, %r4729, 2816;
	setp.ge.s32 	%p284, %r4760, %r962;
	mov.b32 	%r6400, -1;
	@%p284 bra 	$L__BB13_486;
	ld.global.u32 	%r6400, [%rd226+11264];
$L__BB13_486:
	or.b32  	%r4763, %r4729, 3072;
	setp.ge.s32 	%p285, %r4763, %r962;
	mov.b32 	%r6401, -1;
	@%p285 bra 	$L__BB13_488;
	ld.global.u32 	%r6401, [%rd226+12288];
$L__BB13_488:
	add.s32 	%r4766, %r4729, 3328;
	setp.ge.s32 	%p286, %r4766, %r962;
	mov.b32 	%r6402, -1;
	@%p286 bra 	$L__BB13_490;
	ld.global.u32 	%r6402, [%rd226+13312];
$L__BB13_490:
	add.s32 	%r4769, %r4729, 3584;
	setp.ge.s32 	%p287, %r4769, %r962;
	mov.b32 	%r6403, -1;
	@%p287 bra 	$L__BB13_492;
	ld.global.u32 	%r6403, [%rd226+14336];
$L__BB13_492:
	add.s32 	%r4772, %r4729, 3840;
	setp.ge.s32 	%p288, %r4772, %r962;
	mov.b32 	%r6404, -1;
	@%p288 bra 	$L__BB13_494;
	ld.global.u32 	%r6404, [%rd226+15360];
$L__BB13_494:
	or.b32  	%r4775, %r4729, 4096;
	setp.ge.s32 	%p289, %r4775, %r962;
	mov.b32 	%r6405, -1;
	@%p289 bra 	$L__BB13_496;
	ld.global.u32 	%r6405, [%rd226+16384];
$L__BB13_496:
	add.s32 	%r4778, %r4729, 4352;
	setp.ge.s32 	%p290, %r4778, %r962;
	mov.b32 	%r6406, -1;
	@%p290 bra 	$L__BB13_498;
	ld.global.u32 	%r6406, [%rd226+17408];
$L__BB13_498:
	add.s32 	%r4781, %r4729, 4608;
	setp.ge.s32 	%p291, %r4781, %r962;
	mov.b32 	%r6407, -1;
	@%p291 bra 	$L__BB13_500;
	ld.global.u32 	%r6407, [%rd226+18432];
$L__BB13_500:
	add.s32 	%r4784, %r4729, 4864;
	setp.ge.s32 	%p292, %r4784, %r962;
	mov.b32 	%r6408, -1;
	@%p292 bra 	$L__BB13_502;
	ld.global.u32 	%r6408, [%rd226+19456];
$L__BB13_502:
	or.b32  	%r4787, %r4729, 5120;
	setp.ge.s32 	%p293, %r4787, %r962;
	mov.b32 	%r6409, -1;
	@%p293 bra 	$L__BB13_504;
	ld.global.u32 	%r6409, [%rd226+20480];
$L__BB13_504:
	add.s32 	%r4790, %r4729, 5376;
	setp.ge.s32 	%p294, %r4790, %r962;
	mov.b32 	%r6410, -1;
	@%p294 bra 	$L__BB13_506;
	ld.global.u32 	%r6410, [%rd226+21504];
$L__BB13_506:
	add.s32 	%r4793, %r4729, 5632;
	setp.ge.s32 	%p295, %r4793, %r962;
	mov.b32 	%r6411, -1;
	@%p295 bra 	$L__BB13_508;
	ld.global.u32 	%r6411, [%rd226+22528];
$L__BB13_508:
	setp.ne.s32 	%p296, %r1760, 31;
	mov.u32 	%r4896, %tid.x;
	shl.b32 	%r4897, %r4896, 2;
	mov.u32 	%r4898, _ZZN3cub18CUB_300001_SM_10006detail14segmented_sort33DeviceSegmentedSortFallbackKernelILNS0_9SortOrderE0ENS2_10policy_hubIjNS0_8NullTypeEE9Policy860EjS6_PmS9_lEEvPKT1_PSA_NS1_20device_double_bufferISA_EEPKT2_PSG_NSE_ISG_EET3_T4_E12temp_storage;
	add.s32 	%r4899, %r4898, %r4897;
	st.shared.u32 	[%r4899], %r6389;
	st.shared.u32 	[%r4899+1024], %r6390;
	st.shared.u32 	[%r4899+2048], %r6391;
	st.shared.u32 	[%r4899+3072], %r6392;
	st.shared.u32 	[%r4899+4096], %r6393;
	st.shared.u32 	[%r4899+5120], %r6394;
	st.shared.u32 	[%r4899+6144], %r6395;
	st.shared.u32 	[%r4899+7168], %r6396;
	st.shared.u32 	[%r4899+8192], %r6397;
	st.shared.u32 	[%r4899+9216], %r6398;
	st.shared.u32 	[%r4899+10240], %r6399;
	st.shared.u32 	[%r4899+11264], %r6400;
	st.shared.u32 	[%r4899+12288], %r6401;
	st.shared.u32 	[%r4899+13312], %r6402;
	st.shared.u32 	[%r4899+14336], %r6403;
	st.shared.u32 	[%r4899+15360], %r6404;
	st.shared.u32 	[%r4899+16384], %r6405;
	st.shared.u32 	[%r4899+17408], %r6406;
	st.shared.u32 	[%r4899+18432], %r6407;
	st.shared.u32 	[%r4899+19456], %r6408;
	st.shared.u32 	[%r4899+20480], %r6409;
	st.shared.u32 	[%r4899+21504], %r6410;
	st.shared.u32 	[%r4899+22528], %r6411;
	bar.sync 	0;
	add.s32 	%r4900, %r4899, %r4897;
	mad.lo.s32 	%r4901, %r4896, 84, %r4900;
	ld.shared.u32 	%r1009, [%r4901];
	ld.shared.u32 	%r1010, [%r4901+4];
	ld.shared.u32 	%r1011, [%r4901+8];
	ld.shared.u32 	%r1012, [%r4901+12];
	ld.shared.u32 	%r1013, [%r4901+16];
	ld.shared.u32 	%r1014, [%r4901+20];
	ld.shared.u32 	%r1015, [%r4901+24];
	ld.shared.u32 	%r1016, [%r4901+28];
	ld.shared.u32 	%r1017, [%r4901+32];
	ld.shared.u32 	%r1018, [%r4901+36];
	ld.shared.u32 	%r1019, [%r4901+40];
	ld.shared.u32 	%r1020, [%r4901+44];
	ld.shared.u32 	%r1021, [%r4901+48];
	ld.shared.u32 	%r1022, [%r4901+52];
	ld.shared.u32 	%r1023, [%r4901+56];
	ld.shared.u32 	%r1024, [%r4901+60];
	ld.shared.u32 	%r1025, [%r4901+64];
	ld.shared.u32 	%r1026, [%r4901+68];
	ld.shared.u32 	%r1027, [%r4901+72];
	ld.shared.u32 	%r1028, [%r4901+76];
	ld.shared.u32 	%r1029, [%r4901+80];
	ld.shared.u32 	%r1030, [%r4901+84];
	ld.shared.u32 	%r1031, [%r4901+88];
	bar.sync 	0;
	mov.b32 	%r4893, 0;
	st.shared.u32 	[%r4899], %r4893;
	st.shared.u32 	[%r4899+1024], %r4893;
	st.shared.u32 	[%r4899+2048], %r4893;
	st.shared.u32 	[%r4899+3072], %r4893;
	st.shared.u32 	[%r4899+4096], %r4893;
	st.shared.u32 	[%r4899+5120], %r4893;
	st.shared.u32 	[%r4899+6144], %r4893;
	st.shared.u32 	[%r4899+7168], %r4893;
	st.shared.u32 	[%r4899+8192], %r4893;
	st.shared.u32 	[%r4899+9216], %r4893;
	st.shared.u32 	[%r4899+10240], %r4893;
	st.shared.u32 	[%r4899+11264], %r4893;
	st.shared.u32 	[%r4899+12288], %r4893;
	st.shared.u32 	[%r4899+13312], %r4893;
	st.shared.u32 	[%r4899+14336], %r4893;
	st.shared.u32 	[%r4899+15360], %r4893;
	st.shared.u32 	[%r4899+16384], %r4893;
	st.shared.u32 	[%r4899+17408], %r4893;
	st.shared.u32 	[%r4899+18432], %r4893;
	st.shared.u32 	[%r4899+19456], %r4893;
	st.shared.u32 	[%r4899+20480], %r4893;
	st.shared.u32 	[%r4899+21504], %r4893;
	st.shared.u32 	[%r4899+22528], %r4893;
	st.shared.u32 	[%r4899+23552], %r4893;
	st.shared.u32 	[%r4899+24576], %r4893;
	st.shared.u32 	[%r4899+25600], %r4893;
	st.shared.u32 	[%r4899+26624], %r4893;
	st.shared.u32 	[%r4899+27648], %r4893;
	st.shared.u32 	[%r4899+28672], %r4893;
	st.shared.u32 	[%r4899+29696], %r4893;
	st.shared.u32 	[%r4899+30720], %r4893;
	st.shared.u32 	[%r4899+31744], %r4893;
	st.shared.u32 	[%r4899+32768], %r4893;
	// begin inline asm
	bmsk.clamp.b32 %r4794, %r4893, %r786;
	// end inline asm
	// begin inline asm
	shr.b32 %r4797, %r1009, %r6349;
	// end inline asm
	and.b32  	%r4902, %r4794, %r4797;
	shl.b32 	%r4903, %r4902, 10;
	and.b32  	%r4904, %r4903, 31744;
	add.s32 	%r4905, %r4899, %r4904;
	shr.u32 	%r4906, %r4902, 4;
	and.b32  	%r4907, %r4906, 268435454;
	add.s32 	%r1033, %r4905, %r4907;
	ld.shared.u16 	%rs93, [%r1033];
	add.s16 	%rs381, %rs93, 1;
	st.shared.u16 	[%r1033], %rs381;
	// begin inline asm
	shr.b32 %r4800, %r1010, %r6349;
	// end inline asm
	and.b32  	%r4908, %r4794, %r4800;
	shl.b32 	%r4909, %r4908, 10;
	and.b32  	%r4910, %r4909, 31744;
	add.s32 	%r4911, %r4899, %r4910;
	shr.u32 	%r4912, %r4908, 4;
	and.b32  	%r4913, %r4912, 268435454;
	add.s32 	%r1034, %r4911, %r4913;
	ld.shared.u16 	%rs94, [%r1034];
	add.s16 	%rs382, %rs94, 1;
	st.shared.u16 	[%r1034], %rs382;
	// begin inline asm
	shr.b32 %r4803, %r1011, %r6349;
	// end inline asm
	and.b32  	%r4914, %r4794, %r4803;
	shl.b32 	%r4915, %r4914, 10;
	and.b32  	%r4916, %r4915, 31744;
	add.s32 	%r4917, %r4899, %r4916;
	shr.u32 	%r4918, %r4914, 4;
	and.b32  	%r4919, %r4918, 268435454;
	add.s32 	%r1035, %r4917, %r4919;
	ld.shared.u16 	%rs95, [%r1035];
	add.s16 	%rs383, %rs95, 1;
	st.shared.u16 	[%r1035], %rs383;
	// begin inline asm
	shr.b32 %r4806, %r1012, %r6349;
	// end inline asm
	and.b32  	%r4920, %r4794, %r4806;
	shl.b32 	%r4921, %r4920, 10;
	and.b32  	%r4922, %r4921, 31744;
	add.s32 	%r4923, %r4899, %r4922;
	shr.u32 	%r4924, %r4920, 4;
	and.b32  	%r4925, %r4924, 268435454;
	add.s32 	%r1036, %r4923, %r4925;
	ld.shared.u16 	%rs96, [%r1036];
	add.s16 	%rs384, %rs96, 1;
	st.shared.u16 	[%r1036], %rs384;
	// begin inline asm
	shr.b32 %r4809, %r1013, %r6349;
	// end inline asm
	and.b32  	%r4926, %r4794, %r4809;
	shl.b32 	%r4927, %r4926, 10;
	and.b32  	%r4928, %r4927, 31744;
	add.s32 	%r4929, %r4899, %r4928;
	shr.u32 	%r4930, %r4926, 4;
	and.b32  	%r4931, %r4930, 268435454;
	add.s32 	%r1037, %r4929, %r4931;
	ld.shared.u16 	%rs97, [%r1037];
	add.s16 	%rs385, %rs97, 1;
	st.shared.u16 	[%r1037], %rs385;
	// begin inline asm
	shr.b32 %r4812, %r1014, %r6349;
	// end inline asm
	and.b32  	%r4932, %r4794, %r4812;
	shl.b32 	%r4933, %r4932, 10;
	and.b32  	%r4934, %r4933, 31744;
	add.s32 	%r4935, %r4899, %r4934;
	shr.u32 	%r4936, %r4932, 4;
	and.b32  	%r4937, %r4936, 268435454;
	add.s32 	%r1038, %r4935, %r4937;
	ld.shared.u16 	%rs98, [%r1038];
	add.s16 	%rs386, %rs98, 1;
	st.shared.u16 	[%r1038], %rs386;
	// begin inline asm
	shr.b32 %r4815, %r1015, %r6349;
	// end inline asm
	and.b32  	%r4938, %r4794, %r4815;
	shl.b32 	%r4939, %r4938, 10;
	and.b32  	%r4940, %r4939, 31744;
	add.s32 	%r4941, %r4899, %r4940;
	shr.u32 	%r4942, %r4938, 4;
	and.b32  	%r4943, %r4942, 268435454;
	add.s32 	%r1039, %r4941, %r4943;
	ld.shared.u16 	%rs99, [%r1039];
	add.s16 	%rs387, %rs99, 1;
	st.shared.u16 	[%r1039], %rs387;
	// begin inline asm
	shr.b32 %r4818, %r1016, %r6349;
	// end inline asm
	and.b32  	%r4944, %r4794, %r4818;
	shl.b32 	%r4945, %r4944, 10;
	and.b32  	%r4946, %r4945, 31744;
	add.s32 	%r4947, %r4899, %r4946;
	shr.u32 	%r4948, %r4944, 4;
	and.b32  	%r4949, %r4948, 268435454;
	add.s32 	%r1040, %r4947, %r4949;
	ld.shared.u16 	%rs100, [%r1040];
	add.s16 	%rs388, %rs100, 1;
	st.shared.u16 	[%r1040], %rs388;
	// begin inline asm
	shr.b32 %r4821, %r1017, %r6349;
	// end inline asm
	and.b32  	%r4950, %r4794, %r4821;
	shl.b32 	%r4951, %r4950, 10;
	and.b32  	%r4952, %r4951, 31744;
	add.s32 	%r4953, %r4899, %r4952;
	shr.u32 	%r4954, %r4950, 4;
	and.b32  	%r4955, %r4954, 268435454;
	add.s32 	%r1041, %r4953, %r4955;
	ld.shared.u16 	%rs101, [%r1041];
	add.s16 	%rs389, %rs101, 1;
	st.shared.u16 	[%r1041], %rs389;
	// begin inline asm
	shr.b32 %r4824, %r1018, %r6349;
	// end inline asm
	and.b32  	%r4956, %r4794, %r4824;
	shl.b32 	%r4957, %r4956, 10;
	and.b32  	%r4958, %r4957, 31744;
	add.s32 	%r4959, %r4899, %r4958;
	shr.u32 	%r4960, %r4956, 4;
	and.b32  	%r4961, %r4960, 268435454;
	add.s32 	%r1042, %r4959, %r4961;
	ld.shared.u16 	%rs102, [%r1042];
	add.s16 	%rs390, %rs102, 1;
	st.shared.u16 	[%r1042], %rs390;
	// begin inline asm
	shr.b32 %r4827, %r1019, %r6349;
	// end inline asm
	and.b32  	%r4962, %r4794, %r4827;
	shl.b32 	%r4963, %r4962, 10;
	and.b32  	%r4964, %r4963, 31744;
	add.s32 	%r4965, %r4899, %r4964;
	shr.u32 	%r4966, %r4962, 4;
	and.b32  	%r4967, %r4966, 268435454;
	add.s32 	%r1043, %r4965, %r4967;
	ld.shared.u16 	%rs103, [%r1043];
	add.s16 	%rs391, %rs103, 1;
	st.shared.u16 	[%r1043], %rs391;
	// begin inline asm
	shr.b32 %r4830, %r1020, %r6349;
	// end inline asm
	and.b32  	%r4968, %r4794, %r4830;
	shl.b32 	%r4969, %r4968, 10;
	and.b32  	%r4970, %r4969, 31744;
	add.s32 	%r4971, %r4899, %r4970;
	shr.u32 	%r4972, %r4968, 4;
	and.b32  	%r4973, %r4972, 268435454;
	add.s32 	%r1044, %r4971, %r4973;
	ld.shared.u16 	%rs104, [%r1044];
	add.s16 	%rs392, %rs104, 1;
	st.shared.u16 	[%r1044], %rs392;
	// begin inline asm
	shr.b32 %r4833, %r1021, %r6349;
	// end inline asm
	and.b32  	%r4974, %r4794, %r4833;
	shl.b32 	%r4975, %r4974, 10;
	and.b32  	%r4976, %r4975, 31744;
	add.s32 	%r4977, %r4899, %r4976;
	shr.u32 	%r4978, %r4974, 4;
	and.b32  	%r4979, %r4978, 268435454;
	add.s32 	%r1045, %r4977, %r4979;
	ld.shared.u16 	%rs105, [%r1045];
	add.s16 	%rs393, %rs105, 1;
	st.shared.u16 	[%r1045], %rs393;
	// begin inline asm
	shr.b32 %r4836, %r1022, %r6349;
	// end inline asm
	and.b32  	%r4980, %r4794, %r4836;
	shl.b32 	%r4981, %r4980, 10;
	and.b32  	%r4982, %r4981, 31744;
	add.s32 	%r4983, %r4899, %r4982;
	shr.u32 	%r4984, %r4980, 4;
	and.b32  	%r4985, %r4984, 268435454;
	add.s32 	%r1046, %r4983, %r4985;
	ld.shared.u16 	%rs106, [%r1046];
	add.s16 	%rs394, %rs106, 1;
	st.shared.u16 	[%r1046], %rs394;
	// begin inline asm
	shr.b32 %r4839, %r1023, %r6349;
	// end inline asm
	and.b32  	%r4986, %r4794, %r4839;
	shl.b32 	%r4987, %r4986, 10;
	and.b32  	%r4988, %r4987, 31744;
	add.s32 	%r4989, %r4899, %r4988;
	shr.u32 	%r4990, %r4986, 4;
	and.b32  	%r4991, %r4990, 268435454;
	add.s32 	%r1047, %r4989, %r4991;
	ld.shared.u16 	%rs107, [%r1047];
	add.s16 	%rs395, %rs107, 1;
	st.shared.u16 	[%r1047], %rs395;
	// begin inline asm
	shr.b32 %r4842, %r1024, %r6349;
	// end inline asm
	and.b32  	%r4992, %r4794, %r4842;
	shl.b32 	%r4993, %r4992, 10;
	and.b32  	%r4994, %r4993, 31744;
	add.s32 	%r4995, %r4899, %r4994;
	shr.u32 	%r4996, %r4992, 4;
	and.b32  	%r4997, %r4996, 268435454;
	add.s32 	%r1048, %r4995, %r4997;
	ld.shared.u16 	%rs108, [%r1048];
	add.s16 	%rs396, %rs108, 1;
	st.shared.u16 	[%r1048], %rs396;
	// begin inline asm
	shr.b32 %r4845, %r1025, %r6349;
	// end inline asm
	and.b32  	%r4998, %r4794, %r4845;
	shl.b32 	%r4999, %r4998, 10;
	and.b32  	%r5000, %r4999, 31744;
	add.s32 	%r5001, %r4899, %r5000;
	shr.u32 	%r5002, %r4998, 4;
	and.b32  	%r5003, %r5002, 268435454;
	add.s32 	%r1049, %r5001, %r5003;
	ld.shared.u16 	%rs109, [%r1049];
	add.s16 	%rs397, %rs109, 1;
	st.shared.u16 	[%r1049], %rs397;
	// begin inline asm
	shr.b32 %r4848, %r1026, %r6349;
	// end inline asm
	and.b32  	%r5004, %r4794, %r4848;
	shl.b32 	%r5005, %r5004, 10;
	and.b32  	%r5006, %r5005, 31744;
	add.s32 	%r5007, %r4899, %r5006;
	shr.u32 	%r5008, %r5004, 4;
	and.b32  	%r5009, %r5008, 268435454;
	add.s32 	%r1050, %r5007, %r5009;
	ld.shared.u16 	%rs110, [%r1050];
	add.s16 	%rs398, %rs110, 1;
	st.shared.u16 	[%r1050], %rs398;
	// begin inline asm
	shr.b32 %r4851, %r1027, %r6349;
	// end inline asm
	and.b32  	%r5010, %r4794, %r4851;
	shl.b32 	%r5011, %r5010, 10;
	and.b32  	%r5012, %r5011, 31744;
	add.s32 	%r5013, %r4899, %r5012;
	shr.u32 	%r5014, %r5010, 4;
	and.b32  	%r5015, %r5014, 268435454;
	add.s32 	%r1051, %r5013, %r5015;
	ld.shared.u16 	%rs111, [%r1051];
	add.s16 	%rs399, %rs111, 1;
	st.shared.u16 	[%r1051], %rs399;
	// begin inline asm
	shr.b32 %r4854, %r1028, %r6349;
	// end inline asm
	and.b32  	%r5016, %r4794, %r4854;
	shl.b32 	%r5017, %r5016, 10;
	and.b32  	%r5018, %r5017, 31744;
	add.s32 	%r5019, %r4899, %r5018;
	shr.u32 	%r5020, %r5016, 4;
	and.b32  	%r5021, %r5020, 268435454;
	add.s32 	%r1052, %r5019, %r5021;
	ld.shared.u16 	%rs112, [%r1052];
	add.s16 	%rs400, %rs112, 1;
	st.shared.u16 	[%r1052], %rs400;
	// begin inline asm
	shr.b32 %r4857, %r1029, %r6349;
	// end inline asm
	and.b32  	%r5022, %r4794, %r4857;
	shl.b32 	%r5023, %r5022, 10;
	and.b32  	%r5024, %r5023, 31744;
	add.s32 	%r5025, %r4899, %r5024;
	shr.u32 	%r5026, %r5022, 4;
	and.b32  	%r5027, %r5026, 268435454;
	add.s32 	%r1053, %r5025, %r5027;
	ld.shared.u16 	%rs113, [%r1053];
	add.s16 	%rs401, %rs113, 1;
	st.shared.u16 	[%r1053], %rs401;
	// begin inline asm
	shr.b32 %r4860, %r1030, %r6349;
	// end inline asm
	and.b32  	%r5028, %r4794, %r4860;
	shl.b32 	%r5029, %r5028, 10;
	and.b32  	%r5030, %r5029, 31744;
	add.s32 	%r5031, %r4899, %r5030;
	shr.u32 	%r5032, %r5028, 4;
	and.b32  	%r5033, %r5032, 268435454;
	add.s32 	%r1054, %r5031, %r5033;
	ld.shared.u16 	%rs114, [%r1054];
	add.s16 	%rs402, %rs114, 1;
	st.shared.u16 	[%r1054], %rs402;
	// begin inline asm
	shr.b32 %r4863, %r1031, %r6349;
	// end inline asm
	and.b32  	%r5034, %r4794, %r4863;
	shl.b32 	%r5035, %r5034, 10;
	and.b32  	%r5036, %r5035, 31744;
	add.s32 	%r5037, %r4899, %r5036;
	shr.u32 	%r5038, %r5034, 4;
	and.b32  	%r5039, %r5038, 268435454;
	add.s32 	%r1055, %r5037, %r5039;
	ld.shared.u16 	%rs115, [%r1055];
	add.s16 	%rs403, %rs115, 1;
	st.shared.u16 	[%r1055], %rs403;
	bar.sync 	0;
	mad.lo.s32 	%r5040, %r4896, 124, %r4900;
	ld.shared.u32 	%r1056, [%r5040];
	ld.shared.u32 	%r5041, [%r5040+4];
	ld.shared.u32 	%r5042, [%r5040+8];
	ld.shared.u32 	%r5043, [%r5040+12];
	ld.shared.u32 	%r5044, [%r5040+16];
	ld.shared.u32 	%r5045, [%r5040+20];
	ld.shared.u32 	%r5046, [%r5040+24];
	ld.shared.u32 	%r5047, [%r5040+28];
	ld.shared.u32 	%r5048, [%r5040+32];
	ld.shared.u32 	%r5049, [%r5040+36];
	ld.shared.u32 	%r5050, [%r5040+40];
	ld.shared.u32 	%r5051, [%r5040+44];
	ld.shared.u32 	%r5052, [%r5040+48];
	ld.shared.u32 	%r5053, [%r5040+52];
	ld.shared.u32 	%r5054, [%r5040+56];
	ld.shared.u32 	%r5055, [%r5040+60];
	ld.shared.u32 	%r5056, [%r5040+64];
	ld.shared.u32 	%r5057, [%r5040+68];
	ld.shared.u32 	%r5058, [%r5040+72];
	ld.shared.u32 	%r5059, [%r5040+76];
	ld.shared.u32 	%r5060, [%r5040+80];
	ld.shared.u32 	%r5061, [%r5040+84];
	ld.shared.u32 	%r5062, [%r5040+88];
	ld.shared.u32 	%r5063, [%r5040+92];
	ld.shared.u32 	%r5064, [%r5040+96];
	ld.shared.u32 	%r5065, [%r5040+100];
	ld.shared.u32 	%r5066, [%r5040+104];
	ld.shared.u32 	%r5067, [%r5040+108];
	ld.shared.u32 	%r5068, [%r5040+112];
	ld.shared.u32 	%r5069, [%r5040+116];
	ld.shared.u32 	%r5070, [%r5040+120];
	ld.shared.u32 	%r5071, [%r5040+124];
	ld.shared.u32 	%r5072, [%r5040+128];
	add.s32 	%r1057, %r5041, %r1056;
	add.s32 	%r1058, %r5042, %r1057;
	add.s32 	%r1059, %r5043, %r1058;
	add.s32 	%r1060, %r5044, %r1059;
	add.s32 	%r1061, %r5045, %r1060;
	add.s32 	%r1062, %r5046, %r1061;
	add.s32 	%r1063, %r5047, %r1062;
	add.s32 	%r1064, %r5048, %r1063;
	add.s32 	%r1065, %r5049, %r1064;
	add.s32 	%r1066, %r5050, %r1065;
	add.s32 	%r1067, %r5051, %r1066;
	add.s32 	%r1068, %r5052, %r1067;
	add.s32 	%r1069, %r5053, %r1068;
	add.s32 	%r1070, %r5054, %r1069;
	add.s32 	%r1071, %r5055, %r1070;
	add.s32 	%r1072, %r5056, %r1071;
	add.s32 	%r1073, %r5057, %r1072;
	add.s32 	%r1074, %r5058, %r1073;
	add.s32 	%r1075, %r5059, %r1074;
	add.s32 	%r1076, %r5060, %r1075;
	add.s32 	%r1077, %r5061, %r1076;
	add.s32 	%r1078, %r5062, %r1077;
	add.s32 	%r1079, %r5063, %r1078;
	add.s32 	%r1080, %r5064, %r1079;
	add.s32 	%r1081, %r5065, %r1080;
	add.s32 	%r1082, %r5066, %r1081;
	add.s32 	%r1083, %r5067, %r1082;
	add.s32 	%r1084, %r5068, %r1083;
	add.s32 	%r1085, %r5069, %r1084;
	add.s32 	%r1086, %r5070, %r1085;
	add.s32 	%r1087, %r5071, %r1086;
	add.s32 	%r4870, %r5072, %r1087;
	mov.b32 	%r4868, 1;
	mov.b32 	%r4895, -1;
	// begin inline asm
	{  .reg .u32 r0;  .reg .pred p;  shfl.sync.up.b32 r0|p, %r4870, %r4868, %r4893, %r4895;  @p add.u32 r0, r0, %r4870;  mov.u32 %r4866, r0;}
	// end inline asm
	mov.b32 	%r4874, 2;
	// begin inline asm
	{  .reg .u32 r0;  .reg .pred p;  shfl.sync.up.b32 r0|p, %r4866, %r4874, %r4893, %r4895;  @p add.u32 r0, r0, %r4866;  mov.u32 %r4872, r0;}
	// end inline asm
	mov.b32 	%r4880, 4;
	// begin inline asm
	{  .reg .u32 r0;  .reg .pred p;  shfl.sync.up.b32 r0|p, %r4872, %r4880, %r4893, %r4895;  @p add.u32 r0, r0, %r4872;  mov.u32 %r4878, r0;}
	// end inline asm
	mov.b32 	%r4886, 8;
	// begin inline asm
	{  .reg .u32 r0;  .reg .pred p;  shfl.sync.up.b32 r0|p, %r4878, %r4886, %r4893, %r4895;  @p add.u32 r0, r0, %r4878;  mov.u32 %r4884, r0;}
	// end inline asm
	mov.b32 	%r4892, 16;
	// begin inline asm
	{  .reg .u32 r0;  .reg .pred p;  shfl.sync.up.b32 r0|p, %r4884, %r4892, %r4893, %r4895;  @p add.u32 r0, r0, %r4884;  mov.u32 %r4890, r0;}
	// end inline asm
	@%p296 bra 	$L__BB13_510;
	mov.u32 	%r5073, %tid.x;
	shr.u32 	%r5074, %r5073, 3;
	and.b32  	%r5075, %r5074, 124;
	mov.u32 	%r5076, _ZZN3cub18CUB_300001_SM_10006detail14segmented_sort33DeviceSegmentedSortFallbackKernelILNS0_9SortOrderE0ENS2_10policy_hubIjNS0_8NullTypeEE9Policy860EjS6_PmS9_lEEvPKT1_PSA_NS1_20device_double_bufferISA_EEPKT2_PSG_NSE_ISG_EET3_T4_E12temp_storage;
	add.s32 	%r5077, %r5076, %r5075;
	st.shared.u32 	[%r5077+33792], %r4890;
$L__BB13_510:
	sub.s32 	%r5078, %r4890, %r4870;
	mov.u32 	%r5079, %tid.x;
	setp.ne.s32 	%p297, %r1760, 0;
	setp.gt.u32 	%p298, %r5079, 31;
	shr.u32 	%r5080, %r5079, 5;
	setp.eq.s32 	%p299, %r5080, 7;
	setp.eq.s32 	%p300, %r5080, 6;
	setp.eq.s32 	%p301, %r5080, 5;
	setp.eq.s32 	%p302, %r5080, 4;
	setp.eq.s32 	%p303, %r5080, 3;
	setp.eq.s32 	%p304, %r5080, 2;
	setp.eq.s32 	%p305, %r5080, 1;
	bar.sync 	0;
	ld.shared.v4.u32 	{%r5081, %r5082, %r5083, %r5084}, [_ZZN3cub18CUB_300001_SM_10006detail14segmented_sort33DeviceSegmentedSortFallbackKernelILNS0_9SortOrderE0ENS2_10policy_hubIjNS0_8NullTypeEE9Policy860EjS6_PmS9_lEEvPKT1_PSA_NS1_20device_double_bufferISA_EEPKT2_PSG_NSE_ISG_EET3_T4_E12temp_storage+33792];
	selp.b32 	%r5085, %r5081, %r6441, %p305;
	add.s32 	%r5086, %r5082, %r5081;
	selp.b32 	%r5087, %r5086, %r5085, %p304;
	add.s32 	%r5088, %r5086, %r5083;
	selp.b32 	%r5089, %r5088, %r5087, %p303;
	add.s32 	%r5090, %r5088, %r5084;
	selp.b32 	%r5091, %r5090, %r5089, %p302;
	ld.shared.v4.u32 	{%r5092, %r5093, %r5094, %r5095}, [_ZZN3cub18CUB_300001_SM_10006detail14segmented_sort33DeviceSegmentedSortFallbackKernelILNS0_9SortOrderE0ENS2_10policy_hubIjNS0_8NullTypeEE9Policy860EjS6_PmS9_lEEvPKT1_PSA_NS1_20device_double_bufferISA_EEPKT2_PSG_NSE_ISG_EET3_T4_E12temp_storage+33808];
	add.s32 	%r5096, %r5090, %r5092;
	selp.b32 	%r5097, %r5096, %r5091, %p301;
	add.s32 	%r5098, %r5096, %r5093;
	selp.b32 	%r5099, %r5098, %r5097, %p300;
	add.s32 	%r5100, %r5098, %r5094;
	selp.b32 	%r6441, %r5100, %r5099, %p299;
	add.s32 	%r1091, %r5100, %r5095;
	selp.b32 	%r5101, %r5078, 0, %p297;
	add.s32 	%r5102, %r6441, %r5101;
	selp.b32 	%r6412, %r5102, %r5078, %p298;
	or.pred  	%p306, %p298, %p297;
	@%p306 bra 	$L__BB13_512;
	shl.b32 	%r6412, %r1091, 16;
	st.shared.u32 	[_ZZN3cub18CUB_300001_SM_10006detail14segmented_sort33DeviceSegmentedSortFallbackKernelILNS0_9SortOrderE0ENS2_10policy_hubIjNS0_8NullTypeEE9Policy860EjS6_PmS9_lEEvPKT1_PSA_NS1_20device_double_bufferISA_EEPKT2_PSG_NSE_ISG_EET3_T4_E12temp_storage+33832], %r6412;
$L__BB13_512:
	mov.u32 	%r5103, %tid.x;
	cvt.u64.u32 	%rd227, %r5103;
	setp.gt.u32 	%p307, %r5103, 63;
	setp.eq.s32 	%p308, %r5103, 0;
	bar.sync 	0;
	mov.u32 	%r5104, _ZZN3cub18CUB_300001_SM_10006detail14segmented_sort33DeviceSegmentedSortFallbackKernelILNS0_9SortOrderE0ENS2_10policy_hubIjNS0_8NullTypeEE9Policy860EjS6_PmS9_lEEvPKT1_PSA_NS1_20device_double_bufferISA_EEPKT2_PSG_NSE_ISG_EET3_T4_E12temp_storage;
	ld.shared.u32 	%r5105, [_ZZN3cub18CUB_300001_SM_10006detail14segmented_sort33DeviceSegmentedSortFallbackKernelILNS0_9SortOrderE0ENS2_10policy_hubIjNS0_8NullTypeEE9Policy860EjS6_PmS9_lEEvPKT1_PSA_NS1_20device_double_bufferISA_EEPKT2_PSG_NSE_ISG_EET3_T4_E12temp_storage+33832];
	selp.b32 	%r5106, 0, %r5105, %p308;
	add.s32 	%r5107, %r6412, %r5106;
	add.s32 	%r5108, %r1056, %r5107;
	add.s32 	%r5109, %r1057, %r5107;
	add.s32 	%r5110, %r1058, %r5107;
	add.s32 	%r5111, %r1059, %r5107;
	add.s32 	%r5112, %r1060, %r5107;
	add.s32 	%r5113, %r1061, %r5107;
	add.s32 	%r5114, %r1062, %r5107;
	add.s32 	%r5115, %r1063, %r5107;
	add.s32 	%r5116, %r1064, %r5107;
	add.s32 	%r5117, %r1065, %r5107;
	add.s32 	%r5118, %r1066, %r5107;
	add.s32 	%r5119, %r1067, %r5107;
	add.s32 	%r5120, %r1068, %r5107;
	add.s32 	%r5121, %r1069, %r5107;
	add.s32 	%r5122, %r1070, %r5107;
	add.s32 	%r5123, %r1071, %r5107;
	add.s32 	%r5124, %r1072, %r5107;
	add.s32 	%r5125, %r1073, %r5107;
	add.s32 	%r5126, %r1074, %r5107;
	add.s32 	%r5127, %r1075, %r5107;
	add.s32 	%r5128, %r1076, %r5107;
	add.s32 	%r5129, %r1077, %r5107;
	add.s32 	%r5130, %r1078, %r5107;
	add.s32 	%r5131, %r1079, %r5107;
	add.s32 	%r5132, %r1080, %r5107;
	add.s32 	%r5133, %r1081, %r5107;
	add.s32 	%r5134, %r1082, %r5107;
	add.s32 	%r5135, %r1083, %r5107;
	add.s32 	%r5136, %r1084, %r5107;
	add.s32 	%r5137, %r1085, %r5107;
	add.s32 	%r5138, %r1086, %r5107;
	add.s32 	%r5139, %r1087, %r5107;
	shl.b32 	%r5140, %r5103, 2;
	add.s32 	%r1095, %r5104, %r5140;
	add.s32 	%r1096, %r1095, %r5140;
	mad.lo.s32 	%r5141, %r5103, 124, %r1096;
	st.shared.u32 	[%r5141], %r5107;
	st.shared.u32 	[%r5141+4], %r5108;
	st.shared.u32 	[%r5141+8], %r5109;
	st.shared.u32 	[%r5141+12], %r5110;
	st.shared.u32 	[%r5141+16], %r5111;
	st.shared.u32 	[%r5141+20], %r5112;
	st.shared.u32 	[%r5141+24], %r5113;
	st.shared.u32 	[%r5141+28], %r5114;
	st.shared.u32 	[%r5141+32], %r5115;
	st.shared.u32 	[%r5141+36], %r5116;
	st.shared.u32 	[%r5141+40], %r5117;
	st.shared.u32 	[%r5141+44], %r5118;
	st.shared.u32 	[%r5141+48], %r5119;
	st.shared.u32 	[%r5141+52], %r5120;
	st.shared.u32 	[%r5141+56], %r5121;
	st.shared.u32 	[%r5141+60], %r5122;
	st.shared.u32 	[%r5141+64], %r5123;
	st.shared.u32 	[%r5141+68], %r5124;
	st.shared.u32 	[%r5141+72], %r5125;
	st.shared.u32 	[%r5141+76], %r5126;
	st.shared.u32 	[%r5141+80], %r5127;
	st.shared.u32 	[%r5141+84], %r5128;
	st.shared.u32 	[%r5141+88], %r5129;
	st.shared.u32 	[%r5141+92], %r5130;
	st.shared.u32 	[%r5141+96], %r5131;
	st.shared.u32 	[%r5141+100], %r5132;
	st.shared.u32 	[%r5141+104], %r5133;
	st.shared.u32 	[%r5141+108], %r5134;
	st.shared.u32 	[%r5141+112], %r5135;
	st.shared.u32 	[%r5141+116], %r5136;
	st.shared.u32 	[%r5141+120], %r5137;
	st.shared.u32 	[%r5141+124], %r5138;
	st.shared.u32 	[%r5141+128], %r5139;
	bar.sync 	0;
	cvt.u32.u16 	%r5142, %rs93;
	ld.shared.u16 	%r5143, [%r1033];
	add.s32 	%r1097, %r5143, %r5142;
	cvt.u32.u16 	%r5144, %rs94;
	ld.shared.u16 	%r5145, [%r1034];
	add.s32 	%r1098, %r5145, %r5144;
	cvt.u32.u16 	%r5146, %rs95;
	ld.shared.u16 	%r5147, [%r1035];
	add.s32 	%r1099, %r5147, %r5146;
	cvt.u32.u16 	%r5148, %rs96;
	ld.shared.u16 	%r5149, [%r1036];
	add.s32 	%r1100, %r5149, %r5148;
	cvt.u32.u16 	%r5150, %rs97;
	ld.shared.u16 	%r5151, [%r1037];
	add.s32 	%r1101, %r5151, %r5150;
	cvt.u32.u16 	%r5152, %rs98;
	ld.shared.u16 	%r5153, [%r1038];
	add.s32 	%r1102, %r5153, %r5152;
	cvt.u32.u16 	%r5154, %rs99;
	ld.shared.u16 	%r5155, [%r1039];
	add.s32 	%r1103, %r5155, %r5154;
	cvt.u32.u16 	%r5156, %rs100;
	ld.shared.u16 	%r5157, [%r1040];
	add.s32 	%r1104, %r5157, %r5156;
	cvt.u32.u16 	%r5158, %rs101;
	ld.shared.u16 	%r5159, [%r1041];
	add.s32 	%r1105, %r5159, %r5158;
	cvt.u32.u16 	%r5160, %rs102;
	ld.shared.u16 	%r5161, [%r1042];
	add.s32 	%r1106, %r5161, %r5160;
	cvt.u32.u16 	%r5162, %rs103;
	ld.shared.u16 	%r5163, [%r1043];
	add.s32 	%r1107, %r5163, %r5162;
	cvt.u32.u16 	%r5164, %rs104;
	ld.shared.u16 	%r5165, [%r1044];
	add.s32 	%r1108, %r5165, %r5164;
	cvt.u32.u16 	%r5166, %rs105;
	ld.shared.u16 	%r5167, [%r1045];
	add.s32 	%r1109, %r5167, %r5166;
	cvt.u32.u16 	%r5168, %rs106;
	ld.shared.u16 	%r5169, [%r1046];
	add.s32 	%r1110, %r5169, %r5168;
	cvt.u32.u16 	%r5170, %rs107;
	ld.shared.u16 	%r5171, [%r1047];
	add.s32 	%r1111, %r5171, %r5170;
	cvt.u32.u16 	%r5172, %rs108;
	ld.shared.u16 	%r5173, [%r1048];
	add.s32 	%r1112, %r5173, %r5172;
	cvt.u32.u16 	%r5174, %rs109;
	ld.shared.u16 	%r5175, [%r1049];
	add.s32 	%r1113, %r5175, %r5174;
	cvt.u32.u16 	%r5176, %rs110;
	ld.shared.u16 	%r5177, [%r1050];
	add.s32 	%r1114, %r5177, %r5176;
	cvt.u32.u16 	%r5178, %rs111;
	ld.shared.u16 	%r5179, [%r1051];
	add.s32 	%r1115, %r5179, %r5178;
	cvt.u32.u16 	%r5180, %rs112;
	ld.shared.u16 	%r5181, [%r1052];
	add.s32 	%r1116, %r5181, %r5180;
	cvt.u32.u16 	%r5182, %rs113;
	ld.shared.u16 	%r5183, [%r1053];
	add.s32 	%r1117, %r5183, %r5182;
	cvt.u32.u16 	%r5184, %rs114;
	ld.shared.u16 	%r5185, [%r1054];
	add.s32 	%r1118, %r5185, %r5184;
	cvt.u32.u16 	%r5186, %rs115;
	ld.shared.u16 	%r5187, [%r1055];
	add.s32 	%r1119, %r5187, %r5186;
	@%p307 bra 	$L__BB13_514;
	cvt.u32.u64 	%r5188, %rd227;
	shl.b32 	%r5189, %r5188, 10;
	and.b32  	%r5190, %r5189, 31744;
	add.s32 	%r5192, %r5104, %r5190;
	shr.u32 	%r5193, %r5188, 4;
	and.b32  	%r5194, %r5193, 62;
	add.s32 	%r5195, %r5192, %r5194;
	ld.shared.u16 	%r6438, [%r5195];
$L__BB13_514:
	cvt.u32.u64 	%r5196, %rd227;
	setp.gt.u32 	%p309, %r5196, 63;
	bar.sync 	0;
	@%p309 bra 	$L__BB13_516;
	cvt.s64.s32 	%rd1566, %r6438;
	st.shared.u64 	[%r1096], %rd1566;
$L__BB13_516:
	bar.sync 	0;
	bar.sync 	0;
	@%p309 bra 	$L__BB13_518;
	cvt.s64.s32 	%rd1567, %r6438;
	sub.s64 	%rd1568, %rd1801, %rd1567;
	st.shared.u64 	[%r1096+23552], %rd1568;
$L__BB13_518:
	bar.sync 	0;
	shl.b32 	%r5201, %r1097, 2;
	add.s32 	%r5203, %r5104, %r5201;
	st.shared.u32 	[%r5203], %r1009;
	shl.b32 	%r5204, %r1098, 2;
	add.s32 	%r5205, %r5104, %r5204;
	st.shared.u32 	[%r5205], %r1010;
	shl.b32 	%r5206, %r1099, 2;
	add.s32 	%r5207, %r5104, %r5206;
	st.shared.u32 	[%r5207], %r1011;
	shl.b32 	%r5208, %r1100, 2;
	add.s32 	%r5209, %r5104, %r5208;
	st.shared.u32 	[%r5209], %r1012;
	shl.b32 	%r5210, %r1101, 2;
	add.s32 	%r5211, %r5104, %r5210;
	st.shared.u32 	[%r5211], %r1013;
	shl.b32 	%r5212, %r1102, 2;
	add.s32 	%r5213, %r5104, %r5212;
	st.shared.u32 	[%r5213], %r1014;
	shl.b32 	%r5214, %r1103, 2;
	add.s32 	%r5215, %r5104, %r5214;
	st.shared.u32 	[%r5215], %r1015;
	shl.b32 	%r5216, %r1104, 2;
	add.s32 	%r5217, %r5104, %r5216;
	st.shared.u32 	[%r5217], %r1016;
	shl.b32 	%r5218, %r1105, 2;
	add.s32 	%r5219, %r5104, %r5218;
	st.shared.u32 	[%r5219], %r1017;
	shl.b32 	%r5220, %r1106, 2;
	add.s32 	%r5221, %r5104, %r5220;
	st.shared.u32 	[%r5221], %r1018;
	shl.b32 	%r5222, %r1107, 2;
	add.s32 	%r5223, %r5104, %r5222;
	st.shared.u32 	[%r5223], %r1019;
	shl.b32 	%r5224, %r1108, 2;
	add.s32 	%r5225, %r5104, %r5224;
	st.shared.u32 	[%r5225], %r1020;
	shl.b32 	%r5226, %r1109, 2;
	add.s32 	%r5227, %r5104, %r5226;
	st.shared.u32 	[%r5227], %r1021;
	shl.b32 	%r5228, %r1110, 2;
	add.s32 	%r5229, %r5104, %r5228;
	st.shared.u32 	[%r5229], %r1022;
	shl.b32 	%r5230, %r1111, 2;
	add.s32 	%r5231, %r5104, %r5230;
	st.shared.u32 	[%r5231], %r1023;
	shl.b32 	%r5232, %r1112, 2;
	add.s32 	%r5233, %r5104, %r5232;
	st.shared.u32 	[%r5233], %r1024;
	shl.b32 	%r5234, %r1113, 2;
	add.s32 	%r5235, %r5104, %r5234;
	st.shared.u32 	[%r5235], %r1025;
	shl.b32 	%r5236, %r1114, 2;
	add.s32 	%r5237, %r5104, %r5236;
	st.shared.u32 	[%r5237], %r1026;
	shl.b32 	%r5238, %r1115, 2;
	add.s32 	%r5239, %r5104, %r5238;
	st.shared.u32 	[%r5239], %r1027;
	shl.b32 	%r5240, %r1116, 2;
	add.s32 	%r5241, %r5104, %r5240;
	st.shared.u32 	[%r5241], %r1028;
	shl.b32 	%r5242, %r1117, 2;
	add.s32 	%r5243, %r5104, %r5242;
	st.shared.u32 	[%r5243], %r1029;
	shl.b32 	%r5244, %r1118, 2;
	add.s32 	%r5245, %r5104, %r5244;
	st.shared.u32 	[%r5245], %r1030;
	shl.b32 	%r5246, %r1119, 2;
	add.s32 	%r5247, %r5104, %r5246;
	st.shared.u32 	[%r5247], %r1031;
	bar.sync 	0;
	ld.shared.u32 	%r1122, [%r1095];
	// begin inline asm
	shr.b32 %r5198, %r1122, %r6349;
	// end inline asm
	setp.le.s64 	%p311, %rd1804, %rd227;
	@%p311 bra 	$L__BB13_520;
	and.b32  	%r5248, %r4794, %r5198;
	shl.b32 	%r5249, %r5248, 3;
	add.s32 	%r5251, %r5104, %r5249;
	ld.shared.u64 	%rd1569, [%r5251+23552];
	add.s64 	%rd1570, %rd1569, %rd227;
	shl.b64 	%rd1571, %rd1570, 2;
	add.s64 	%rd1572, %rd112, %rd1571;
	st.global.u32 	[%rd1572], %r1122;
$L__BB13_520:
	ld.shared.u32 	%r1124, [%r1095+1024];
	// begin inline asm
	shr.b32 %r5252, %r1124, %r6349;
	// end inline asm
	add.s32 	%r5256, %r5196, 256;
	cvt.u64.u32 	%rd1573, %r5256;
	setp.le.s64 	%p312, %rd1804, %rd1573;
	@%p312 bra 	$L__BB13_522;
	and.b32  	%r5257, %r4794, %r5252;
	shl.b32 	%r5258, %r5257, 3;
	add.s32 	%r5260, %r5104, %r5258;
	ld.shared.u64 	%rd1574, [%r5260+23552];
	add.s64 	%rd1575, %rd1574, %rd227;
	shl.b64 	%rd1576, %rd1575, 2;
	add.s64 	%rd1577, %rd112, %rd1576;
	st.global.u32 	[%rd1577+1024], %r1124;
$L__BB13_522:
	ld.shared.u32 	%r1126, [%r1095+2048];
	// begin inline asm
	shr.b32 %r5261, %r1126, %r6349;
	// end inline asm
	add.s32 	%r5265, %r5196, 512;
	cvt.u64.u32 	%rd1578, %r5265;
	setp.le.s64 	%p313, %rd1804, %rd1578;
	@%p313 bra 	$L__BB13_524;
	and.b32  	%r5266, %r4794, %r5261;
	shl.b32 	%r5267, %r5266, 3;
	add.s32 	%r5269, %r5104, %r5267;
	ld.shared.u64 	%rd1579, [%r5269+23552];
	add.s64 	%rd1580, %rd1579, %rd227;
	shl.b64 	%rd1581, %rd1580, 2;
	add.s64 	%rd1582, %rd112, %rd1581;
	st.global.u32 	[%rd1582+2048], %r1126;
$L__BB13_524:
	ld.shared.u32 	%r1128, [%r1095+3072];
	// begin inline asm
	shr.b32 %r5270, %r1128, %r6349;
	// end inline asm
	add.s32 	%r5274, %r5196, 768;
	cvt.u64.u32 	%rd1583, %r5274;
	setp.le.s64 	%p314, %rd1804, %rd1583;
	@%p314 bra 	$L__BB13_526;
	and.b32  	%r5275, %r4794, %r5270;
	shl.b32 	%r5276, %r5275, 3;
	add.s32 	%r5278, %r5104, %r5276;
	ld.shared.u64 	%rd1584, [%r5278+23552];
	add.s64 	%rd1585, %rd1584, %rd227;
	shl.b64 	%rd1586, %rd1585, 2;
	add.s64 	%rd1587, %rd112, %rd1586;
	st.global.u32 	[%rd1587+3072], %r1128;
$L__BB13_526:
	ld.shared.u32 	%r1130, [%r1095+4096];
	// begin inline asm
	shr.b32 %r5279, %r1130, %r6349;
	// end inline asm
	or.b32  	%r5283, %r5196, 1024;
	cvt.u64.u32 	%rd1588, %r5283;
	setp.le.s64 	%p315, %rd1804, %rd1588;
	@%p315 bra 	$L__BB13_528;
	and.b32  	%r5284, %r4794, %r5279;
	shl.b32 	%r5285, %r5284, 3;
	add.s32 	%r5287, %r5104, %r5285;
	ld.shared.u64 	%rd1589, [%r5287+23552];
	add.s64 	%rd1590, %rd1589, %rd227;
	shl.b64 	%rd1591, %rd1590, 2;
	add.s64 	%rd1592, %rd112, %rd1591;
	st.global.u32 	[%rd1592+4096], %r1130;
$L__BB13_528:
	ld.shared.u32 	%r1132, [%r1095+5120];
	// begin inline asm
	shr.b32 %r5288, %r1132, %r6349;
	// end inline asm
	add.s32 	%r5292, %r5196, 1280;
	cvt.u64.u32 	%rd1593, %r5292;
	setp.le.s64 	%p316, %rd1804, %rd1593;
	@%p316 bra 	$L__BB13_530;
	and.b32  	%r5293, %r4794, %r5288;
	shl.b32 	%r5294, %r5293, 3;
	add.s32 	%r5296, %r5104, %r5294;
	ld.shared.u64 	%rd1594, [%r5296+23552];
	add.s64 	%rd1595, %rd1594, %rd227;
	shl.b64 	%rd1596, %rd1595, 2;
	add.s64 	%rd1597, %rd112, %rd1596;
	st.global.u32 	[%rd1597+5120], %r1132;
$L__BB13_530:
	ld.shared.u32 	%r1134, [%r1095+6144];
	// begin inline asm
	shr.b32 %r5297, %r1134, %r6349;
	// end inline asm
	add.s32 	%r5301, %r5196, 1536;
	cvt.u64.u32 	%rd1598, %r5301;
	setp.le.s64 	%p317, %rd1804, %rd1598;
	@%p317 bra 	$L__BB13_532;
	and.b32  	%r5302, %r4794, %r5297;
	shl.b32 	%r5303, %r5302, 3;
	add.s32 	%r5305, %r5104, %r5303;
	ld.shared.u64 	%rd1599, [%r5305+23552];
	add.s64 	%rd1600, %rd1599, %rd227;
	shl.b64 	%rd1601, %rd1600, 2;
	add.s64 	%rd1602, %rd112, %rd1601;
	st.global.u32 	[%rd1602+6144], %r1134;
$L__BB13_532:
	ld.shared.u32 	%r1136, [%r1095+7168];
	// begin inline asm
	shr.b32 %r5306, %r1136, %r6349;
	// end inline asm
	add.s32 	%r5310, %r5196, 1792;
	cvt.u64.u32 	%rd1603, %r5310;
	setp.le.s64 	%p318, %rd1804, %rd1603;
	@%p318 bra 	$L__BB13_534;
	and.b32  	%r5311, %r4794, %r5306;
	shl.b32 	%r5312, %r5311, 3;
	add.s32 	%r5314, %r5104, %r5312;
	ld.shared.u64 	%rd1604, [%r5314+23552];
	add.s64 	%rd1605, %rd1604, %rd227;
	shl.b64 	%rd1606, %rd1605, 2;
	add.s64 	%rd1607, %rd112, %rd1606;
	st.global.u32 	[%rd1607+7168], %r1136;
$L__BB13_534:
	ld.shared.u32 	%r1138, [%r1095+8192];
	// begin inline asm
	shr.b32 %r5315, %r1138, %r6349;
	// end inline asm
	or.b32  	%r5319, %r5196, 2048;
	cvt.u64.u32 	%rd1608, %r5319;
	setp.le.s64 	%p319, %rd1804, %rd1608;
	@%p319 bra 	$L__BB13_536;
	and.b32  	%r5320, %r4794, %r5315;
	shl.b32 	%r5321, %r5320, 3;
	add.s32 	%r5323, %r5104, %r5321;
	ld.shared.u64 	%rd1609, [%r5323+23552];
	add.s64 	%rd1610, %rd1609, %rd227;
	shl.b64 	%rd1611, %rd1610, 2;
	add.s64 	%rd1612, %rd112, %rd1611;
	st.global.u32 	[%rd1612+8192], %r1138;
$L__BB13_536:
	ld.shared.u32 	%r1140, [%r1095+9216];
	// begin inline asm
	shr.b32 %r5324, %r1140, %r6349;
	// end inline asm
	add.s32 	%r5328, %r5196, 2304;
	cvt.u64.u32 	%rd1613, %r5328;
	setp.le.s64 	%p320, %rd1804, %rd1613;
	@%p320 bra 	$L__BB13_538;
	and.b32  	%r5329, %r4794, %r5324;
	shl.b32 	%r5330, %r5329, 3;
	add.s32 	%r5332, %r5104, %r5330;
	ld.shared.u64 	%rd1614, [%r5332+23552];
	add.s64 	%rd1615, %rd1614, %rd227;
	shl.b64 	%rd1616, %rd1615, 2;
	add.s64 	%rd1617, %rd112, %rd1616;
	st.global.u32 	[%rd1617+9216], %r1140;
$L__BB13_538:
	ld.shared.u32 	%r1142, [%r1095+10240];
	// begin inline asm
	shr.b32 %r5333, %r1142, %r6349;
	// end inline asm
	add.s32 	%r5337, %r5196, 2560;
	cvt.u64.u32 	%rd1618, %r5337;
	setp.le.s64 	%p321, %rd1804, %rd1618;
	@%p321 bra 	$L__BB13_540;
	and.b32  	%r5338, %r4794, %r5333;
	shl.b32 	%r5339, %r5338, 3;
	add.s32 	%r5341, %r5104, %r5339;
	ld.shared.u64 	%rd1619, [%r5341+23552];
	add.s64 	%rd1620, %rd1619, %rd227;
	shl.b64 	%rd1621, %rd1620, 2;
	add.s64 	%rd1622, %rd112, %rd1621;
	st.global.u32 	[%rd1622+10240], %r1142;
$L__BB13_540:
	ld.shared.u32 	%r1144, [%r1095+11264];
	// begin inline asm
	shr.b32 %r5342, %r1144, %r6349;
	// end inline asm
	add.s32 	%r5346, %r5196, 2816;
	cvt.u64.u32 	%rd1623, %r5346;
	setp.le.s64 	%p322, %rd1804, %rd1623;
	@%p322 bra 	$L__BB13_542;
	and.b32  	%r5347, %r4794, %r5342;
	shl.b32 	%r5348, %r5347, 3;
	add.s32 	%r5350, %r5104, %r5348;
	ld.shared.u64 	%rd1624, [%r5350+23552];
	add.s64 	%rd1625, %rd1624, %rd227;
	shl.b64 	%rd1626, %rd1625, 2;
	add.s64 	%rd1627, %rd112, %rd1626;
	st.global.u32 	[%rd1627+11264], %r1144;
$L__BB13_542:
	ld.shared.u32 	%r1146, [%r1095+12288];
	// begin inline asm
	shr.b32 %r5351, %r1146, %r6349;
	// end inline asm
	or.b32  	%r5355, %r5196, 3072;
	cvt.u64.u32 	%rd1628, %r5355;
	setp.le.s64 	%p323, %rd1804, %rd1628;
	@%p323 bra 	$L__BB13_544;
	and.b32  	%r5356, %r4794, %r5351;
	shl.b32 	%r5357, %r5356, 3;
	add.s32 	%r5359, %r5104, %r5357;
	ld.shared.u64 	%rd1629, [%r5359+23552];
	add.s64 	%rd1630, %rd1629, %rd227;
	shl.b64 	%rd1631, %rd1630, 2;
	add.s64 	%rd1632, %rd112, %rd1631;
	st.global.u32 	[%rd1632+12288], %r1146;
$L__BB13_544:
	ld.shared.u32 	%r1148, [%r1095+13312];
	// begin inline asm
	shr.b32 %r5360, %r1148, %r6349;
	// end inline asm
	add.s32 	%r5364, %r5196, 3328;
	cvt.u64.u32 	%rd1633, %r5364;
	setp.le.s64 	%p324, %rd1804, %rd1633;
	@%p324 bra 	$L__BB13_546;
	and.b32  	%r5365, %r4794, %r5360;
	shl.b32 	%r5366, %r5365, 3;
	add.s32 	%r5368, %r5104, %r5366;
	ld.shared.u64 	%rd1634, [%r5368+23552];
	add.s64 	%rd1635, %rd1634, %rd227;
	shl.b64 	%rd1636, %rd1635, 2;
	add.s64 	%rd1637, %rd112, %rd1636;
	st.global.u32 	[%rd1637+13312], %r1148;
$L__BB13_546:
	ld.shared.u32 	%r1150, [%r1095+14336];
	// begin inline asm
	shr.b32 %r5369, %r1150, %r6349;
	// end inline asm
	add.s32 	%r5373, %r5196, 3584;
	cvt.u64.u32 	%rd1638, %r5373;
	setp.le.s64 	%p325, %rd1804, %rd1638;
	@%p325 bra 	$L__BB13_548;
	and.b32  	%r5374, %r4794, %r5369;
	shl.b32 	%r5375, %r5374, 3;
	add.s32 	%r5377, %r5104, %r5375;
	ld.shared.u64 	%rd1639, [%r5377+23552];
	add.s64 	%rd1640, %rd1639, %rd227;
	shl.b64 	%rd1641, %rd1640, 2;
	add.s64 	%rd1642, %rd112, %rd1641;
	st.global.u32 	[%rd1642+14336], %r1150;
$L__BB13_548:
	ld.shared.u32 	%r1152, [%r1095+15360];
	// begin inline asm
	shr.b32 %r5378, %r1152, %r6349;
	// end inline asm
	add.s32 	%r5382, %r5196, 3840;
	cvt.u64.u32 	%rd1643, %r5382;
	setp.le.s64 	%p326, %rd1804, %rd1643;
	@%p326 bra 	$L__BB13_550;
	and.b32  	%r5383, %r4794, %r5378;
	shl.b32 	%r5384, %r5383, 3;
	add.s32 	%r5386, %r5104, %r5384;
	ld.shared.u64 	%rd1644, [%r5386+23552];
	add.s64 	%rd1645, %rd1644, %rd227;
	shl.b64 	%rd1646, %rd1645, 2;
	add.s64 	%rd1647, %rd112, %rd1646;
	st.global.u32 	[%rd1647+15360], %r1152;
$L__BB13_550:
	ld.shared.u32 	%r1154, [%r1095+16384];
	// begin inline asm
	shr.b32 %r5387, %r1154, %r6349;
	// end inline asm
	or.b32  	%r5391, %r5196, 4096;
	cvt.u64.u32 	%rd1648, %r5391;
	setp.le.s64 	%p327, %rd1804, %rd1648;
	@%p327 bra 	$L__BB13_552;
	and.b32  	%r5392, %r4794, %r5387;
	shl.b32 	%r5393, %r5392, 3;
	add.s32 	%r5395, %r5104, %r5393;
	ld.shared.u64 	%rd1649, [%r5395+23552];
	add.s64 	%rd1650, %rd1649, %rd227;
	shl.b64 	%rd1651, %rd1650, 2;
	add.s64 	%rd1652, %rd112, %rd1651;
	st.global.u32 	[%rd1652+16384], %r1154;
$L__BB13_552:
	ld.shared.u32 	%r1156, [%r1095+17408];
	// begin inline asm
	shr.b32 %r5396, %r1156, %r6349;
	// end inline asm
	add.s32 	%r5400, %r5196, 4352;
	cvt.u64.u32 	%rd1653, %r5400;
	setp.le.s64 	%p328, %rd1804, %rd1653;
	@%p328 bra 	$L__BB13_554;
	and.b32  	%r5401, %r4794, %r5396;
	shl.b32 	%r5402, %r5401, 3;
	add.s32 	%r5404, %r5104, %r5402;
	ld.shared.u64 	%rd1654, [%r5404+23552];
	add.s64 	%rd1655, %rd1654, %rd227;
	shl.b64 	%rd1656, %rd1655, 2;
	add.s64 	%rd1657, %rd112, %rd1656;
	st.global.u32 	[%rd1657+17408], %r1156;
$L__BB13_554:
	ld.shared.u32 	%r1158, [%r1095+18432];
	// begin inline asm
	shr.b32 %r5405, %r1158, %r6349;
	// end inline asm
	add.s32 	%r5409, %r5196, 4608;
	cvt.u64.u32 	%rd1658, %r5409;
	setp.le.s64 	%p329, %rd1804, %rd1658;
	@%p329 bra 	$L__BB13_556;
	and.b32  	%r5410, %r4794, %r5405;
	shl.b32 	%r5411, %r5410, 3;
	add.s32 	%r5413, %r5104, %r5411;
	ld.shared.u64 	%rd1659, [%r5413+23552];
	add.s64 	%rd1660, %rd1659, %rd227;
	shl.b64 	%rd1661, %rd1660, 2;
	add.s64 	%rd1662, %rd112, %rd1661;
	st.global.u32 	[%rd1662+18432], %r1158;
$L__BB13_556:
	ld.shared.u32 	%r1160, [%r1095+19456];
	// begin inline asm
	shr.b32 %r5414, %r1160, %r6349;
	// end inline asm
	add.s32 	%r5418, %r5196, 4864;
	cvt.u64.u32 	%rd1663, %r5418;
	setp.le.s64 	%p330, %rd1804, %rd1663;
	@%p330 bra 	$L__BB13_558;
	and.b32  	%r5419, %r4794, %r5414;
	shl.b32 	%r5420, %r5419, 3;
	add.s32 	%r5422, %r5104, %r5420;
	ld.shared.u64 	%rd1664, [%r5422+23552];
	add.s64 	%rd1665, %rd1664, %rd227;
	shl.b64 	%rd1666, %rd1665, 2;
	add.s64 	%rd1667, %rd112, %rd1666;
	st.global.u32 	[%rd1667+19456], %r1160;
$L__BB13_558:
	ld.shared.u32 	%r1162, [%r1095+20480];
	// begin inline asm
	shr.b32 %r5423, %r1162, %r6349;
	// end inline asm
	or.b32  	%r5427, %r5196, 5120;
	cvt.u64.u32 	%rd1668, %r5427;
	setp.le.s64 	%p331, %rd1804, %rd1668;
	@%p331 bra 	$L__BB13_560;
	and.b32  	%r5428, %r4794, %r5423;
	shl.b32 	%r5429, %r5428, 3;
	add.s32 	%r5431, %r5104, %r5429;
	ld.shared.u64 	%rd1669, [%r5431+23552];
	add.s64 	%rd1670, %rd1669, %rd227;
	shl.b64 	%rd1671, %rd1670, 2;
	add.s64 	%rd1672, %rd112, %rd1671;
	st.global.u32 	[%rd1672+20480], %r1162;
$L__BB13_560:
	ld.shared.u32 	%r1164, [%r1095+21504];
	// begin inline asm
	shr.b32 %r5432, %r1164, %r6349;
	// end inline asm
	add.s32 	%r5436, %r5196, 5376;
	cvt.u64.u32 	%rd1673, %r5436;
	setp.le.s64 	%p332, %rd1804, %rd1673;
	@%p332 bra 	$L__BB13_562;
	and.b32  	%r5437, %r4794, %r5432;
	shl.b32 	%r5438, %r5437, 3;
	add.s32 	%r5440, %r5104, %r5438;
	ld.shared.u64 	%rd1674, [%r5440+23552];
	add.s64 	%rd1675, %rd1674, %rd227;
	shl.b64 	%rd1676, %rd1675, 2;
	add.s64 	%rd1677, %rd112, %rd1676;
	st.global.u32 	[%rd1677+21504], %r1164;
$L__BB13_562:
	ld.shared.u32 	%r1166, [%r1095+22528];
	// begin inline asm
	shr.b32 %r5441, %r1166, %r6349;
	// end inline asm
	and.b32  	%r1167, %r4794, %r5441;
	add.s32 	%r5445, %r5196, 5632;
	cvt.u64.u32 	%rd1678, %r5445;
	setp.le.s64 	%p333, %rd1804, %rd1678;
	@%p333 bra 	$L__BB13_660;
	shl.b32 	%r5446, %r1167, 3;
	add.s32 	%r5448, %r5104, %r5446;
	ld.shared.u64 	%rd1679, [%r5448+23552];
	add.s64 	%rd1680, %rd1679, %rd227;
	shl.b64 	%rd1681, %rd1680, 2;
	add.s64 	%rd1682, %rd112, %rd1681;
	st.global.u32 	[%rd1682+22528], %r1166;
	bra.uni 	$L__BB13_660;
$L__BB13_564:
	setp.lt.s64 	%p203, %rd4, 5888;
	mov.b64 	%rd1797, 0;
	mov.u64 	%rd1798, %rd4;
	@%p203 bra 	$L__BB13_567;
	mov.b64 	%rd1797, 0;
$L__BB13_566:
	add.s64 	%rd1456, %rd1797, %rd115;
	shl.b64 	%rd1457, %rd1456, 2;
	add.s64 	%rd1458, %rd1753, %rd1457;
	ld.global.u32 	%r4017, [%rd1458];
	ld.global.u32 	%r4018, [%rd1458+1024];
	ld.global.u32 	%r4019, [%rd1458+2048];
	ld.global.u32 	%r4020, [%rd1458+3072];
	ld.global.u32 	%r4021, [%rd1458+4096];
	ld.global.u32 	%r4022, [%rd1458+5120];
	ld.global.u32 	%r4023, [%rd1458+6144];
	ld.global.u32 	%r4024, [%rd1458+7168];
	ld.global.u32 	%r4025, [%rd1458+8192];
	ld.global.u32 	%r4026, [%rd1458+9216];
	ld.global.u32 	%r4027, [%rd1458+10240];
	ld.global.u32 	%r4028, [%rd1458+11264];
	ld.global.u32 	%r4029, [%rd1458+12288];
	ld.global.u32 	%r4030, [%rd1458+13312];
	ld.global.u32 	%r4031, [%rd1458+14336];
	ld.global.u32 	%r4032, [%rd1458+15360];
	ld.global.u32 	%r4033, [%rd1458+16384];
	ld.global.u32 	%r4034, [%rd1458+17408];
	ld.global.u32 	%r4035, [%rd1458+18432];
	ld.global.u32 	%r4036, [%rd1458+19456];
	ld.global.u32 	%r4037, [%rd1458+20480];
	ld.global.u32 	%r4038, [%rd1458+21504];
	ld.global.u32 	%r4039, [%rd1458+22528];
	bar.sync 	0;
	add.s64 	%rd1459, %rd112, %rd1457;
	st.global.u32 	[%rd1459], %r4017;
	st.global.u32 	[%rd1459+1024], %r4018;
	st.global.u32 	[%rd1459+2048], %r4019;
	st.global.u32 	[%rd1459+3072], %r4020;
	st.global.u32 	[%rd1459+4096], %r4021;
	st.global.u32 	[%rd1459+5120], %r4022;
	st.global.u32 	[%rd1459+6144], %r4023;
	st.global.u32 	[%rd1459+7168], %r4024;
	st.global.u32 	[%rd1459+8192], %r4025;
	st.global.u32 	[%rd1459+9216], %r4026;
	st.global.u32 	[%rd1459+10240], %r4027;
	st.global.u32 	[%rd1459+11264], %r4028;
	st.global.u32 	[%rd1459+12288], %r4029;
	st.global.u32 	[%rd1459+13312], %r4030;
	st.global.u32 	[%rd1459+14336], %r4031;
	st.global.u32 	[%rd1459+15360], %r4032;
	st.global.u32 	[%rd1459+16384], %r4033;
	st.global.u32 	[%rd1459+17408], %r4034;
	st.global.u32 	[%rd1459+18432], %r4035;
	st.global.u32 	[%rd1459+19456], %r4036;
	st.global.u32 	[%rd1459+20480], %r4037;
	st.global.u32 	[%rd1459+21504], %r4038;
	st.global.u32 	[%rd1459+22528], %r4039;
	add.s64 	%rd1797, %rd1797, 5888;
	sub.s64 	%rd1798, %rd4, %rd1797;
	setp.gt.s64 	%p204, %rd1798, 5887;
	@%p204 bra 	$L__BB13_566;
$L__BB13_567:
	setp.ge.s64 	%p205, %rd1797, %rd4;
	@%p205 bra 	$L__BB13_660;
	cvt.u32.u64 	%r793, %rd1798;
	setp.ge.s32 	%p206, %r3863, %r793;
	add.s64 	%rd190, %rd1797, %rd115;
	shl.b64 	%rd1460, %rd190, 2;
	add.s64 	%rd191, %rd1753, %rd1460;
	@%p206 bra 	$L__BB13_570;
	ld.global.u32 	%r6414, [%rd191];
$L__BB13_570:
	add.s32 	%r4042, %r3863, 256;
	cvt.u64.u32 	%rd192, %r4042;
	setp.ge.s32 	%p207, %r4042, %r793;
	@%p207 bra 	$L__BB13_572;
	ld.global.u32 	%r6415, [%rd191+1024];
$L__BB13_572:
	add.s32 	%r4044, %r3863, 512;
	cvt.u64.u32 	%rd193, %r4044;
	setp.ge.s32 	%p208, %r4044, %r793;
	@%p208 bra 	$L__BB13_574;
	ld.global.u32 	%r6416, [%rd191+2048];
$L__BB13_574:
	add.s32 	%r4046, %r3863, 768;
	cvt.u64.u32 	%rd194, %r4046;
	setp.ge.s32 	%p209, %r4046, %r793;
	@%p209 bra 	$L__BB13_576;
	ld.global.u32 	%r6417, [%rd191+3072];
$L__BB13_576:
	or.b32  	%r4048, %r3863, 1024;
	cvt.u64.u32 	%rd195, %r4048;
	setp.ge.s32 	%p210, %r4048, %r793;
	@%p210 bra 	$L__BB13_578;
	ld.global.u32 	%r6418, [%rd191+4096];
$L__BB13_578:
	add.s32 	%r4050, %r3863, 1280;
	cvt.u64.u32 	%rd196, %r4050;
	setp.ge.s32 	%p211, %r4050, %r793;
	@%p211 bra 	$L__BB13_580;
	ld.global.u32 	%r6419, [%rd191+5120];
$L__BB13_580:
	add.s32 	%r4052, %r3863, 1536;
	cvt.u64.u32 	%rd197, %r4052;
	setp.ge.s32 	%p212, %r4052, %r793;
	@%p212 bra 	$L__BB13_582;
	ld.global.u32 	%r6420, [%rd191+6144];
$L__BB13_582:
	add.s32 	%r4054, %r3863, 1792;
	cvt.u64.u32 	%rd198, %r4054;
	setp.ge.s32 	%p213, %r4054, %r793;
	@%p213 bra 	$L__BB13_584;
	ld.global.u32 	%r6421, [%rd191+7168];
$L__BB13_584:
	or.b32  	%r4056, %r3863, 2048;
	cvt.u64.u32 	%rd199, %r4056;
	setp.ge.s32 	%p214, %r4056, %r793;
	@%p214 bra 	$L__BB13_586;
	ld.global.u32 	%r6422, [%rd191+8192];
$L__BB13_586:
	add.s32 	%r4058, %r3863, 2304;
	cvt.u64.u32 	%rd200, %r4058;
	setp.ge.s32 	%p215, %r4058, %r793;
	@%p215 bra 	$L__BB13_588;
	ld.global.u32 	%r6423, [%rd191+9216];
$L__BB13_588:
	add.s32 	%r4060, %r3863, 2560;
	cvt.u64.u32 	%rd201, %r4060;
	setp.ge.s32 	%p216, %r4060, %r793;
	@%p216 bra 	$L__BB13_590;
	ld.global.u32 	%r6424, [%rd191+10240];
$L__BB13_590:
	add.s32 	%r4062, %r3863, 2816;
	cvt.u64.u32 	%rd202, %r4062;
	setp.ge.s32 	%p217, %r4062, %r793;
	@%p217 bra 	$L__BB13_592;
	ld.global.u32 	%r6425, [%rd191+11264];
$L__BB13_592:
	or.b32  	%r4064, %r3863, 3072;
	cvt.u64.u32 	%rd203, %r4064;
	setp.ge.s32 	%p218, %r4064, %r793;
	@%p218 bra 	$L__BB13_594;
	ld.global.u32 	%r6426, [%rd191+12288];
$L__BB13_594:
	add.s32 	%r4066, %r3863, 3328;
	cvt.u64.u32 	%rd204, %r4066;
	setp.ge.s32 	%p219, %r4066, %r793;
	@%p219 bra 	$L__BB13_596;
	ld.global.u32 	%r6427, [%rd191+13312];
$L__BB13_596:
	add.s32 	%r4068, %r3863, 3584;
	cvt.u64.u32 	%rd205, %r4068;
	setp.ge.s32 	%p220, %r4068, %r793;
	@%p220 bra 	$L__BB13_598;
	ld.global.u32 	%r6428, [%rd191+14336];
$L__BB13_598:
	add.s32 	%r4070, %r3863, 3840;
	cvt.u64.u32 	%rd206, %r4070;
	setp.ge.s32 	%p221, %r4070, %r793;
	@%p221 bra 	$L__BB13_600;
	ld.global.u32 	%r6429, [%rd191+15360];
$L__BB13_600:
	or.b32  	%r4072, %r3863, 4096;
	cvt.u64.u32 	%rd207, %r4072;
	setp.ge.s32 	%p222, %r4072, %r793;
	@%p222 bra 	$L__BB13_602;
	ld.global.u32 	%r6430, [%rd191+16384];
$L__BB13_602:
	add.s32 	%r4074, %r3863, 4352;
	cvt.u64.u32 	%rd208, %r4074;
	setp.ge.s32 	%p223, %r4074, %r793;
	@%p223 bra 	$L__BB13_604;
	ld.global.u32 	%r6431, [%rd191+17408];
$L__BB13_604:
	add.s32 	%r4076, %r3863, 4608;
	cvt.u64.u32 	%rd209, %r4076;
	setp.ge.s32 	%p224, %r4076, %r793;
	@%p224 bra 	$L__BB13_606;
	ld.global.u32 	%r6432, [%rd191+18432];
$L__BB13_606:
	add.s32 	%r4078, %r3863, 4864;
	cvt.u64.u32 	%rd210, %r4078;
	setp.ge.s32 	%p225, %r4078, %r793;
	@%p225 bra 	$L__BB13_608;
	ld.global.u32 	%r6433, [%rd191+19456];
$L__BB13_608:
	or.b32  	%r4080, %r3863, 5120;
	cvt.u64.u32 	%rd211, %r4080;
	setp.ge.s32 	%p226, %r4080, %r793;
	@%p226 bra 	$L__BB13_610;
	ld.global.u32 	%r6434, [%rd191+20480];
$L__BB13_610:
	add.s32 	%r4082, %r3863, 5376;
	cvt.u64.u32 	%rd212, %r4082;
	setp.ge.s32 	%p227, %r4082, %r793;
	@%p227 bra 	$L__BB13_612;
	ld.global.u32 	%r6435, [%rd191+21504];
$L__BB13_612:
	add.s32 	%r4084, %r3863, 5632;
	cvt.u64.u32 	%rd213, %r4084;
	setp.ge.s32 	%p228, %r4084, %r793;
	@%p228 bra 	$L__BB13_614;
	ld.global.u32 	%r6436, [%rd191+22528];
$L__BB13_614:
	setp.ge.s32 	%p229, %r3863, %r793;
	bar.sync 	0;
	add.s64 	%rd214, %rd112, %rd1460;
	@%p229 bra 	$L__BB13_616;
	st.global.u32 	[%rd214], %r6414;
$L__BB13_616:
	cvt.u32.u64 	%r4086, %rd192;
	setp.ge.s32 	%p230, %r4086, %r793;
	@%p230 bra 	$L__BB13_618;
	st.global.u32 	[%rd214+1024], %r6415;
$L__BB13_618:
	cvt.u32.u64 	%r4087, %rd193;
	setp.ge.s32 	%p231, %r4087, %r793;
	@%p231 bra 	$L__BB13_620;
	st.global.u32 	[%rd214+2048], %r6416;
$L__BB13_620:
	cvt.u32.u64 	%r4088, %rd194;
	setp.ge.s32 	%p232, %r4088, %r793;
	@%p232 bra 	$L__BB13_622;
	st.global.u32 	[%rd214+3072], %r6417;
$L__BB13_622:
	cvt.u32.u64 	%r4089, %rd195;
	setp.ge.s32 	%p233, %r4089, %r793;
	@%p233 bra 	$L__BB13_624;
	st.global.u32 	[%rd214+4096], %r6418;
$L__BB13_624:
	cvt.u32.u64 	%r4090, %rd196;
	setp.ge.s32 	%p234, %r4090, %r793;
	@%p234 bra 	$L__BB13_626;
	st.global.u32 	[%rd214+5120], %r6419;
$L__BB13_626:
	cvt.u32.u64 	%r4091, %rd197;
	setp.ge.s32 	%p235, %r4091, %r793;
	@%p235 bra 	$L__BB13_628;
	st.global.u32 	[%rd214+6144], %r6420;
$L__BB13_628:
	cvt.u32.u64 	%r4092, %rd198;
	setp.ge.s32 	%p236, %r4092, %r793;
	@%p236 bra 	$L__BB13_630;
	st.global.u32 	[%rd214+7168], %r6421;
$L__BB13_630:
	cvt.u32.u64 	%r4093, %rd199;
	setp.ge.s32 	%p237, %r4093, %r793;
	@%p237 bra 	$L__BB13_632;
	st.global.u32 	[%rd214+8192], %r6422;
$L__BB13_632:
	cvt.u32.u64 	%r4094, %rd200;
	setp.ge.s32 	%p238, %r4094, %r793;
	@%p238 bra 	$L__BB13_634;
	st.global.u32 	[%rd214+9216], %r6423;
$L__BB13_634:
	cvt.u32.u64 	%r4095, %rd201;
	setp.ge.s32 	%p239, %r4095, %r793;
	@%p239 bra 	$L__BB13_636;
	st.global.u32 	[%rd214+10240], %r6424;
$L__BB13_636:
	cvt.u32.u64 	%r4096, %rd202;
	setp.ge.s32 	%p240, %r4096, %r793;
	@%p240 bra 	$L__BB13_638;
	st.global.u32 	[%rd214+11264], %r6425;
$L__BB13_638:
	cvt.u32.u64 	%r4097, %rd203;
	setp.ge.s32 	%p241, %r4097, %r793;
	@%p241 bra 	$L__BB13_640;
	st.global.u32 	[%rd214+12288], %r6426;
$L__BB13_640:
	cvt.u32.u64 	%r4098, %rd204;
	setp.ge.s32 	%p242, %r4098, %r793;
	@%p242 bra 	$L__BB13_642;
	st.global.u32 	[%rd214+13312], %r6427;
$L__BB13_642:
	cvt.u32.u64 	%r4099, %rd205;
	setp.ge.s32 	%p243, %r4099, %r793;
	@%p243 bra 	$L__BB13_644;
	st.global.u32 	[%rd214+14336], %r6428;
$L__BB13_644:
	cvt.u32.u64 	%r4100, %rd206;
	setp.ge.s32 	%p244, %r4100, %r793;
	@%p244 bra 	$L__BB13_646;
	st.global.u32 	[%rd214+15360], %r6429;
$L__BB13_646:
	cvt.u32.u64 	%r4101, %rd207;
	setp.ge.s32 	%p245, %r4101, %r793;
	@%p245 bra 	$L__BB13_648;
	st.global.u32 	[%rd214+16384], %r6430;
$L__BB13_648:
	cvt.u32.u64 	%r4102, %rd208;
	setp.ge.s32 	%p246, %r4102, %r793;
	@%p246 bra 	$L__BB13_650;
	st.global.u32 	[%rd214+17408], %r6431;
$L__BB13_650:
	cvt.u32.u64 	%r4103, %rd209;
	setp.ge.s32 	%p247, %r4103, %r793;
	@%p247 bra 	$L__BB13_652;
	st.global.u32 	[%rd214+18432], %r6432;
$L__BB13_652:
	cvt.u32.u64 	%r4104, %rd210;
	setp.ge.s32 	%p248, %r4104, %r793;
	@%p248 bra 	$L__BB13_654;
	st.global.u32 	[%rd214+19456], %r6433;
$L__BB13_654:
	cvt.u32.u64 	%r4105, %rd211;
	setp.ge.s32 	%p249, %r4105, %r793;
	@%p249 bra 	$L__BB13_656;
	st.global.u32 	[%rd214+20480], %r6434;
$L__BB13_656:
	cvt.u32.u64 	%r4106, %rd212;
	setp.ge.s32 	%p250, %r4106, %r793;
	@%p250 bra 	$L__BB13_658;
	st.global.u32 	[%rd214+21504], %r6435;
$L__BB13_658:
	cvt.u32.u64 	%r4107, %rd213;
	setp.ge.s32 	%p251, %r4107, %r793;
	@%p251 bra 	$L__BB13_660;
	st.global.u32 	[%rd214+22528], %r6436;
$L__BB13_660:
	add.s32 	%r6349, %r786, %r6349;
	setp.lt.u32 	%p334, %r6349, 32;
	mov.u64 	%rd1751, %rd112;
	mov.u64 	%rd1752, %rd113;
	@%p334 bra 	$L__BB13_420;
$L__BB13_661:
	ret;
$L__BB13_662:
	add.s32 	%r6269, %r6269, 6;
	shl.b32 	%r5988, %r283, 2;
	add.s32 	%r5990, %r5810, %r5988;
	st.shared.u32 	[%r5990], %r6267;
	shl.b32 	%r5991, %r284, 2;
	add.s32 	%r5992, %r5810, %r5991;
	st.shared.u32 	[%r5992], %r6266;
	shl.b32 	%r5993, %r285, 2;
	add.s32 	%r5994, %r5810, %r5993;
	st.shared.u32 	[%r5994], %r6265;
	shl.b32 	%r5995, %r286, 2;
	add.s32 	%r5996, %r5810, %r5995;
	st.shared.u32 	[%r5996], %r6264;
	shl.b32 	%r5997, %r287, 2;
	add.s32 	%r5998, %r5810, %r5997;
	st.shared.u32 	[%r5998], %r6263;
	shl.b32 	%r5999, %r288, 2;
	add.s32 	%r6000, %r5810, %r5999;
	st.shared.u32 	[%r6000], %r6262;
	shl.b32 	%r6001, %r289, 2;
	add.s32 	%r6002, %r5810, %r6001;
	st.shared.u32 	[%r6002], %r6261;
	shl.b32 	%r6003, %r290, 2;
	add.s32 	%r6004, %r5810, %r6003;
	st.shared.u32 	[%r6004], %r6260;
	shl.b32 	%r6005, %r291, 2;
	add.s32 	%r6006, %r5810, %r6005;
	st.shared.u32 	[%r6006], %r6259;
	shl.b32 	%r6007, %r292, 2;
	add.s32 	%r6008, %r5810, %r6007;
	st.shared.u32 	[%r6008], %r6258;
	shl.b32 	%r6009, %r293, 2;
	add.s32 	%r6010, %r5810, %r6009;
	st.shared.u32 	[%r6010], %r6257;
	shl.b32 	%r6011, %r294, 2;
	add.s32 	%r6012, %r5810, %r6011;
	st.shared.u32 	[%r6012], %r6256;
	shl.b32 	%r6013, %r295, 2;
	add.s32 	%r6014, %r5810, %r6013;
	st.shared.u32 	[%r6014], %r6255;
	shl.b32 	%r6015, %r296, 2;
	add.s32 	%r6016, %r5810, %r6015;
	st.shared.u32 	[%r6016], %r6254;
	shl.b32 	%r6017, %r297, 2;
	add.s32 	%r6018, %r5810, %r6017;
	st.shared.u32 	[%r6018], %r6253;
	shl.b32 	%r6019, %r298, 2;
	add.s32 	%r6020, %r5810, %r6019;
	st.shared.u32 	[%r6020], %r6252;
	shl.b32 	%r6021, %r299, 2;
	add.s32 	%r6022, %r5810, %r6021;
	st.shared.u32 	[%r6022], %r6251;
	shl.b32 	%r6023, %r300, 2;
	add.s32 	%r6024, %r5810, %r6023;
	st.shared.u32 	[%r6024], %r6250;
	shl.b32 	%r6025, %r301, 2;
	add.s32 	%r6026, %r5810, %r6025;
	st.shared.u32 	[%r6026], %r6249;
	shl.b32 	%r6027, %r302, 2;
	add.s32 	%r6028, %r5810, %r6027;
	st.shared.u32 	[%r6028], %r6248;
	shl.b32 	%r6029, %r303, 2;
	add.s32 	%r6030, %r5810, %r6029;
	st.shared.u32 	[%r6030], %r6247;
	shl.b32 	%r6031, %r304, 2;
	add.s32 	%r6032, %r5810, %r6031;
	st.shared.u32 	[%r6032], %r6246;
	shl.b32 	%r6033, %r305, 2;
	add.s32 	%r6034, %r5810, %r6033;
	st.shared.u32 	[%r6034], %r6245;
	bar.sync 	0;
	ld.shared.u32 	%r6267, [%r282];
	ld.shared.u32 	%r6266, [%r282+4];
	ld.shared.u32 	%r6265, [%r282+8];
	ld.shared.u32 	%r6264, [%r282+12];
	ld.shared.u32 	%r6263, [%r282+16];
	ld.shared.u32 	%r6262, [%r282+20];
	ld.shared.u32 	%r6261, [%r282+24];
	ld.shared.u32 	%r6260, [%r282+28];
	ld.shared.u32 	%r6259, [%r282+32];
	ld.shared.u32 	%r6258, [%r282+36];
	ld.shared.u32 	%r6257, [%r282+40];
	ld.shared.u32 	%r6256, [%r282+44];
	ld.shared.u32 	%r6255, [%r282+48];
	ld.shared.u32 	%r6254, [%r282+52];
	ld.shared.u32 	%r6253, [%r282+56];
	ld.shared.u32 	%r6252, [%r282+60];
	ld.shared.u32 	%r6251, [%r282+64];
	ld.shared.u32 	%r6250, [%r282+68];
	ld.shared.u32 	%r6249, [%r282+72];
	ld.shared.u32 	%r6248, [%r282+76];
	ld.shared.u32 	%r6247, [%r282+80];
	ld.shared.u32 	%r6246, [%r282+84];
	ld.shared.u32 	%r6245, [%r282+88];
	bar.sync 	0;
	add.s32 	%r6244, %r6244, -6;
	bra.uni 	$L__BB13_124;
$L__BB13_663:
	add.s64 	%rd1157, %rd1763, %rd115;
	shl.b64 	%rd1158, %rd1157, 2;
	add.s64 	%rd1159, %rd1754, %rd1158;
	ld.global.u32 	%r3642, [%rd1159];
	ld.global.u32 	%r3648, [%rd1159+1024];
	ld.global.u32 	%r3651, [%rd1159+2048];
	ld.global.u32 	%r3654, [%rd1159+3072];
	ld.global.u32 	%r3657, [%rd1159+4096];
	ld.global.u32 	%r3660, [%rd1159+5120];
	ld.global.u32 	%r3663, [%rd1159+6144];
	ld.global.u32 	%r3666, [%rd1159+7168];
	ld.global.u32 	%r3669, [%rd1159+8192];
	ld.global.u32 	%r3672, [%rd1159+9216];
	ld.global.u32 	%r3675, [%rd1159+10240];
	ld.global.u32 	%r3678, [%rd1159+11264];
	ld.global.u32 	%r3681, [%rd1159+12288];
	ld.global.u32 	%r3684, [%rd1159+13312];
	ld.global.u32 	%r3687, [%rd1159+14336];
	ld.global.u32 	%r3690, [%rd1159+15360];
	ld.global.u32 	%r3693, [%rd1159+16384];
	ld.global.u32 	%r3696, [%rd1159+17408];
	ld.global.u32 	%r3699, [%rd1159+18432];
	ld.global.u32 	%r3702, [%rd1159+19456];
	ld.global.u32 	%r3705, [%rd1159+20480];
	ld.global.u32 	%r3708, [%rd1159+21504];
	ld.global.u32 	%r3711, [%rd1159+22528];
	bar.sync 	0;
	// begin inline asm
	shr.b32 %r3641, %r3642, %r6349;
	// end inline asm
	mov.b32 	%r3645, 0;
	// begin inline asm
	bmsk.clamp.b32 %r3644, %r3645, %r786;
	// end inline asm
	and.b32  	%r3713, %r3644, %r3641;
	and.b32  	%r3714, %r3713, 3;
	shl.b32 	%r3715, %r3713, 8;
	and.b32  	%r3716, %r3715, -1024;
	add.s32 	%r3717, %r787, %r3716;
	add.s32 	%r3718, %r3717, %r3714;
	ld.shared.u8 	%rs310, [%r3718];
	add.s16 	%rs311, %rs310, 1;
	st.shared.u8 	[%r3718], %rs311;
	// begin inline asm
	shr.b32 %r3647, %r3648, %r6349;
	// end inline asm
	and.b32  	%r3719, %r3644, %r3647;
	and.b32  	%r3720, %r3719, 3;
	shl.b32 	%r3721, %r3719, 8;
	and.b32  	%r3722, %r3721, -1024;
	add.s32 	%r3723, %r787, %r3722;
	add.s32 	%r3724, %r3723, %r3720;
	ld.shared.u8 	%rs312, [%r3724];
	add.s16 	%rs313, %rs312, 1;
	st.shared.u8 	[%r3724], %rs313;
	// begin inline asm
	shr.b32 %r3650, %r3651, %r6349;
	// end inline asm
	and.b32  	%r3725, %r3644, %r3650;
	and.b32  	%r3726, %r3725, 3;
	shl.b32 	%r3727, %r3725, 8;
	and.b32  	%r3728, %r3727, -1024;
	add.s32 	%r3729, %r787, %r3728;
	add.s32 	%r3730, %r3729, %r3726;
	ld.shared.u8 	%rs314, [%r3730];
	add.s16 	%rs315, %rs314, 1;
	st.shared.u8 	[%r3730], %rs315;
	// begin inline asm
	shr.b32 %r3653, %r3654, %r6349;
	// end inline asm
	and.b32  	%r3731, %r3644, %r3653;
	and.b32  	%r3732, %r3731, 3;
	shl.b32 	%r3733, %r3731, 8;
	and.b32  	%r3734, %r3733, -1024;
	add.s32 	%r3735, %r787, %r3734;
	add.s32 	%r3736, %r3735, %r3732;
	ld.shared.u8 	%rs316, [%r3736];
	add.s16 	%rs317, %rs316, 1;
	st.shared.u8 	[%r3736], %rs317;
	// begin inline asm
	shr.b32 %r3656, %r3657, %r6349;
	// end inline asm
	and.b32  	%r3737, %r3644, %r3656;
	and.b32  	%r3738, %r3737, 3;
	shl.b32 	%r3739, %r3737, 8;
	and.b32  	%r3740, %r3739, -1024;
	add.s32 	%r3741, %r787, %r3740;
	add.s32 	%r3742, %r3741, %r3738;
	ld.shared.u8 	%rs318, [%r3742];
	add.s16 	%rs319, %rs318, 1;
	st.shared.u8 	[%r3742], %rs319;
	// begin inline asm
	shr.b32 %r3659, %r3660, %r6349;
	// end inline asm
	and.b32  	%r3743, %r3644, %r3659;
	and.b32  	%r3744, %r3743, 3;
	shl.b32 	%r3745, %r3743, 8;
	and.b32  	%r3746, %r3745, -1024;
	add.s32 	%r3747, %r787, %r3746;
	add.s32 	%r3748, %r3747, %r3744;
	ld.shared.u8 	%rs320, [%r3748];
	add.s16 	%rs321, %rs320, 1;
	st.shared.u8 	[%r3748], %rs321;
	// begin inline asm
	shr.b32 %r3662, %r3663, %r6349;
	// end inline asm
	and.b32  	%r3749, %r3644, %r3662;
	and.b32  	%r3750, %r3749, 3;
	shl.b32 	%r3751, %r3749, 8;
	and.b32  	%r3752, %r3751, -1024;
	add.s32 	%r3753, %r787, %r3752;
	add.s32 	%r3754, %r3753, %r3750;
	ld.shared.u8 	%rs322, [%r3754];
	add.s16 	%rs323, %rs322, 1;
	st.shared.u8 	[%r3754], %rs323;
	// begin inline asm
	shr.b32 %r3665, %r3666, %r6349;
	// end inline asm
	and.b32  	%r3755, %r3644, %r3665;
	and.b32  	%r3756, %r3755, 3;
	shl.b32 	%r3757, %r3755, 8;
	and.b32  	%r3758, %r3757, -1024;
	add.s32 	%r3759, %r787, %r3758;
	add.s32 	%r3760, %r3759, %r3756;
	ld.shared.u8 	%rs324, [%r3760];
	add.s16 	%rs325, %rs324, 1;
	st.shared.u8 	[%r3760], %rs325;
	// begin inline asm
	shr.b32 %r3668, %r3669, %r6349;
	// end inline asm
	and.b32  	%r3761, %r3644, %r3668;
	and.b32  	%r3762, %r3761, 3;
	shl.b32 	%r3763, %r3761, 8;
	and.b32  	%r3764, %r3763, -1024;
	add.s32 	%r3765, %r787, %r3764;
	add.s32 	%r3766, %r3765, %r3762;
	ld.shared.u8 	%rs326, [%r3766];
	add.s16 	%rs327, %rs326, 1;
	st.shared.u8 	[%r3766], %rs327;
	// begin inline asm
	shr.b32 %r3671, %r3672, %r6349;
	// end inline asm
	and.b32  	%r3767, %r3644, %r3671;
	and.b32  	%r3768, %r3767, 3;
	shl.b32 	%r3769, %r3767, 8;
	and.b32  	%r3770, %r3769, -1024;
	add.s32 	%r3771, %r787, %r3770;
	add.s32 	%r3772, %r3771, %r3768;
	ld.shared.u8 	%rs328, [%r3772];
	add.s16 	%rs329, %rs328, 1;
	st.shared.u8 	[%r3772], %rs329;
	// begin inline asm
	shr.b32 %r3674, %r3675, %r6349;
	// end inline asm
	and.b32  	%r3773, %r3644, %r3674;
	and.b32  	%r3774, %r3773, 3;
	shl.b32 	%r3775, %r3773, 8;
	and.b32  	%r3776, %r3775, -1024;
	add.s32 	%r3777, %r787, %r3776;
	add.s32 	%r3778, %r3777, %r3774;
	ld.shared.u8 	%rs330, [%r3778];
	add.s16 	%rs331, %rs330, 1;
	st.shared.u8 	[%r3778], %rs331;
	// begin inline asm
	shr.b32 %r3677, %r3678, %r6349;
	// end inline asm
	and.b32  	%r3779, %r3644, %r3677;
	and.b32  	%r3780, %r3779, 3;
	shl.b32 	%r3781, %r3779, 8;
	and.b32  	%r3782, %r3781, -1024;
	add.s32 	%r3783, %r787, %r3782;
	add.s32 	%r3784, %r3783, %r3780;
	ld.shared.u8 	%rs332, [%r3784];
	add.s16 	%rs333, %rs332, 1;
	st.shared.u8 	[%r3784], %rs333;
	// begin inline asm
	shr.b32 %r3680, %r3681, %r6349;
	// end inline asm
	and.b32  	%r3785, %r3644, %r3680;
	and.b32  	%r3786, %r3785, 3;
	shl.b32 	%r3787, %r3785, 8;
	and.b32  	%r3788, %r3787, -1024;
	add.s32 	%r3789, %r787, %r3788;
	add.s32 	%r3790, %r3789, %r3786;
	ld.shared.u8 	%rs334, [%r3790];
	add.s16 	%rs335, %rs334, 1;
	st.shared.u8 	[%r3790], %rs335;
	// begin inline asm
	shr.b32 %r3683, %r3684, %r6349;
	// end inline asm
	and.b32  	%r3791, %r3644, %r3683;
	and.b32  	%r3792, %r3791, 3;
	shl.b32 	%r3793, %r3791, 8;
	and.b32  	%r3794, %r3793, -1024;
	add.s32 	%r3795, %r787, %r3794;
	add.s32 	%r3796, %r3795, %r3792;
	ld.shared.u8 	%rs336, [%r3796];
	add.s16 	%rs337, %rs336, 1;
	st.shared.u8 	[%r3796], %rs337;
	// begin inline asm
	shr.b32 %r3686, %r3687, %r6349;
	// end inline asm
	and.b32  	%r3797, %r3644, %r3686;
	and.b32  	%r3798, %r3797, 3;
	shl.b32 	%r3799, %r3797, 8;
	and.b32  	%r3800, %r3799, -1024;
	add.s32 	%r3801, %r787, %r3800;
	add.s32 	%r3802, %r3801, %r3798;
	ld.shared.u8 	%rs338, [%r3802];
	add.s16 	%rs339, %rs338, 1;
	st.shared.u8 	[%r3802], %rs339;
	// begin inline asm
	shr.b32 %r3689, %r3690, %r6349;
	// end inline asm
	and.b32  	%r3803, %r3644, %r3689;
	and.b32  	%r3804, %r3803, 3;
	shl.b32 	%r3805, %r3803, 8;
	and.b32  	%r3806, %r3805, -1024;
	add.s32 	%r3807, %r787, %r3806;
	add.s32 	%r3808, %r3807, %r3804;
	ld.shared.u8 	%rs340, [%r3808];
	add.s16 	%rs341, %rs340, 1;
	st.shared.u8 	[%r3808], %rs341;
	// begin inline asm
	shr.b32 %r3692, %r3693, %r6349;
	// end inline asm
	and.b32  	%r3809, %r3644, %r3692;
	and.b32  	%r3810, %r3809, 3;
	shl.b32 	%r3811, %r3809, 8;
	and.b32  	%r3812, %r3811, -1024;
	add.s32 	%r3813, %r787, %r3812;
	add.s32 	%r3814, %r3813, %r3810;
	ld.shared.u8 	%rs342, [%r3814];
	add.s16 	%rs343, %rs342, 1;
	st.shared.u8 	[%r3814], %rs343;
	// begin inline asm
	shr.b32 %r3695, %r3696, %r6349;
	// end inline asm
	and.b32  	%r3815, %r3644, %r3695;
	and.b32  	%r3816, %r3815, 3;
	shl.b32 	%r3817, %r3815, 8;
	and.b32  	%r3818, %r3817, -1024;
	add.s32 	%r3819, %r787, %r3818;
	add.s32 	%r3820, %r3819, %r3816;
	ld.shared.u8 	%rs344, [%r3820];
	add.s16 	%rs345, %rs344, 1;
	st.shared.u8 	[%r3820], %rs345;
	// begin inline asm
	shr.b32 %r3698, %r3699, %r6349;
	// end inline asm
	and.b32  	%r3821, %r3644, %r3698;
	and.b32  	%r3822, %r3821, 3;
	shl.b32 	%r3823, %r3821, 8;
	and.b32  	%r3824, %r3823, -1024;
	add.s32 	%r3825, %r787, %r3824;
	add.s32 	%r3826, %r3825, %r3822;
	ld.shared.u8 	%rs346, [%r3826];
	add.s16 	%rs347, %rs346, 1;
	st.shared.u8 	[%r3826], %rs347;
	// begin inline asm
	shr.b32 %r3701, %r3702, %r6349;
	// end inline asm
	and.b32  	%r3827, %r3644, %r3701;
	and.b32  	%r3828, %r3827, 3;
	shl.b32 	%r3829, %r3827, 8;
	and.b32  	%r3830, %r3829, -1024;
	add.s32 	%r3831, %r787, %r3830;
	add.s32 	%r3832, %r3831, %r3828;
	ld.shared.u8 	%rs348, [%r3832];
	add.s16 	%rs349, %rs348, 1;
	st.shared.u8 	[%r3832], %rs349;
	// begin inline asm
	shr.b32 %r3704, %r3705, %r6349;
	// end inline asm
	and.b32  	%r3833, %r3644, %r3704;
	and.b32  	%r3834, %r3833, 3;
	shl.b32 	%r3835, %r3833, 8;
	and.b32  	%r3836, %r3835, -1024;
	add.s32 	%r3837, %r787, %r3836;
	add.s32 	%r3838, %r3837, %r3834;
	ld.shared.u8 	%rs350, [%r3838];
	add.s16 	%rs351, %rs350, 1;
	st.shared.u8 	[%r3838], %rs351;
	// begin inline asm
	shr.b32 %r3707, %r3708, %r6349;
	// end inline asm
	and.b32  	%r3839, %r3644, %r3707;
	and.b32  	%r3840, %r3839, 3;
	shl.b32 	%r3841, %r3839, 8;
	and.b32  	%r3842, %r3841, -1024;
	add.s32 	%r3843, %r787, %r3842;
	add.s32 	%r3844, %r3843, %r3840;
	ld.shared.u8 	%rs352, [%r3844];
	add.s16 	%rs353, %rs352, 1;
	st.shared.u8 	[%r3844], %rs353;
	// begin inline asm
	shr.b32 %r3710, %r3711, %r6349;
	// end inline asm
	and.b32  	%r3845, %r3644, %r3710;
	and.b32  	%r3846, %r3845, 3;
	shl.b32 	%r3847, %r3845, 8;
	and.b32  	%r3848, %r3847, -1024;
	add.s32 	%r3849, %r787, %r3848;
	add.s32 	%r3850, %r3849, %r3846;
	ld.shared.u8 	%rs354, [%r3850];
	add.s16 	%rs355, %rs354, 1;
	st.shared.u8 	[%r3850], %rs355;
	add.s64 	%rd1763, %rd1763, 5888;
	sub.s64 	%rd1785, %rd4, %rd1763;
	setp.gt.s64 	%p182, %rd1785, 5887;
	@%p182 bra 	$L__BB13_663;
	bra.uni 	$L__BB13_430;

}


// ===== COMPILED SASS (sm_100) =====

	.target	sm_100

	.elftype	@"ET_EXEC"


//--------------------- .note.nv.tkinfo           --------------------------
	.section	.note.nv.tkinfo,"",@"SHT_NOTE"
	.sectionflags	@"SHF_NOTE_NV_TKINFO"
	.tkinfo
        /*0018*/ 	.word	0x00000002
        /*0030*/ 	.string	""
        /*0030*/ 	.string	"ptxas"
        /*0030*/ 	.string	"Cuda compilation tools, release 13.0, V13.0.88"
        /*0030*/ 	.string	"Build cuda_13.0.r13.0/compiler.36424714_0"
        /*0030*/ 	.string	"-arch sm_100 -m 64 "



//--------------------- .note.nv.cuinfo           --------------------------
	.section	.note.nv.cuinfo,"",@"SHT_NOTE"
	.sectionflags	@"SHF_NOTE_NV_CUINFO"
        /*0018*/ 	.short	0x0002
        /*001a*/ 	.short	0x0064
        /*001c*/ 	.short	0x0082
	.zero		2


//--------------------- .nv.info                  --------------------------
	.section	.nv.info,"",@"SHT_CUDA_INFO"
	.align	4


	//----- nvinfo : EIATTR_REGCOUNT
	.align		4
        /*0000*/ 	.byte	0x04, 0x2f
        /*0002*/ 	.short	(.L_40 - .L_39)
	.align		4
.L_39:
        /*0004*/ 	.word	index@(_ZN3cub18CUB_300001_SM_10006detail11EmptyKernelIvEEvv)
        /*0008*/ 	.word	0x00000004


	//----- nvinfo : EIATTR_FRAME_SIZE
	.align		4
.L_40:
        /*000c*/ 	.byte	0x04, 0x11
        /*000e*/ 	.short	(.L_42 - .L_41)
	.align		4
.L_41:
        /*0010*/ 	.word	index@(_ZN3cub18CUB_300001_SM_10006detail11EmptyKernelIvEEvv)
        /*0014*/ 	.word	0x00000000


	//----- nvinfo : EIATTR_REGCOUNT
	.align		4
.L_42:
        /*0018*/ 	.byte	0x04, 0x2f
        /*001a*/ 	.short	(.L_44 - .L_43)
	.align		4
.L_43:
        /*001c*/ 	.word	index@(_ZN3cub18CUB_300001_SM_10006detail10radix_sort31DeviceRadixSortSingleTileKernelINS1_5radix10policy_hubI6edge_tNS0_8NullTypeEjE10Policy1000ELNS0_9SortOrderE0ES6_S7_j17edge_decomposer_tEEvPKT1_PSC_PKT2_PSG_T3_iiT4_)
        /*0020*/ 	.word	0x0000005f


	//----- nvinfo : EIATTR_FRAME_SIZE
	.align		4
.L_44:
        /*0024*/ 	.byte	0x04, 0x11
        /*0026*/ 	.short	(.L_46 - .L_45)
	.align		4
.L_45:
        /*0028*/ 	.word	index@(_ZN3cub18CUB_300001_SM_10006detail10radix_sort31DeviceRadixSortSingleTileKernelINS1_5radix10policy_hubI6edge_tNS0_8NullTypeEjE10Policy1000ELNS0_9SortOrderE0ES6_S7_j17edge_decomposer_tEEvPKT1_PSC_PKT2_PSG_T3_iiT4_)
        /*002c*/ 	.word	0x00000000


	//----- nvinfo : EIATTR_REGCOUNT
	.align		4
.L_46:
        /*0030*/ 	.byte	0x04, 0x2f
        /*0032*/ 	.short	(.L_48 - .L_47)
	.align		4
.L_47:
        /*0034*/ 	.word	index@(_ZN3cub18CUB_300001_SM_10006detail10radix_sort30DeviceRadixSortHistogramKernelINS1_5radix10policy_hubI6edge_tNS0_8NullTypeEjE10Policy1000ELNS0_9SortOrderE0ES6_j17edge_decomposer_tEEvPT2_PKT1_SC_iiT3_)
        /*0038*/ 	.word	0x00000030


	//----- nvinfo : EIATTR_FRAME_SIZE
	.align		4
.L_48:
        /*003c*/ 	.byte	0x04, 0x11
        /*003e*/ 	.short	(.L_50 - .L_49)
	.align		4
.L_49:
        /*0040*/ 	.word	index@(_ZN3cub18CUB_300001_SM_10006detail10radix_sort30DeviceRadixSortHistogramKernelINS1_5radix10policy_hubI6edge_tNS0_8NullTypeEjE10Policy1000ELNS0_9SortOrderE0ES6_j17edge_decomposer_tEEvPT2_PKT1_SC_iiT3_)
        /*0044*/ 	.word	0x00000000


	//----- nvinfo : EIATTR_REGCOUNT
	.align		4
.L_50:
        /*0048*/ 	.byte	0x04, 0x2f
        /*004a*/ 	.short	(.L_52 - .L_51)
	.align		4
.L_51:
        /*004c*/ 	.word	index@(_ZN3cub18CUB_300001_SM_10006detail10radix_sort33DeviceRadixSortExclusiveSumKernelINS1_5radix10policy_hubI6edge_tNS0_8NullTypeEjE10Policy1000EjEEvPT0_)
        /*0050*/ 	.word	0x00000018


	//----- nvinfo : EIATTR_FRAME_SIZE
	.align		4
.L_52:
        /*0054*/ 	.byte	0x04, 0x11
        /*0056*/ 	.short	(.L_54 - .L_53)
	.align		4
.L_53:
        /*0058*/ 	.word	index@(_ZN3cub18CUB_300001_SM_10006detail10radix_sort33DeviceRadixSortExclusiveSumKernelINS1_5radix10policy_hubI6edge_tNS0_8NullTypeEjE10Policy1000EjEEvPT0_)
        /*005c*/ 	.word	0x00000000


	//----- nvinfo : EIATTR_REGCOUNT
	.align		4
.L_54:
        /*0060*/ 	.byte	0x04, 0x2f
        /*0062*/ 	.short	(.L_56 - .L_55)
	.align		4
.L_55:
        /*0064*/ 	.word	index@(_ZN3cub18CUB_300001_SM_10006detail10radix_sort29DeviceRadixSortOnesweepKernelINS1_5radix10policy_hubI6edge_tNS0_8NullTypeEjE10Policy1000ELNS0_9SortOrderE0ES6_S7_jii17edge_decomposer_tEEvPT5_SD_PT3_PKSE_PT1_PKSI_PT2_PKSM_T4_iiT6_)
        /*0068*/ 	.word	0x0000004c


	//----- nvinfo : EIATTR_FRAME_SIZE
	.align		4
.L_56:
        /*006c*/ 	.byte	0x04, 0x11
        /*006e*/ 	.short	(.L_58 - .L_57)
	.align		4
.L_57:
        /*0070*/ 	.word	index@(_ZN3cub18CUB_300001_SM_10006detail10radix_sort29DeviceRadixSortOnesweepKernelINS1_5radix10policy_hubI6edge_tNS0_8NullTypeEjE10Policy1000ELNS0_9SortOrderE0ES6_S7_jii17edge_decomposer_tEEvPT5_SD_PT3_PKSE_PT1_PKSI_PT2_PKSM_T4_iiT6_)
        /*0074*/ 	.word	0x00000000


	//----- nvinfo : EIATTR_REGCOUNT
	.align		4
.L_58:
        /*0078*/ 	.byte	0x04, 0x2f
        /*007a*/ 	.short	(.L_60 - .L_59)
	.align		4
.L_59:
        /*007c*/ 	.word	index@(_ZN3cub18CUB_300001_SM_10006detail10radix_sort31DeviceRadixSortSingleTileKernelINS1_5radix10policy_hubI19preprocess_vertex_tNS0_8NullTypeEjE10Policy1000ELNS0_9SortOrderE0ES6_S7_j30preprocess_vertex_decomposer_tEEvPKT1_PSC_PKT2_PSG_T3_iiT4_)
        /*0080*/ 	.word	0x0000005f


	//----- nvinfo : EIATTR_FRAME_SIZE
	.align		4
.L_60:
        /*0084*/ 	.byte	0x04, 0x11
        /*0086*/ 	.short	(.L_62 - .L_61)
	.align		4
.L_61:
        /*0088*/ 	.word	index@(_ZN3cub18CUB_300001_SM_10006detail10radix_sort31DeviceRadixSortSingleTileKernelINS1_5radix10policy_hubI19preprocess_vertex_tNS0_8NullTypeEjE10Policy1000ELNS0_9SortOrderE0ES6_S7_j30preprocess_vertex_decomposer_tEEvPKT1_PSC_PKT2_PSG_T3_iiT4_)
        /*008c*/ 	.word	0x00000000


	//----- nvinfo : EIATTR_REGCOUNT
	.align		4
.L_62:
        /*0090*/ 	.byte	0x04, 0x2f
        /*0092*/ 	.short	(.L_64 - .L_63)
	.align		4
.L_63:
        /*0094*/ 	.word	index@(_ZN3cub18CUB_300001_SM_10006detail10radix_sort30DeviceRadixSortHistogramKernelINS1_5radix10policy_hubI19preprocess_vertex_tNS0_8NullTypeEjE10Policy1000ELNS0_9SortOrderE0ES6_j30preprocess_vertex_decomposer_tEEvPT2_PKT1_SC_iiT3_)
        /*0098*/ 	.word	0x00000038


	//----- nvinfo : EIATTR_FRAME_SIZE
	.align		4
.L_64:
        /*009c*/ 	.byte	0x04, 0x11
        /*009e*/ 	.short	(.L_66 - .L_65)
	.align		4
.L_65:
        /*00a0*/ 	.word	index@(_ZN3cub18CUB_300001_SM_10006detail10radix_sort30DeviceRadixSortHistogramKernelINS1_5radix10policy_hubI19preprocess_vertex_tNS0_8NullTypeEjE10Policy1000ELNS0_9SortOrderE0ES6_j30preprocess_vertex_decomposer_tEEvPT2_PKT1_SC_iiT3_)
        /*00a4*/ 	.word	0x00000000


	//----- nvinfo : EIATTR_REGCOUNT
	.align		4
.L_66:
        /*00a8*/ 	.byte	0x04, 0x2f
        /*00aa*/ 	.short	(.L_68 - .L_67)
	.align		4
.L_67:
        /*00ac*/ 	.word	index@(_ZN3cub18CUB_300001_SM_10006detail10radix_sort33DeviceRadixSortExclusiveSumKernelINS1_5radix10policy_hubI19preprocess_vertex_tNS0_8NullTypeEjE10Policy1000EjEEvPT0_)
        /*00b0*/ 	.word	0x00000018


	//----- nvinfo : EIATTR_FRAME_SIZE
	.align		4
.L_68:
        /*00b4*/ 	.byte	0x04, 0x11
        /*00b6*/ 	.short	(.L_70 - .L_69)
	.align		4
.L_69:
        /*00b8*/ 	.word	index@(_ZN3cub18CUB_300001_SM_10006detail10radix_sort33DeviceRadixSortExclusiveSumKernelINS1_5radix10policy_hubI19preprocess_vertex_tNS0_8NullTypeEjE10Policy1000EjEEvPT0_)
        /*00bc*/ 	.word	0x00000000


	//----- nvinfo : EIATTR_REGCOUNT
	.align		4
.L_70:
        /*00c0*/ 	.byte	0x04, 0x2f
        /*00c2*/ 	.short	(.L_72 - .L_71)
	.align		4
.L_71:
        /*00c4*/ 	.word	index@(_ZN3cub18CUB_300001_SM_10006detail10radix_sort29DeviceRadixSortOnesweepKernelINS1_5radix10policy_hubI19preprocess_vertex_tNS0_8NullTypeEjE10Policy1000ELNS0_9SortOrderE0ES6_S7_jii30preprocess_vertex_decomposer_tEEvPT5_SD_PT3_PKSE_PT1_PKSI_PT2_PKSM_T4_iiT6_)
        /*00c8*/ 	.word	0x00000050


	//----- nvinfo : EIATTR_FRAME_SIZE
	.align		4
.L_72:
        /*00cc*/ 	.byte	0x04, 0x11
        /*00ce*/ 	.short	(.L_74 - .L_73)
	.align		4
.L_73:
        /*00d0*/ 	.word	index@(_ZN3cub18CUB_300001_SM_10006detail10radix_sort29DeviceRadixSortOnesweepKernelINS1_5radix10policy_hubI19preprocess_vertex_tNS0_8NullTypeEjE10Policy1000ELNS0_9SortOrderE0ES6_S7_jii30preprocess_vertex_decomposer_tEEvPT5_SD_PT3_PKSE_PT1_PKSI_PT2_PKSM_T4_iiT6_)
        /*00d4*/ 	.word	0x00000000


	//----- nvinfo : EIATTR_REGCOUNT
	.align		4
.L_74:
        /*00d8*/ 	.byte	0x04, 0x2f
        /*00da*/ 	.short	(.L_76 - .L_75)
	.align		4
.L_75:
        /*00dc*/ 	.word	index@(_ZN3cub18CUB_300001_SM_10006detail19three_way_partition33DeviceThreeWayPartitionInitKernelINS0_13ScanTileStateImLb1EEEPjEEvT_iT0_)
        /*00e0*/ 	.word	0x00000010


	//----- nvinfo : EIATTR_FRAME_SIZE
	.align		4
.L_76:
        /*00e4*/ 	.byte	0x04, 0x11
        /*00e6*/ 	.short	(.L_78 - .L_77)
	.align		4
.L_77:
        /*00e8*/ 	.word	index@(_ZN3cub18CUB_300001_SM_10006detail19three_way_partition33DeviceThreeWayPartitionInitKernelINS0_13ScanTileStateImLb1EEEPjEEvT_iT0_)
        /*00ec*/ 	.word	0x00000000


	//----- nvinfo : EIATTR_REGCOUNT
	.align		4
.L_78:
        /*00f0*/ 	.byte	0x04, 0x2f
        /*00f2*/ 	.short	(.L_80 - .L_79)
	.align		4
.L_79:
        /*00f4*/ 	.word	index@(_ZN3cub18CUB_300001_SM_10006detail19three_way_partition29DeviceThreeWayPartitionKernelINS2_10policy_hubIjiE10Policy1000EN6thrust24THRUST_300001_SM_1000_NS17counting_iteratorIjNS8_11use_defaultESA_SA_EEPjSC_NS8_16reverse_iteratorISC_EESC_NS0_13ScanTileStateImLb1EEENS0_21DispatchSegmentedSortILNS0_9SortOrderE0EjNS0_8NullTypeElPmSK_NS1_14segmented_sort10policy_hubIjSJ_EEE22LargeSegmentsSelectorTENSO_22SmallSegmentsSelectorTEiNS2_19streaming_context_tIlEEEEvT0_T1_T2_T3_T4_T5_T6_T7_T8_iT9_)
        /*00f8*/ 	.word	0x0000005a


	//----- nvinfo : EIATTR_FRAME_SIZE
	.align		4
.L_80:
        /*00fc*/ 	.byte	0x04, 0x11
        /*00fe*/ 	.short	(.L_82 - .L_81)
	.align		4
.L_81:
        /*0100*/ 	.word	index@(_ZN3cub18CUB_300001_SM_10006detail19three_way_partition29DeviceThreeWayPartitionKernelINS2_10policy_hubIjiE10Policy1000EN6thrust24THRUST_300001_SM_1000_NS17counting_iteratorIjNS8_11use_defaultESA_SA_EEPjSC_NS8_16reverse_iteratorISC_EESC_NS0_13ScanTileStateImLb1EEENS0_21DispatchSegmentedSortILNS0_9SortOrderE0EjNS0_8NullTypeElPmSK_NS1_14segmented_sort10policy_hubIjSJ_EEE22LargeSegmentsSelectorTENSO_22SmallSegmentsSelectorTEiNS2_19streaming_context_tIlEEEEvT0_T1_T2_T3_T4_T5_T6_T7_T8_iT9_)
        /*0104*/ 	.word	0x00000000


	//----- nvinfo : EIATTR_REGCOUNT
	.align		4
.L_82:
        /*0108*/ 	.byte	0x04, 0x2f
        /*010a*/ 	.short	(.L_84 - .L_83)
	.align		4
.L_83:
        /*010c*/ 	.word	index@(_ZN3cub18CUB_300001_SM_10006detail14segmented_sort30DeviceSegmentedSortKernelLargeILNS0_9SortOrderE0ENS2_10policy_hubIjNS0_8NullTypeEE9Policy860EjS6_PmS9_lEEvPKjPKT1_PSC_NS1_20device_double_bufferISC_EEPKT2_PSI_NSG_ISI_EET3_T4_)
        /*0110*/ 	.word	0x000000d8


	//----- nvinfo : EIATTR_FRAME_SIZE
	.align		4
.L_84:
        /*0114*/ 	.byte	0x04, 0x11
        /*0116*/ 	.short	(.L_86 - .L_85)
	.align		4
.L_85:
        /*0118*/ 	.word	index@(_ZN3cub18CUB_300001_SM_10006detail14segmented_sort30DeviceSegmentedSortKernelLargeILNS0_9SortOrderE0ENS2_10policy_hubIjNS0_8NullTypeEE9Policy860EjS6_PmS9_lEEvPKjPKT1_PSC_NS1_20device_double_bufferISC_EEPKT2_PSI_NSG_ISI_EET3_T4_)
        /*011c*/ 	.word	0x00000000


	//----- nvinfo : EIATTR_REGCOUNT
	.align		4
.L_86:
        /*0120*/ 	.byte	0x04, 0x2f
        /*0122*/ 	.short	(.L_88 - .L_87)
	.align		4
.L_87:
        /*0124*/ 	.word	index@(_ZN3cub18CUB_300001_SM_10006detail14segmented_sort30DeviceSegmentedSortKernelSmallILNS0_9SortOrderE0ENS2_10policy_hubIjNS0_8NullTypeEE9Policy860EjS6_PmS9_lEEvjjjPKjSB_PKT1_PSC_PKT2_PSG_T3_T4_)
        /*0128*/ 	.word	0x00000020


	//----- nvinfo : EIATTR_FRAME_SIZE
	.align		4
.L_88:
        /*012c*/ 	.byte	0x04, 0x11
        /*012e*/ 	.short	(.L_90 - .L_89)
	.align		4
.L_89:
        /*0130*/ 	.word	index@(_ZN3cub18CUB_300001_SM_10006detail14segmented_sort30DeviceSegmentedSortKernelSmallILNS0_9SortOrderE0ENS2_10policy_hubIjNS0_8NullTypeEE9Policy860EjS6_PmS9_lEEvjjjPKjSB_PKT1_PSC_PKT2_PSG_T3_T4_)
        /*0134*/ 	.word	0x00000000


	//----- nvinfo : EIATTR_REGCOUNT
	.align		4
.L_90:
        /*0138*/ 	.byte	0x04, 0x2f
        /*013a*/ 	.short	(.L_92 - .L_91)
	.align		4
.L_91:
        /*013c*/ 	.word	index@(_ZN3cub18CUB_300001_SM_10006detail14segmented_sort33DeviceSegmentedSortFallbackKernelILNS0_9SortOrderE0ENS2_10policy_hubIjNS0_8NullTypeEE9Policy860EjS6_PmS9_lEEvPKT1_PSA_NS1_20device_double_bufferISA_EEPKT2_PSG_NSE_ISG_EET3_T4_)
        /*0140*/ 	.word	0x000000d3


	//----- nvinfo : EIATTR_FRAME_SIZE
	.align		4
.L_92:
        /*0144*/ 	.byte	0x04, 0x11
        /*0146*/ 	.short	(.L_94 - .L_93)
	.align		4
.L_93:
        /*0148*/ 	.word	index@(_ZN3cub18CUB_300001_SM_10006detail14segmented_sort33DeviceSegmentedSortFallbackKernelILNS0_9SortOrderE0ENS2_10policy_hubIjNS0_8NullTypeEE9Policy860EjS6_PmS9_lEEvPKT1_PSA_NS1_20device_double_bufferISA_EEPKT2_PSG_NSE_ISG_EET3_T4_)
        /*014c*/ 	.word	0x00000000


	//----- nvinfo : EIATTR_MIN_STACK_SIZE
	.align		4
.L_94:
        /*0150*/ 	.byte	0x04, 0x12
        /*0152*/ 	.short	(.L_96 - .L_95)
	.align		4
.L_95:
        /*0154*/ 	.word	index@(_ZN3cub18CUB_300001_SM_10006detail14segmented_sort33DeviceSegmentedSortFallbackKernelILNS0_9SortOrderE0ENS2_10policy_hubIjNS0_8NullTypeEE9Policy860EjS6_PmS9_lEEvPKT1_PSA_NS1_20device_double_bufferISA_EEPKT2_PSG_NSE_ISG_EET3_T4_)
        /*0158*/ 	.word	0x00000000


	//----- nvinfo : EIATTR_MIN_STACK_SIZE
	.align		4
.L_96:
        /*015c*/ 	.byte	0x04, 0x12
        /*015e*/ 	.short	(.L_98 - .L_97)
	.align		4
.L_97:
        /*0160*/ 	.word	index@(_ZN3cub18CUB_300001_SM_10006detail14segmented_sort30DeviceSegmentedSortKernelSmallILNS0_9SortOrderE0ENS2_10policy_hubIjNS0_8NullTypeEE9Policy860EjS6_PmS9_lEEvjjjPKjSB_PKT1_PSC_PKT2_PSG_T3_T4_)
        /*0164*/ 	.word	0x00000000


	//----- nvinfo : EIATTR_MIN_STACK_SIZE
	.align		4
.L_98:
        /*0168*/ 	.byte	0x04, 0x12
        /*016a*/ 	.short	(.L_100 - .L_99)
	.align		4
.L_99:
        /*016c*/ 	.word	index@(_ZN3cub18CUB_300001_SM_10006detail14segmented_sort30DeviceSegmentedSortKernelLargeILNS0_9SortOrderE0ENS2_10policy_hubIjNS0_8NullTypeEE9Policy860EjS6_PmS9_lEEvPKjPKT1_PSC_NS1_20device_double_bufferISC_EEPKT2_PSI_NSG_ISI_EET3_T4_)
        /*0170*/ 	.word	0x00000000


	//----- nvinfo : EIATTR_MIN_STACK_SIZE
	.align		4
.L_100:
        /*0174*/ 	.byte	0x04, 0x12
        /*0176*/ 	.short	(.L_102 - .L_101)
	.align		4
.L_101:
        /*0178*/ 	.word	index@(_ZN3cub18CUB_300001_SM_10006detail19three_way_partition29DeviceThreeWayPartitionKernelINS2_10policy_hubIjiE10Policy1000EN6thrust24THRUST_300001_SM_1000_NS17counting_iteratorIjNS8_11use_defaultESA_SA_EEPjSC_NS8_16reverse_iteratorISC_EESC_NS0_13ScanTileStateImLb1EEENS0_21DispatchSegmentedSortILNS0_9SortOrderE0EjNS0_8NullTypeElPmSK_NS1_14segmented_sort10policy_hubIjSJ_EEE22LargeSegmentsSelectorTENSO_22SmallSegmentsSelectorTEiNS2_19streaming_context_tIlEEEEvT0_T1_T2_T3_T4_T5_T6_T7_T8_iT9_)
        /*017c*/ 	.word	0x00000000


	//----- nvinfo : EIATTR_MIN_STACK_SIZE
	.align		4
.L_102:
        /*0180*/ 	.byte	0x04, 0x12
        /*0182*/ 	.short	(.L_104 - .L_103)
	.align		4
.L_103:
        /*0184*/ 	.word	index@(_ZN3cub18CUB_300001_SM_10006detail19three_way_partition33DeviceThreeWayPartitionInitKernelINS0_13ScanTileStateImLb1EEEPjEEvT_iT0_)
        /*0188*/ 	.word	0x00000000


	//----- nvinfo : EIATTR_MIN_STACK_SIZE
	.align		4
.L_104:
        /*018c*/ 	.byte	0x04, 0x12
        /*018e*/ 	.short	(.L_106 - .L_105)
	.align		4
.L_105:
        /*0190*/ 	.word	index@(_ZN3cub18CUB_300001_SM_10006detail10radix_sort29DeviceRadixSortOnesweepKernelINS1_5radix10policy_hubI19preprocess_vertex_tNS0_8NullTypeEjE10Policy1000ELNS0_9SortOrderE0ES6_S7_jii30preprocess_vertex_decomposer_tEEvPT5_SD_PT3_PKSE_PT1_PKSI_PT2_PKSM_T4_iiT6_)
        /*0194*/ 	.word	0x00000000


	//----- nvinfo : EIATTR_MIN_STACK_SIZE
	.align		4
.L_106:
        /*0198*/ 	.byte	0x04, 0x12
        /*019a*/ 	.short	(.L_108 - .L_107)
	.align		4
.L_107:
        /*019c*/ 	.word	index@(_ZN3cub18CUB_300001_SM_10006detail10radix_sort33DeviceRadixSortExclusiveSumKernelINS1_5radix10policy_hubI19preprocess_vertex_tNS0_8NullTypeEjE10Policy1000EjEEvPT0_)
        /*01a0*/ 	.word	0x00000000


	//----- nvinfo : EIATTR_MIN_STACK_SIZE
	.align		4
.L_108:
        /*01a4*/ 	.byte	0x04, 0x12
        /*01a6*/ 	.short	(.L_110 - .L_109)
	.align		4
.L_109:
        /*01a8*/ 	.word	index@(_ZN3cub18CUB_300001_SM_10006detail10radix_sort30DeviceRadixSortHistogramKernelINS1_5radix10policy_hubI19preprocess_vertex_tNS0_8NullTypeEjE10Policy1000ELNS0_9SortOrderE0ES6_j30preprocess_vertex_decomposer_tEEvPT2_PKT1_SC_iiT3_)
        /*01ac*/ 	.word	0x00000000


	//----- nvinfo : EIATTR_MIN_STACK_SIZE
	.align		4
.L_110:
        /*01b0*/ 	.byte	0x04, 0x12
        /*01b2*/ 	.short	(.L_112 - .L_111)
	.align		4
.L_111:
        /*01b4*/ 	.word	index@(_ZN3cub18CUB_300001_SM_10006detail10radix_sort31DeviceRadixSortSingleTileKernelINS1_5radix10policy_hubI19preprocess_vertex_tNS0_8NullTypeEjE10Policy1000ELNS0_9SortOrderE0ES6_S7_j30preprocess_vertex_decomposer_tEEvPKT1_PSC_PKT2_PSG_T3_iiT4_)
        /*01b8*/ 	.word	0x00000000


	//----- nvinfo : EIATTR_MIN_STACK_SIZE
	.align		4
.L_112:
        /*01bc*/ 	.byte	0x04, 0x12
        /*01be*/ 	.short	(.L_114 - .L_113)
	.align		4
.L_113:
        /*01c0*/ 	.word	index@(_ZN3cub18CUB_300001_SM_10006detail10radix_sort29DeviceRadixSortOnesweepKernelINS1_5radix10policy_hubI6edge_tNS0_8NullTypeEjE10Policy1000ELNS0_9SortOrderE0ES6_S7_jii17edge_decomposer_tEEvPT5_SD_PT3_PKSE_PT1_PKSI_PT2_PKSM_T4_iiT6_)
        /*01c4*/ 	.word	0x00000000


	//----- nvinfo : EIATTR_MIN_STACK_SIZE
	.align		4
.L_114:
        /*01c8*/ 	.byte	0x04, 0x12
        /*01ca*/ 	.short	(.L_116 - .L_115)
	.align		4
.L_115:
        /*01cc*/ 	.word	index@(_ZN3cub18CUB_300001_SM_10006detail10radix_sort33DeviceRadixSortExclusiveSumKernelINS1_5radix10policy_hubI6edge_tNS0_8NullTypeEjE10Policy1000EjEEvPT0_)
        /*01d0*/ 	.word	0x00000000


	//----- nvinfo : EIATTR_MIN_STACK_SIZE
	.align		4
.L_116:
        /*01d4*/ 	.byte	0x04, 0x12
        /*01d6*/ 	.short	(.L_118 - .L_117)
	.align		4
.L_117:
        /*01d8*/ 	.word	index@(_ZN3cub18CUB_300001_SM_10006detail10radix_sort30DeviceRadixSortHistogramKernelINS1_5radix10policy_hubI6edge_tNS0_8NullTypeEjE10Policy1000ELNS0_9SortOrderE0ES6_j17edge_decomposer_tEEvPT2_PKT1_SC_iiT3_)
        /*01dc*/ 	.word	0x00000000


	//----- nvinfo : EIATTR_MIN_STACK_SIZE
	.align		4
.L_118:
        /*01e0*/ 	.byte	0x04, 0x12
        /*01e2*/ 	.short	(.L_120 - .L_119)
	.align		4
.L_119:
        /*01e4*/ 	.word	index@(_ZN3cub18CUB_300001_SM_10006detail10radix_sort31DeviceRadixSortSingleTileKernelINS1_5radix10policy_hubI6edge_tNS0_8NullTypeEjE10Policy1000ELNS0_9SortOrderE0ES6_S7_j17edge_decomposer_tEEvPKT1_PSC_PKT2_PSG_T3_iiT4_)
        /*01e8*/ 	.word	0x00000000


	//----- nvinfo : EIATTR_MIN_STACK_SIZE
	.align		4
.L_120:
        /*01ec*/ 	.byte	0x04, 0x12
        /*01ee*/ 	.short	(.L_122 - .L_121)
	.align		4
.L_121:
        /*01f0*/ 	.word	index@(_ZN3cub18CUB_300001_SM_10006detail11EmptyKernelIvEEvv)
        /*01f4*/ 	.word	0x00000000
.L_122:


//--------------------- .nv.compat                --------------------------
	.section	.nv.compat,"",@"SHT_CUDA_COMPAT_INFO"
	.align	4
        /*0000*/ 	.byte	0x02, 0x09, 0x00, 0x00, 0x02, 0x02, 0x01, 0x00, 0x02, 0x05, 0x05, 0x00, 0x03, 0x07, 0x01, 0x01
        /*0010*/ 	.byte	0x02, 0x03, 0x00, 0x00, 0x02, 0x06, 0x01, 0x00, 0x04, 0x0b, 0x08, 0x00, 0x09, 0x00, 0x00, 0x00
        /*0020*/ 	.byte	0x00, 0x00, 0x00, 0x00


//--------------------- .nv.info._ZN3cub18CUB_300001_SM_10006detail14segmented_sort33DeviceSegmentedSortFallbackKernelILNS0_9SortOrderE0ENS2_10policy_hubIjNS0_8NullTypeEE9Policy860EjS6_PmS9_lEEvPKT1_PSA_NS1_20device_double_bufferISA_EEPKT2_PSG_NSE_ISG_EET3_T4_ --------------------------
	.section	.nv.info._ZN3cub18CUB_300001_SM_10006detail14segmented_sort33DeviceSegmentedSortFallbackKernelILNS0_9SortOrderE0ENS2_10policy_hubIjNS0_8NullTypeEE9Policy860EjS6_PmS9_lEEvPKT1_PSA_NS1_20device_double_bufferISA_EEPKT2_PSG_NSE_ISG_EET3_T4_,"",@"SHT_CUDA_INFO"
	.sectionflags	@""
	.align	4


	//----- nvinfo : EIATTR_CUDA_API_VERSION
	.align		4
        /*0000*/ 	.byte	0x04, 0x37
        /*0002*/ 	.short	(.L_124 - .L_123)
.L_123:
        /*0004*/ 	.word	0x00000082


	//----- nvinfo : EIATTR_KPARAM_INFO
	.align		4
.L_124:
        /*0008*/ 	.byte	0x04, 0x17
        /*000a*/ 	.short	(.L_126 - .L_125)
.L_125:
        /*000c*/ 	.word	0x00000000
        /*0010*/ 	.short	0x0007
        /*0012*/ 	.short	0x0048
        /*0014*/ 	.byte	0x00, 0xf5, 0x21, 0x00


	//----- nvinfo : EIATTR_KPARAM_INFO
	.align		4
.L_126:
        /*0018*/ 	.byte	0x04, 0x17
        /*001a*/ 	.short	(.L_128 - .L_127)
.L_127:
        /*001c*/ 	.word	0x00000000
        /*0020*/ 	.short	0x0006
        /*0022*/ 	.short	0x0040
        /*0024*/ 	.byte	0x00, 0xf5, 0x21, 0x00


	//----- nvinfo : EIATTR_KPARAM_INFO
	.align		4
.L_128:
        /*0028*/ 	.byte	0x04, 0x17
        /*002a*/ 	.short	(.L_130 - .L_129)
.L_129:
        /*002c*/ 	.word	0x00000000
        /*0030*/ 	.short	0x0005
        /*0032*/ 	.short	0x0030
        /*0034*/ 	.byte	0x00, 0xf0, 0x41, 0x00


	//----- nvinfo : EIATTR_KPARAM_INFO
	.align		4
.L_130:
        /*0038*/ 	.byte	0x04, 0x17
        /*003a*/ 	.short	(.L_132 - .L_131)
.L_131:
        /*003c*/ 	.word	0x00000000
        /*0040*/ 	.short	0x0004
        /*0042*/ 	.short	0x0028
        /*0044*/ 	.byte	0x00, 0xf5, 0x21, 0x00


	//----- nvinfo : EIATTR_KPARAM_INFO
	.align		4
.L_132:
        /*0048*/ 	.byte	0x04, 0x17
        /*004a*/ 	.short	(.L_134 - .L_133)
.L_133:
        /*004c*/ 	.word	0x00000000
        /*0050*/ 	.short	0x0003
        /*0052*/ 	.short	0x0020
        /*0054*/ 	.byte	0x00, 0xf5, 0x21, 0x00


	//----- nvinfo : EIATTR_KPARAM_INFO
	.align		4
.L_134:
        /*0058*/ 	.byte	0x04, 0x17
        /*005a*/ 	.short	(.L_136 - .L_135)
.L_135:
        /*005c*/ 	.word	0x00000000
        /*0060*/ 	.short	0x0002
        /*0062*/ 	.short	0x0010
        /*0064*/ 	.byte	0x00, 0xf0, 0x41, 0x00


	//----- nvinfo : EIATTR_KPARAM_INFO
	.align		4
.L_136:
        /*0068*/ 	.byte	0x04, 0x17
        /*006a*/ 	.short	(.L_138 - .L_137)
.L_137:
        /*006c*/ 	.word	0x00000000
        /*0070*/ 	.short	0x0001
        /*0072*/ 	.short	0x0008
        /*0074*/ 	.byte	0x00, 0xf5, 0x21, 0x00


	//----- nvinfo : EIATTR_KPARAM_INFO
	.align		4
.L_138:
        /*0078*/ 	.byte	0x04, 0x17
        /*007a*/ 	.short	(.L_140 - .L_139)
.L_139:
        /*007c*/ 	.word	0x00000000
        /*0080*/ 	.short	0x0000
        /*0082*/ 	.short	0x0000
        /*0084*/ 	.byte	0x00, 0xf5, 0x21, 0x00


	//----- nvinfo : EIATTR_SPARSE_MMA_MASK
	.align		4
.L_140:
        /*0088*/ 	.byte	0x03, 0x50
        /*008a*/ 	.short	0x0000


	//----- nvinfo : EIATTR_MAXREG_COUNT
	.align		4
        /*008c*/ 	.byte	0x03, 0x1b
        /*008e*/ 	.short	0x00ff


	//----- nvinfo : EIATTR_NUM_BARRIERS
	.align		4
        /*0090*/ 	.byte	0x02, 0x4c
        /*0092*/ 	.byte	0x01
	.zero		1


	//----- nvinfo : EIATTR_MERCURY_ISA_VERSION
	.align		4
        /*0094*/ 	.byte	0x03, 0x5f
        /*0096*/ 	.short	0x0101


	//----- nvinfo : EIATTR_INT_WARP_WIDE_INSTR_OFFSETS
	.align		4
        /*0098*/ 	.byte	0x04, 0x31
        /*009a*/ 	.short	(.L_142 - .L_141)


	//   ....[0]....
.L_141:
        /*009c*/ 	.word	0x00000650


	//   ....[1]....
        /*00a0*/ 	.word	0x000006d0


	//   ....[2]....
        /*00a4*/ 	.word	0x000006e0


	//   ....[3]....
        /*00a8*/ 	.word	0x00000b50


	//   ....[4]....
        /*00ac*/ 	.word	0x00000b60


	//   ....[5]....
        /*00b0*/ 	.word	0x00000b70


	//   ....[6]....
        /*00b4*/ 	.word	0x00001430


	//   ....[7]....
        /*00b8*/ 	.word	0x00001440


	//   ....[8]....
        /*00bc*/ 	.word	0x00001450


	//----- nvinfo : EIATTR_COOP_GROUP_MASK_REGIDS
	.align		4
.L_142:
        /*00c0*/ 	.byte	0x04, 0x29
        /*00c2*/ 	.short	(.L_144 - .L_143)


	//   ....[0]....
.L_143:
        /*00c4*/ 	.word	0x05000006


	//   ....[1]....
        /*00c8*/ 	.word	0x05000006


	//   ....[2]....
        /*00cc*/ 	.word	0x05000006


	//   ....[3]....
        /*00d0*/ 	.word	0x05000006


	//   ....[4]....
        /*00d4*/ 	.word	0x05000006


	//   ....[5]....
        /*00d8*/ 	.word	0xffffffff


	//   ....[6]....
        /*00dc*/ 	.word	0xffffffff


	//   ....[7]....
        /*00e0*/ 	.word	0xffffffff


	//   ....[8]....
        /*00e4*/ 	.word	0xffffffff


	//   ....[9]....
        /*00e8*/ 	.word	0xffffffff


	//   ....[10]....
        /*00ec*/ 	.word	0xffffffff


	//   ....[11]....
        /*00f0*/ 	.word	0xffffffff


	//   ....[12]....
        /*00f4*/ 	.word	0xffffffff


	//   ....[13]....
        /*00f8*/ 	.word	0xffffffff


	//   ....[14]....
        /*00fc*/ 	.word	0xffffffff


	//   ....[15]....
        /*0100*/ 	.word	0xffffffff


	//   ....[16]....
        /*0104*/ 	.word	0xffffffff


	//   ....[17]....
        /*0108*/ 	.word	0xffffffff


	//   ....[18]....
        /*010c*/ 	.word	0xffffffff


	//   ....[19]....
        /*0110*/ 	.word	0xffffffff


	//   ....[20]....
        /*0114*/ 	.word	0xffffffff


	//   ....[21]....
        /*0118*/ 	.word	0xffffffff


	//   ....[22]....
        /*011c*/ 	.word	0xffffffff


	//   ....[23]....
        /*0120*/ 	.word	0xffffffff


	//   ....[24]....
        /*0124*/ 	.word	0xffffffff


	//   ....[25]....
        /*0128*/ 	.word	0xffffffff


	//   ....[26]....
        /*012c*/ 	.word	0xffffffff


	//   ....[27]....
        /*0130*/ 	.word	0xffffffff


	//   ....[28]....
        /*0134*/ 	.word	0xffffffff


	//   ....[29]....
        /*0138*/ 	.word	0xffffffff


	//   ....[30]....
        /*013c*/ 	.word	0xffffffff


	//   ....[31]....
        /*0140*/ 	.word	0xffffffff


	//   ....[32]....
        /*0144*/ 	.word	0xffffffff


	//   ....[33]....
        /*0148*/ 	.word	0xffffffff


	//   ....[34]....
        /*014c*/ 	.word	0xffffffff


	//   ....[35]....
        /*0150*/ 	.word	0xffffffff


	//   ....[36]....
        /*0154*/ 	.word	0xffffffff


	//   ....[37]....
        /*0158*/ 	.word	0xffffffff


	//   ....[38]....
        /*015c*/ 	.word	0xffffffff


	//   ....[39]....
        /*0160*/ 	.word	0xffffffff


	//   ....[40]....
        /*0164*/ 	.word	0xffffffff


	//   ....[41]....
        /*0168*/ 	.word	0xffffffff


	//   ....[42]....
        /*016c*/ 	.word	0xffffffff


	//   ....[43]....
        /*0170*/ 	.word	0xffffffff


	//   ....[44]....
        /*0174*/ 	.word	0xffffffff


	//   ....[45]....
        /*0178*/ 	.word	0xffffffff


	//   ....[46]....
        /*017c*/ 	.word	0xffffffff


	//   ....[47]....
        /*0180*/ 	.word	0xffffffff


	//   ....[48]....
        /*0184*/ 	.word	0xffffffff


	//   ....[49]....
        /*0188*/ 	.word	0xffffffff


	//   ....[50]....
        /*018c*/ 	.word	0xffffffff


	//   ....[51]....
        /*0190*/ 	.word	0xffffffff


	//   ....[52]....
        /*0194*/ 	.word	0x05000051


	//   ....[53]....
        /*0198*/ 	.word	0x05000051


	//   ....[54]....
        /*019c*/ 	.word	0x05000051


	//   ....[55]....
        /*01a0*/ 	.word	0x05000051


	//   ....[56]....
        /*01a4*/ 	.word	0x05000051


	//   ....[57]....
        /*01a8*/ 	.word	0x05000051


	//   ....[58]....
        /*01ac*/ 	.word	0x05000051


	//   ....[59]....
        /*01b0*/ 	.word	0x05000051


	//   ....[60]....
        /*01b4*/ 	.word	0x05000051


	//   ....[61]....
        /*01b8*/ 	.word	0x05000051


	//   ....[62]....
        /*01bc*/ 	.word	0x05000051


	//   ....[63]....
        /*01c0*/ 	.word	0x05000051


	//   ....[64]....
        /*01c4*/ 	.word	0x05000051


	//   ....[65]....
        /*01c8*/ 	.word	0x05000051


	//   ....[66]....
        /*01cc*/ 	.word	0x05000051


	//   ....[67]....
        /*01d0*/ 	.word	0x05000051


	//   ....[68]....
        /*01d4*/ 	.word	0x05000051


	//   ....[69]....
        /*01d8*/ 	.word	0x05000051


	//   ....[70]....
        /*01dc*/ 	.word	0x05000051


	//   ....[71]....
        /*01e0*/ 	.word	0x05000051


	//   ....[72]....
        /*01e4*/ 	.word	0x05000051


	//   ....[73]....
        /*01e8*/ 	.word	0x05000051


	//   ....[74]....
        /*01ec*/ 	.word	0x05000051


	//   ....[75]....
        /*01f0*/ 	.word	0x05000051


	//   ....[76]....
        /*01f4*/ 	.word	0x05000051


	//   ....[77]....
        /*01f8*/ 	.word	0x05000051


	//   ....[78]....
        /*01fc*/ 	.word	0x05000051


	//   ....[79]....
        /*0200*/ 	.word	0x05000051


	//----- nvinfo : EIATTR_COOP_GROUP_INSTR_OFFSETS
	.align		4
.L_144:
        /*0204*/ 	.byte	0x04, 0x28
        /*0206*/ 	.short	(.L_146 - .L_145)


	//   ....[0]....
.L_145:
        /*0208*/ 	.word	0x00000640


	//   ....[1]....
        /*020c*/ 	.word	0x00000750


	//   ....[2]....
        /*0210*/ 	.word	0x00000ba0


	//   ....[3]....
        /*0214*/ 	.word	0x00000c40


	//   ....[4]....
        /*0218*/ 	.word	0x00001480


	//   ....[5]....
        /*021c*/ 	.word	0x00003510


	//   ....[6]....
        /*0220*/ 	.word	0x00003530


	//   ....[7]....
        /*0224*/ 	.word	0x00003550


	//   ....[8]....
        /*0228*/ 	.word	0x00003570


	//   ....[9]....
        /*022c*/ 	.word	0x00003590


	//   ....[10]....
        /*0230*/ 	.word	0x00009690


	//   ....[11]....
        /*0234*/ 	.word	0x000096b0


	//   ....[12]....
        /*0238*/ 	.word	0x00009700


	//   ....[13]....
        /*023c*/ 	.word	0x00009720


	//   ....[14]....
        /*0240*/ 	.word	0x00009770


	//   ....[15]....
        /*0244*/ 	.word	0x00009790


	//   ....[16]....
        /*0248*/ 	.word	0x000097d0


	//   ....[17]....
        /*024c*/ 	.word	0x00009800


	//   ....[18]....
        /*0250*/ 	.word	0x00009840


	//   ....[19]....
        /*0254*/ 	.word	0x00009860


	//   ....[20]....
        /*0258*/ 	.word	0x0000b400


	//   ....[21]....
        /*025c*/ 	.word	0x0000b430


	//   ....[22]....
        /*0260*/ 	.word	0x0000b490


	//   ....[23]....
        /*0264*/ 	.word	0x0000b4c0


	//   ....[24]....
        /*0268*/ 	.word	0x0000b4e0


	//   ....[25]....
        /*026c*/ 	.word	0x0000d0b0


	//   ....[26]....
        /*0270*/ 	.word	0x0000ee00


	//   ....[27]....
        /*0274*/ 	.word	0x0000ee20


	//   ....[28]....
        /*0278*/ 	.word	0x0000ee40


	//   ....[29]....
        /*027c*/ 	.word	0x0000ee60


	//   ....[30]....
        /*0280*/ 	.word	0x0000ee80


	//   ....[31]....
        /*0284*/ 	.word	0x00016d90


	//   ....[32]....
        /*0288*/ 	.word	0x00016da0


	//   ....[33]....
        /*028c*/ 	.word	0x00016df0


	//   ....[34]....
        /*0290*/ 	.word	0x00016e00


	//   ....[35]....
        /*0294*/ 	.word	0x00016e40


	//   ....[36]....
        /*0298*/ 	.word	0x00016e60


	//   ....[37]....
        /*029c*/ 	.word	0x00016ea0


	//   ....[38]....
        /*02a0*/ 	.word	0x00016ec0


	//   ....[39]....
        /*02a4*/ 	.word	0x00016f00


	//   ....[40]....
        /*02a8*/ 	.word	0x00016f20


	//   ....[41]....
        /*02ac*/ 	.word	0x00018ca0


	//   ....[42]....
        /*02b0*/ 	.word	0x00018cc0


	//   ....[43]....
        /*02b4*/ 	.word	0x00018ce0


	//   ....[44]....
        /*02b8*/ 	.word	0x00018d00


	//   ....[45]....
        /*02bc*/ 	.word	0x00018d20


	//   ....[46]....
        /*02c0*/ 	.word	0x0001aa30


	//   ....[47]....
        /*02c4*/ 	.word	0x0001c8c0


	//   ....[48]....
        /*02c8*/ 	.word	0x0001c8e0


	//   ....[49]....
        /*02cc*/ 	.word	0x0001c900


	//   ....[50]....
        /*02d0*/ 	.word	0x0001c920


	//   ....[51]....
        /*02d4*/ 	.word	0x0001c940


	//   ....[52]....
        /*02d8*/ 	.word	0x0001fbf0


	//   ....[53]....
        /*02dc*/ 	.word	0x0001fc60


	//   ....[54]....
        /*02e0*/ 	.word	0x0001fd50


	//   ....[55]....
        /*02e4*/ 	.word	0x0001fdc0


	//   ....[56]....
        /*02e8*/ 	.word	0x0001fe60


	//   ....[57]....
        /*02ec*/ 	.word	0x0001feb0


	//   ....[58]....
        /*02f0*/ 	.word	0x0001ff60


	//   ....[59]....
        /*02f4*/ 	.word	0x0001ffb0


	//   ....[60]....
        /*02f8*/ 	.word	0x00020060


	//   ....[61]....
        /*02fc*/ 	.word	0x000200b0


	//   ....[62]....
        /*0300*/ 	.word	0x00020160


	//   ....[63]....
        /*0304*/ 	.word	0x000201b0


	//   ....[64]....
        /*0308*/ 	.word	0x00020250


	//   ....[65]....
        /*030c*/ 	.word	0x000202a0


	//   ....[66]....
        /*0310*/ 	.word	0x00020330


	//   ....[67]....
        /*0314*/ 	.word	0x000203d0


	//   ....[68]....
        /*0318*/ 	.word	0x00020460


	//   ....[69]....
        /*031c*/ 	.word	0x000204b0


	//   ....[70]....
        /*0320*/ 	.word	0x00020540


	//   ....[71]....
        /*0324*/ 	.word	0x00020590


	//   ....[72]....
        /*0328*/ 	.word	0x00020620


	//   ....[73]....
        /*032c*/ 	.word	0x00020670


	//   ....[74]....
        /*0330*/ 	.word	0x00020700


	//   ....[75]....
        /*0334*/ 	.word	0x00020750


	//   ....[76]....
        /*0338*/ 	.word	0x000207e0


	//   ....[77]....
        /*033c*/ 	.word	0x00020830


	//   ....[78]....
        /*0340*/ 	.word	0x000208b0


	//   ....[79]....
        /*0344*/ 	.word	0x00020950


	//----- nvinfo : EIATTR_VRC_CTA_INIT_COUNT
	.align		4
.L_146:
        /*0348*/ 	.byte	0x02, 0x4a
	.zero		1
	.zero		1


	//----- nvinfo : EIATTR_EXIT_INSTR_OFFSETS
	.align		4
        /*034c*/ 	.byte	0x04, 0x1c
        /*034e*/ 	.short	(.L_148 - .L_147)


	//   ....[0]....
.L_147:
        /*0350*/ 	.word	0x000000d0


	//   ....[1]....
        /*0354*/ 	.word	0x00000180


	//   ....[2]....
        /*0358*/ 	.word	0x000002a0


	//   ....[3]....
        /*035c*/ 	.word	0x000002d0


	//   ....[4]....
        /*0360*/ 	.word	0x000002f0


	//   ....[5]....
        /*0364*/ 	.word	0x00000350


	//   ....[6]....
        /*0368*/ 	.word	0x00000380


	//   ....[7]....
        /*036c*/ 	.word	0x00001570


	//   ....[8]....
        /*0370*/ 	.word	0x00001590


	//   ....[9]....
        /*0374*/ 	.word	0x00004c90


	//   ....[10]....
        /*0378*/ 	.word	0x00004cc0


	//   ....[11]....
        /*037c*/ 	.word	0x0001fbb0


	//----- nvinfo : EIATTR_MAX_THREADS
	.align		4
.L_148:
        /*0380*/ 	.byte	0x04, 0x05
        /*0382*/ 	.short	(.L_150 - .L_149)
.L_149:
        /*0384*/ 	.word	0x00000100
        /*0388*/ 	.word	0x00000001
        /*038c*/ 	.word	0x00000001


	//----- nvinfo : EIATTR_CRS_STACK_SIZE
	.align		4
.L_150:
        /*0390*/ 	.byte	0x04, 0x1e
        /*0392*/ 	.short	(.L_152 - .L_151)
.L_151:
        /*0394*/ 	.word	0x00000000


	//----- nvinfo : EIATTR_CBANK_PARAM_SIZE
	.align		4
.L_152:
        /*0398*/ 	.byte	0x03, 0x19
        /*039a*/ 	.short	0x0050


	//----- nvinfo : EIATTR_PARAM_CBANK
	.align		4
        /*039c*/ 	.byte	0x04, 0x0a
        /*039e*/ 	.short	(.L_154 - .L_153)
	.align		4
.L_153:
        /*03a0*/ 	.word	index@(.nv.constant0._ZN3cub18CUB_300001_SM_10006detail14segmented_sort33DeviceSegmentedSortFallbackKernelILNS0_9SortOrderE0ENS2_10policy_hubIjNS0_8NullTypeEE9Policy860EjS6_PmS9_lEEvPKT1_PSA_NS1_20device_double_bufferISA_EEPKT2_PSG_NSE_ISG_EET3_T4_)
        /*03a4*/ 	.short	0x0380
        /*03a6*/ 	.short	0x0050


	//----- nvinfo : EIATTR_SW_WAR
	.align		4
.L_154:
        /*03a8*/ 	.byte	0x04, 0x36
        /*03aa*/ 	.short	(.L_156 - .L_155)
.L_155:
        /*03ac*/ 	.word	0x00000008
.L_156:


//--------------------- .nv.info._ZN3cub18CUB_300001_SM_10006detail14segmented_sort30DeviceSegmentedSortKernelSmallILNS0_9SortOrderE0ENS2_10policy_hubIjNS0_8NullTypeEE9Policy860EjS6_PmS9_lEEvjjjPKjSB_PKT1_PSC_PKT2_PSG_T3_T4_ --------------------------
	.section	.nv.info._ZN3cub18CUB_300001_SM_10006detail14segmented_sort30DeviceSegmentedSortKernelSmallILNS0_9SortOrderE0ENS2_10policy_hubIjNS0_8NullTypeEE9Policy860EjS6_PmS9_lEEvjjjPKjSB_PKT1_PSC_PKT2_PSG_T3_T4_,"",@"SHT_CUDA_INFO"
	.sectionflags	@""
	.align	4


	//----- nvinfo : EIATTR_CUDA_API_VERSION
	.align		4
        /*0000*/ 	.byte	0x04, 0x37
        /*0002*/ 	.short	(.L_158 - .L_157)
.L_157:
        /*0004*/ 	.word	0x00000082


	//----- nvinfo : EIATTR_KPARAM_INFO
	.align		4
.L_158:
        /*0008*/ 	.byte	0x04, 0x17
        /*000a*/ 	.short	(.L_160 - .L_159)
.L_159:
        /*000c*/ 	.word	0x00000000
        /*0010*/ 	.short	0x000a
        /*0012*/ 	.short	0x0048
        /*0014*/ 	.byte	0x00, 0xf5, 0x21, 0x00


	//----- nvinfo : EIATTR_KPARAM_INFO
	.align		4
.L_160:
        /*0018*/ 	.byte	0x04, 0x17
        /*001a*/ 	.short	(.L_162 - .L_161)
.L_161:
        /*001c*/ 	.word	0x00000000
        /*0020*/ 	.short	0x0009
        /*0022*/ 	.short	0x0040
        /*0024*/ 	.byte	0x00, 0xf5, 0x21, 0x00


	//----- nvinfo : EIATTR_KPARAM_INFO
	.align		4
.L_162:
        /*0028*/ 	.byte	0x04, 0x17
        /*002a*/ 	.short	(.L_164 - .L_163)
.L_163:
        /*002c*/ 	.word	0x00000000
        /*0030*/ 	.short	0x0008
        /*0032*/ 	.short	0x0038
        /*0034*/ 	.byte	0x00, 0xf5, 0x21, 0x00


	//----- nvinfo : EIATTR_KPARAM_INFO
	.align		4
.L_164:
        /*0038*/ 	.byte	0x04, 0x17
        /*003a*/ 	.short	(.L_166 - .L_165)
.L_165:
        /*003c*/ 	.word	0x00000000
        /*0040*/ 	.short	0x0007
        /*0042*/ 	.short	0x0030
        /*0044*/ 	.byte	0x00, 0xf5, 0x21, 0x00


	//----- nvinfo : EIATTR_KPARAM_INFO
	.align		4
.L_166:
        /*0048*/ 	.byte	0x04, 0x17
        /*004a*/ 	.short	(.L_168 - .L_167)
.L_167:
        /*004c*/ 	.word	0x00000000
        /*0050*/ 	.short	0x0006
        /*0052*/ 	.short	0x0028
        /*0054*/ 	.byte	0x00, 0xf5, 0x21, 0x00


	//----- nvinfo : EIATTR_KPARAM_INFO
	.align		4
.L_168:
        /*0058*/ 	.byte	0x04, 0x17
        /*005a*/ 	.short	(.L_170 - .L_169)
.L_169:
        /*005c*/ 	.word	0x00000000
        /*0060*/ 	.short	0x0005
        /*0062*/ 	.short	0x0020
        /*0064*/ 	.byte	0x00, 0xf5, 0x21, 0x00


	//----- nvinfo : EIATTR_KPARAM_INFO
	.align		4
.L_170:
        /*0068*/ 	.byte	0x04, 0x17
        /*006a*/ 	.short	(.L_172 - .L_171)
.L_171:
        /*006c*/ 	.word	0x00000000
        /*0070*/ 	.short	0x0004
        /*0072*/ 	.short	0x0018
        /*0074*/ 	.byte	0x00, 0xf5, 0x21, 0x00


	//----- nvinfo : EIATTR_KPARAM_INFO
	.align		4
.L_172:
        /*0078*/ 	.byte	0x04, 0x17
        /*007a*/ 	.short	(.L_174 - .L_173)
.L_173:
        /*007c*/ 	.word	0x00000000
        /*0080*/ 	.short	0x0003
        /*0082*/ 	.short	0x0010
        /*0084*/ 	.byte	0x00, 0xf5, 0x21, 0x00


	//----- nvinfo : EIATTR_KPARAM_INFO
	.align		4
.L_174:
        /*0088*/ 	.byte	0x04, 0x17
        /*008a*/ 	.short	(.L_176 - .L_175)
.L_175:
        /*008c*/ 	.word	0x00000000
        /*0090*/ 	.short	0x0002
        /*0092*/ 	.short	0x0008
        /*0094*/ 	.byte	0x00, 0xf0, 0x11, 0x00


	//----- nvinfo : EIATTR_KPARAM_INFO
	.align		4
.L_176:
        /*0098*/ 	.byte	0x04, 0x17
        /*009a*/ 	.short	(.L_178 - .L_177)
.L_177:
        /*009c*/ 	.word	0x00000000
        /*00a0*/ 	.short	0x0001
        /*00a2*/ 	.short	0x0004
        /*00a4*/ 	.byte	0x00, 0xf0, 0x11, 0x00


	//----- nvinfo : EIATTR_KPARAM_INFO
	.align		4
.L_178:
        /*00a8*/ 	.byte	0x04, 0x17
        /*00aa*/ 	.short	(.L_180 - .L_179)
.L_179:
        /*00ac*/ 	.word	0x00000000
        /*00b0*/ 	.short	0x0000
        /*00b2*/ 	.short	0x0000
        /*00b4*/ 	.byte	0x00, 0xf0, 0x11, 0x00


	//----- nvinfo : EIATTR_SPARSE_MMA_MASK
	.align		4
.L_180:
        /*00b8*/ 	.byte	0x03, 0x50
        /*00ba*/ 	.short	0x0000


	//----- nvinfo : EIATTR_MAXREG_COUNT
	.align		4
        /*00bc*/ 	.byte	0x03, 0x1b
        /*00be*/ 	.short	0x00ff


	//----- nvinfo : EIATTR_MERCURY_ISA_VERSION
	.align		4
        /*00c0*/ 	.byte	0x03, 0x5f
        /*00c2*/ 	.short	0x0101


	//----- nvinfo : EIATTR_INT_WARP_WIDE_INSTR_OFFSETS
	.align		4
        /*00c4*/ 	.byte	0x04, 0x31
        /*00c6*/ 	.short	(.L_182 - .L_181)


	//   ....[0]....
.L_181:
        /*00c8*/ 	.word	0x000005c0


	//   ....[1]....
        /*00cc*/ 	.word	0x000005d0


	//   ....[2]....
        /*00d0*/ 	.word	0x00000600


	//   ....[3]....
        /*00d4*/ 	.word	0x00000ba0


	//   ....[4]....
        /*00d8*/ 	.word	0x00000bb0


	//   ....[5]....
        /*00dc*/ 	.word	0x00000bc0


	//   ....[6]....
        /*00e0*/ 	.word	0x00001470


	//   ....[7]....
        /*00e4*/ 	.word	0x00001480


	//   ....[8]....
        /*00e8*/ 	.word	0x00001490


	//   ....[9]....
        /*00ec*/ 	.word	0x00001b90


	//   ....[10]....
        /*00f0*/ 	.word	0x00001bb0


	//   ....[11]....
        /*00f4*/ 	.word	0x00001bc0


	//   ....[12]....
        /*00f8*/ 	.word	0x00002410


	//   ....[13]....
        /*00fc*/ 	.word	0x00002420


	//   ....[14]....
        /*0100*/ 	.word	0x00002430


	//   ....[15]....
        /*0104*/ 	.word	0x00002740


	//   ....[16]....
        /*0108*/ 	.word	0x00002e00


	//   ....[17]....
        /*010c*/ 	.word	0x00002e10


	//----- nvinfo : EIATTR_COOP_GROUP_MASK_REGIDS
	.align		4
.L_182:
        /*0110*/ 	.byte	0x04, 0x29
        /*0112*/ 	.short	(.L_184 - .L_183)


	//   ....[0]....
.L_183:
        /*0114*/ 	.word	0x05000004


	//   ....[1]....
        /*0118*/ 	.word	0x05000004


	//   ....[2]....
        /*011c*/ 	.word	0x05000004


	//   ....[3]....
        /*0120*/ 	.word	0x05000004


	//   ....[4]....
        /*0124*/ 	.word	0x05000004


	//   ....[5]....
        /*0128*/ 	.word	0x05000004


	//   ....[6]....
        /*012c*/ 	.word	0x05000004


	//   ....[7]....
        /*0130*/ 	.word	0x05000004


	//   ....[8]....
        /*0134*/ 	.word	0x05000004


	//   ....[9]....
        /*0138*/ 	.word	0x0500000c


	//   ....[10]....
        /*013c*/ 	.word	0x05000004


	//   ....[11]....
        /*0140*/ 	.word	0x05000004


	//   ....[12]....
        /*0144*/ 	.word	0x05000004


	//   ....[13]....
        /*0148*/ 	.word	0x05000004


	//   ....[14]....
        /*014c*/ 	.word	0x05000004


	//   ....[15]....
        /*0150*/ 	.word	0x05000004


	//   ....[16]....
        /*0154*/ 	.word	0x05000004


	//   ....[17]....
        /*0158*/ 	.word	0x05000004


	//   ....[18]....
        /*015c*/ 	.word	0x05000004


	//   ....[19]....
        /*0160*/ 	.word	0x05000004


	//----- nvinfo : EIATTR_COOP_GROUP_INSTR_OFFSETS
	.align		4
.L_184:
        /*0164*/ 	.byte	0x04, 0x28
        /*0166*/ 	.short	(.L_186 - .L_185)


	//   ....[0]....
.L_185:
        /*0168*/ 	.word	0x000006c0


	//   ....[1]....
        /*016c*/ 	.word	0x000007b0


	//   ....[2]....
        /*0170*/ 	.word	0x00000bf0


	//   ....[3]....
        /*0174*/ 	.word	0x00000c90


	//   ....[4]....
        /*0178*/ 	.word	0x000014c0


	//   ....[5]....
        /*017c*/ 	.word	0x00001cc0


	//   ....[6]....
        /*0180*/ 	.word	0x00001e00


	//   ....[7]....
        /*0184*/ 	.word	0x00002460


	//   ....[8]....
        /*0188*/ 	.word	0x00002500


	//   ....[9]....
        /*018c*/ 	.word	0x00002e60


	//   ....[10]....
        /*0190*/ 	.word	0x00002fe0


	//   ....[11]....
        /*0194*/ 	.word	0x000030d0


	//   ....[12]....
        /*0198*/ 	.word	0x00003170


	//   ....[13]....
        /*019c*/ 	.word	0x00003250


	//   ....[14]....
        /*01a0*/ 	.word	0x000032b0


	//   ....[15]....
        /*01a4*/ 	.word	0x00003320


	//   ....[16]....
        /*01a8*/ 	.word	0x00003460


	//   ....[17]....
        /*01ac*/ 	.word	0x00003500


	//   ....[18]....
        /*01b0*/ 	.word	0x000035e0


	//   ....[19]....
        /*01b4*/ 	.word	0x00003650


	//----- nvinfo : EIATTR_VRC_CTA_INIT_COUNT
	.align		4
.L_186:
        /*01b8*/ 	.byte	0x02, 0x4a
	.zero		1
	.zero		1


	//----- nvinfo : EIATTR_EXIT_INSTR_OFFSETS
	.align		4
        /*01bc*/ 	.byte	0x04, 0x1c
        /*01be*/ 	.short	(.L_188 - .L_187)


	//   ....[0]....
.L_187:
        /*01c0*/ 	.word	0x000000c0


	//   ....[1]....
        /*01c4*/ 	.word	0x000002b0


	//   ....[2]....
        /*01c8*/ 	.word	0x000002f0


	//   ....[3]....
        /*01cc*/ 	.word	0x00000320


	//   ....[4]....
        /*01d0*/ 	.word	0x00000340


	//   ....[5]....
        /*01d4*/ 	.word	0x000003a0


	//   ....[6]....
        /*01d8*/ 	.word	0x000003d0


	//   ....[7]....
        /*01dc*/ 	.word	0x000015b0


	//   ....[8]....
        /*01e0*/ 	.word	0x000015d0


	//   ....[9]....
        /*01e4*/ 	.word	0x00001640


	//   ....[10]....
        /*01e8*/ 	.word	0x00001830


	//   ....[11]....
        /*01ec*/ 	.word	0x00001870


	//   ....[12]....
        /*01f0*/ 	.word	0x000018a0


	//   ....[13]....
        /*01f4*/ 	.word	0x000018c0


	//   ....[14]....
        /*01f8*/ 	.word	0x00001920


	//   ....[15]....
        /*01fc*/ 	.word	0x00001950


	//   ....[16]....
        /*0200*/ 	.word	0x00002f80


	//   ....[17]....
        /*0204*/ 	.word	0x00002fa0


	//----- nvinfo : EIATTR_MAX_THREADS
	.align		4
.L_188:
        /*0208*/ 	.byte	0x04, 0x05
        /*020a*/ 	.short	(.L_190 - .L_189)
.L_189:
        /*020c*/ 	.word	0x00000100
        /*0210*/ 	.word	0x00000001
        /*0214*/ 	.word	0x00000001


	//----- nvinfo : EIATTR_CRS_STACK_SIZE
	.align		4
.L_190:
        /*0218*/ 	.byte	0x04, 0x1e
        /*021a*/ 	.short	(.L_192 - .L_191)
.L_191:
        /*021c*/ 	.word	0x00000000


	//----- nvinfo : EIATTR_CBANK_PARAM_SIZE
	.align		4
.L_192:
        /*0220*/ 	.byte	0x03, 0x19
        /*0222*/ 	.short	0x0050


	//----- nvinfo : EIATTR_PARAM_CBANK
	.align		4
        /*0224*/ 	.byte	0x04, 0x0a
        /*0226*/ 	.short	(.L_194 - .L_193)
	.align		4
.L_193:
        /*0228*/ 	.word	index@(.nv.constant0._ZN3cub18CUB_300001_SM_10006detail14segmented_sort30DeviceSegmentedSortKernelSmallILNS0_9SortOrderE0ENS2_10policy_hubIjNS0_8NullTypeEE9Policy860EjS6_PmS9_lEEvjjjPKjSB_PKT1_PSC_PKT2_PSG_T3_T4_)
        /*022c*/ 	.short	0x0380
        /*022e*/ 	.short	0x0050


	//----- nvinfo : EIATTR_SW_WAR
	.align		4
.L_194:
        /*0230*/ 	.byte	0x04, 0x36
        /*0232*/ 	.short	(.L_196 - .L_195)
.L_195:
        /*0234*/ 	.word	0x00000008
.L_196:


//--------------------- .nv.info._ZN3cub18CUB_300001_SM_10006detail14segmented_sort30DeviceSegmentedSortKernelLargeILNS0_9SortOrderE0ENS2_10policy_hubIjNS0_8NullTypeEE9Policy860EjS6_PmS9_lEEvPKjPKT1_PSC_NS1_20device_double_bufferISC_EEPKT2_PSI_NSG_ISI_EET3_T4_ --------------------------
	.section	.nv.info._ZN3cub18CUB_300001_SM_10006detail14segmented_sort30DeviceSegmentedSortKernelLargeILNS0_9SortOrderE0ENS2_10policy_hubIjNS0_8NullTypeEE9Policy860EjS6_PmS9_lEEvPKjPKT1_PSC_NS1_20device_double_bufferISC_EEPKT2_PSI_NSG_ISI_EET3_T4_,"",@"SHT_CUDA_INFO"
	.sectionflags	@""
	.align	4


	//----- nvinfo : EIATTR_CUDA_API_VERSION
	.align		4
        /*0000*/ 	.byte	0x04, 0x37
        /*0002*/ 	.short	(.L_198 - .L_197)
.L_197:
        /*0004*/ 	.word	0x00000082


	//----- nvinfo : EIATTR_KPARAM_INFO
	.align		4
.L_198:
        /*0008*/ 	.byte	0x04, 0x17
        /*000a*/ 	.short	(.L_200 - .L_199)
.L_199:
        /*000c*/ 	.word	0x00000000
        /*0010*/ 	.short	0x0008
        /*0012*/ 	.short	0x0050
        /*0014*/ 	.byte	0x00, 0xf5, 0x21, 0x00


	//----- nvinfo : EIATTR_KPARAM_INFO
	.align		4
.L_200:
        /*0018*/ 	.byte	0x04, 0x17
        /*001a*/ 	.short	(.L_202 - .L_201)
.L_201:
        /*001c*/ 	.word	0x00000000
        /*0020*/ 	.short	0x0007
        /*0022*/ 	.short	0x0048
        /*0024*/ 	.byte	0x00, 0xf5, 0x21, 0x00


	//----- nvinfo : EIATTR_KPARAM_INFO
	.align		4
.L_202:
        /*0028*/ 	.byte	0x04, 0x17
        /*002a*/ 	.short	(.L_204 - .L_203)
.L_203:
        /*002c*/ 	.word	0x00000000
        /*0030*/ 	.short	0x0006
        /*0032*/ 	.short	0x0038
        /*0034*/ 	.byte	0x00, 0xf0, 0x41, 0x00


	//----- nvinfo : EIATTR_KPARAM_INFO
	.align		4
.L_204:
        /*0038*/ 	.byte	0x04, 0x17
        /*003a*/ 	.short	(.L_206 - .L_205)
.L_205:
        /*003c*/ 	.word	0x00000000
        /*0040*/ 	.short	0x0005
        /*0042*/ 	.short	0x0030
        /*0044*/ 	.byte	0x00, 0xf5, 0x21, 0x00


	//----- nvinfo : EIATTR_KPARAM_INFO
	.align		4
.L_206:
        /*0048*/ 	.byte	0x04, 0x17
        /*004a*/ 	.short	(.L_208 - .L_207)
.L_207:
        /*004c*/ 	.word	0x00000000
        /*0050*/ 	.short	0x0004
        /*0052*/ 	.short	0x0028
        /*0054*/ 	.byte	0x00, 0xf5, 0x21, 0x00


	//----- nvinfo : EIATTR_KPARAM_INFO
	.align		4
.L_208:
        /*0058*/ 	.byte	0x04, 0x17
        /*005a*/ 	.short	(.L_210 - .L_209)
.L_209:
        /*005c*/ 	.word	0x00000000
        /*0060*/ 	.short	0x0003
        /*0062*/ 	.short	0x0018
        /*0064*/ 	.byte	0x00, 0xf0, 0x41, 0x00


	//----- nvinfo : EIATTR_KPARAM_INFO
	.align		4
.L_210:
        /*0068*/ 	.byte	0x04, 0x17
        /*006a*/ 	.short	(.L_212 - .L_211)
.L_211:
        /*006c*/ 	.word	0x00000000
        /*0070*/ 	.short	0x0002
        /*0072*/ 	.short	0x0010
        /*0074*/ 	.byte	0x00, 0xf5, 0x21, 0x00


	//----- nvinfo : EIATTR_KPARAM_INFO
	.align		4
.L_212:
        /*0078*/ 	.byte	0x04, 0x17
        /*007a*/ 	.short	(.L_214 - .L_213)
.L_213:
        /*007c*/ 	.word	0x00000000
        /*0080*/ 	.short	0x0001
        /*0082*/ 	.short	0x0008
        /*0084*/ 	.byte	0x00, 0xf5, 0x21, 0x00


	//----- nvinfo : EIATTR_KPARAM_INFO
	.align		4
.L_214:
        /*0088*/ 	.byte	0x04, 0x17
        /*008a*/ 	.short	(.L_216 - .L_215)
.L_215:
        /*008c*/ 	.word	0x00000000
        /*0090*/ 	.short	0x0000
        /*0092*/ 	.short	0x0000
        /*0094*/ 	.byte	0x00, 0xf5, 0x21, 0x00


	//----- nvinfo : EIATTR_SPARSE_MMA_MASK
	.align		4
.L_216:
        /*0098*/ 	.byte	0x03, 0x50
        /*009a*/ 	.short	0x0000


	//----- nvinfo : EIATTR_MAXREG_COUNT
	.align		4
        /*009c*/ 	.byte	0x03, 0x1b
        /*009e*/ 	.short	0x00ff


	//----- nvinfo : EIATTR_NUM_BARRIERS
	.align		4
        /*00a0*/ 	.byte	0x02, 0x4c
        /*00a2*/ 	.byte	0x01
	.zero		1


	//----- nvinfo : EIATTR_MERCURY_ISA_VERSION
	.align		4
        /*00a4*/ 	.byte	0x03, 0x5f
        /*00a6*/ 	.short	0x0101


	//----- nvinfo : EIATTR_COOP_GROUP_MASK_REGIDS
	.align		4
        /*00a8*/ 	.byte	0x04, 0x29
        /*00aa*/ 	.short	(.L_218 - .L_217)


	//   ....[0]....
.L_217:
        /*00ac*/ 	.word	0xffffffff


	//   ....[1]....
        /*00b0*/ 	.word	0xffffffff


	//   ....[2]....
        /*00b4*/ 	.word	0xffffffff


	//   ....[3]....
        /*00b8*/ 	.word	0xffffffff


	//   ....[4]....
        /*00bc*/ 	.word	0xffffffff


	//   ....[5]....
        /*00c0*/ 	.word	0xffffffff


	//   ....[6]....
        /*00c4*/ 	.word	0xffffffff


	//   ....[7]....
        /*00c8*/ 	.word	0xffffffff


	//   ....[8]....
        /*00cc*/ 	.word	0xffffffff


	//   ....[9]....
        /*00d0*/ 	.word	0xffffffff


	//   ....[10]....
        /*00d4*/ 	.word	0xffffffff


	//   ....[11]....
        /*00d8*/ 	.word	0xffffffff


	//   ....[12]....
        /*00dc*/ 	.word	0xffffffff


	//   ....[13]....
        /*00e0*/ 	.word	0xffffffff


	//   ....[14]....
        /*00e4*/ 	.word	0xffffffff


	//   ....[15]....
        /*00e8*/ 	.word	0xffffffff


	//   ....[16]....
        /*00ec*/ 	.word	0xffffffff


	//   ....[17]....
        /*00f0*/ 	.word	0xffffffff


	//   ....[18]....
        /*00f4*/ 	.word	0xffffffff


	//   ....[19]....
        /*00f8*/ 	.word	0xffffffff


	//   ....[20]....
        /*00fc*/ 	.word	0xffffffff


	//   ....[21]....
        /*0100*/ 	.word	0xffffffff


	//   ....[22]....
        /*0104*/ 	.word	0xffffffff


	//   ....[23]....
        /*0108*/ 	.word	0xffffffff


	//   ....[24]....
        /*010c*/ 	.word	0xffffffff


	//   ....[25]....
        /*0110*/ 	.word	0xffffffff


	//   ....[26]....
        /*0114*/ 	.word	0xffffffff


	//   ....[27]....
        /*0118*/ 	.word	0xffffffff


	//   ....[28]....
        /*011c*/ 	.word	0xffffffff


	//   ....[29]....
        /*0120*/ 	.word	0xffffffff


	//   ....[30]....
        /*0124*/ 	.word	0xffffffff


	//   ....[31]....
        /*0128*/ 	.word	0xffffffff


	//   ....[32]....
        /*012c*/ 	.word	0xffffffff


	//   ....[33]....
        /*0130*/ 	.word	0xffffffff


	//   ....[34]....
        /*0134*/ 	.word	0xffffffff


	//   ....[35]....
        /*0138*/ 	.word	0xffffffff


	//   ....[36]....
        /*013c*/ 	.word	0xffffffff


	//   ....[37]....
        /*0140*/ 	.word	0xffffffff


	//   ....[38]....
        /*0144*/ 	.word	0xffffffff


	//   ....[39]....
        /*0148*/ 	.word	0xffffffff


	//   ....[40]....
        /*014c*/ 	.word	0xffffffff


	//   ....[41]....
        /*0150*/ 	.word	0xffffffff


	//   ....[42]....
        /*0154*/ 	.word	0xffffffff


	//   ....[43]....
        /*0158*/ 	.word	0xffffffff


	//   ....[44]....
        /*015c*/ 	.word	0xffffffff


	//   ....[45]....
        /*0160*/ 	.word	0xffffffff


	//   ....[46]....
        /*0164*/ 	.word	0xffffffff


	//   ....[47]....
        /*0168*/ 	.word	0x05000055


	//   ....[48]....
        /*016c*/ 	.word	0x05000055


	//   ....[49]....
        /*0170*/ 	.word	0x05000055


	//   ....[50]....
        /*0174*/ 	.word	0x05000055


	//   ....[51]....
        /*0178*/ 	.word	0x05000055


	//   ....[52]....
        /*017c*/ 	.word	0x05000055


	//   ....[53]....
        /*0180*/ 	.word	0x05000055


	//   ....[54]....
        /*0184*/ 	.word	0x05000055


	//   ....[55]....
        /*0188*/ 	.word	0x05000055


	//   ....[56]....
        /*018c*/ 	.word	0x05000055


	//   ....[57]....
        /*0190*/ 	.word	0x05000055


	//   ....[58]....
        /*0194*/ 	.word	0x05000055


	//   ....[59]....
        /*0198*/ 	.word	0x05000055


	//   ....[60]....
        /*019c*/ 	.word	0x05000055


	//   ....[61]....
        /*01a0*/ 	.word	0x05000055


	//   ....[62]....
        /*01a4*/ 	.word	0x05000055


	//   ....[63]....
        /*01a8*/ 	.word	0x05000055


	//   ....[64]....
        /*01ac*/ 	.word	0x05000055


	//   ....[65]....
        /*01b0*/ 	.word	0x05000055


	//   ....[66]....
        /*01b4*/ 	.word	0x05000055


	//   ....[67]....
        /*01b8*/ 	.word	0x05000055


	//   ....[68]....
        /*01bc*/ 	.word	0x05000055


	//   ....[69]....
        /*01c0*/ 	.word	0x05000055


	//   ....[70]....
        /*01c4*/ 	.word	0x05000055


	//----- nvinfo : EIATTR_COOP_GROUP_INSTR_OFFSETS
	.align		4
.L_218:
        /*01c8*/ 	.byte	0x04, 0x28
        /*01ca*/ 	.short	(.L_220 - .L_219)


	//   ....[0]....
.L_219:
        /*01cc*/ 	.word	0x00002070


	//   ....[1]....
        /*01d0*/ 	.word	0x00002090


	//   ....[2]....
        /*01d4*/ 	.word	0x000020b0


	//   ....[3]....
        /*01d8*/ 	.word	0x000020d0


	//   ....[4]....
        /*01dc*/ 	.word	0x000020f0


	//   ....[5]....
        /*01e0*/ 	.word	0x00008270


	//   ....[6]....
        /*01e4*/ 	.word	0x00008290


	//   ....[7]....
        /*01e8*/ 	.word	0x000082e0


	//   ....[8]....
        /*01ec*/ 	.word	0x00008300


	//   ....[9]....
        /*01f0*/ 	.word	0x00008350


	//   ....[10]....
        /*01f4*/ 	.word	0x00008370


	//   ....[11]....
        /*01f8*/ 	.word	0x000083b0


	//   ....[12]....
        /*01fc*/ 	.word	0x000083e0


	//   ....[13]....
        /*0200*/ 	.word	0x00008420


	//   ....[14]....
        /*0204*/ 	.word	0x00008440


	//   ....[15]....
        /*0208*/ 	.word	0x00009fc0


	//   ....[16]....
        /*020c*/ 	.word	0x0000a020


	//   ....[17]....
        /*0210*/ 	.word	0x0000a090


	//   ....[18]....
        /*0214*/ 	.word	0x0000a0b0


	//   ....[19]....
        /*0218*/ 	.word	0x0000a0d0


	//   ....[20]....
        /*021c*/ 	.word	0x0000bc80


	//   ....[21]....
        /*0220*/ 	.word	0x0000d8b0


	//   ....[22]....
        /*0224*/ 	.word	0x0000d8d0


	//   ....[23]....
        /*0228*/ 	.word	0x0000d8f0


	//   ....[24]....
        /*022c*/ 	.word	0x0000d910


	//   ....[25]....
        /*0230*/ 	.word	0x0000d930


	//   ....[26]....
        /*0234*/ 	.word	0x000157d0


	//   ....[27]....
        /*0238*/ 	.word	0x000157e0


	//   ....[28]....
        /*023c*/ 	.word	0x00015830


	//   ....[29]....
        /*0240*/ 	.word	0x00015840


	//   ....[30]....
        /*0244*/ 	.word	0x00015880


	//   ....[31]....
        /*0248*/ 	.word	0x000158a0


	//   ....[32]....
        /*024c*/ 	.word	0x000158e0


	//   ....[33]....
        /*0250*/ 	.word	0x00015900


	//   ....[34]....
        /*0254*/ 	.word	0x00015940


	//   ....[35]....
        /*0258*/ 	.word	0x00015960


	//   ....[36]....
        /*025c*/ 	.word	0x00018500


	//   ....[37]....
        /*0260*/ 	.word	0x00018540


	//   ....[38]....
        /*0264*/ 	.word	0x00018560


	//   ....[39]....
        /*0268*/ 	.word	0x00018580


	//   ....[40]....
        /*026c*/ 	.word	0x000185a0


	//   ....[41]....
        /*0270*/ 	.word	0x0001a2c0


	//   ....[42]....
        /*0274*/ 	.word	0x0001c050


	//   ....[43]....
        /*0278*/ 	.word	0x0001c070


	//   ....[44]....
        /*027c*/ 	.word	0x0001c090


	//   ....[45]....
        /*0280*/ 	.word	0x0001c0b0


	//   ....[46]....
        /*0284*/ 	.word	0x0001c0d0


	//   ....[47]....
        /*0288*/ 	.word	0x0001e470


	//   ....[48]....
        /*028c*/ 	.word	0x0001e4c0


	//   ....[49]....
        /*0290*/ 	.word	0x0001e570


	//   ....[50]....
        /*0294*/ 	.word	0x0001e5c0


	//   ....[51]....
        /*0298*/ 	.word	0x0001e640


	//   ....[52]....
        /*029c*/ 	.word	0x0001e6c0


	//   ....[53]....
        /*02a0*/ 	.word	0x0001e740


	//   ....[54]....
        /*02a4*/ 	.word	0x0001e7c0


	//   ....[55]....
        /*02a8*/ 	.word	0x0001e840


	//   ....[56]....
        /*02ac*/ 	.word	0x0001e8b0


	//   ....[57]....
        /*02b0*/ 	.word	0x0001e940


	//   ....[58]....
        /*02b4*/ 	.word	0x0001e9d0


	//   ....[59]....
        /*02b8*/ 	.word	0x0001ea60


	//   ....[60]....
        /*02bc*/ 	.word	0x0001eab0


	//   ....[61]....
        /*02c0*/ 	.word	0x0001eb40


	//   ....[62]....
        /*02c4*/ 	.word	0x0001eb90


	//   ....[63]....
        /*02c8*/ 	.word	0x0001ec20


	//   ....[64]....
        /*02cc*/ 	.word	0x0001ec70


	//   ....[65]....
        /*02d0*/ 	.word	0x0001ed00


	//   ....[66]....
        /*02d4*/ 	.word	0x0001ed50


	//   ....[67]....
        /*02d8*/ 	.word	0x0001ede0


	//   ....[68]....
        /*02dc*/ 	.word	0x0001ee30


	//   ....[69]....
        /*02e0*/ 	.word	0x0001eeb0


	//   ....[70]....
        /*02e4*/ 	.word	0x0001ef40


	//----- nvinfo : EIATTR_VRC_CTA_INIT_COUNT
	.align		4
.L_220:
        /*02e8*/ 	.byte	0x02, 0x4a
	.zero		1
	.zero		1


	//----- nvinfo : EIATTR_EXIT_INSTR_OFFSETS
	.align		4
        /*02ec*/ 	.byte	0x04, 0x1c
        /*02ee*/ 	.short	(.L_222 - .L_221)


	//   ....[0]....
.L_221:
        /*02f0*/ 	.word	0x00003830


	//   ....[1]....
        /*02f4*/ 	.word	0x00003860


	//   ....[2]....
        /*02f8*/ 	.word	0x0001e400


	//----- nvinfo : EIATTR_MAX_THREADS
	.align		4
.L_222:
        /*02fc*/ 	.byte	0x04, 0x05
        /*02fe*/ 	.short	(.L_224 - .L_223)
.L_223:
        /*0300*/ 	.word	0x00000100
        /*0304*/ 	.word	0x00000001
        /*0308*/ 	.word	0x00000001


	//----- nvinfo : EIATTR_CRS_STACK_SIZE
	.align		4
.L_224:
        /*030c*/ 	.byte	0x04, 0x1e
        /*030e*/ 	.short	(.L_226 - .L_225)
.L_225:
        /*0310*/ 	.word	0x00000000


	//----- nvinfo : EIATTR_CBANK_PARAM_SIZE
	.align		4
.L_226:
        /*0314*/ 	.byte	0x03, 0x19
        /*0316*/ 	.short	0x0058


	//----- nvinfo : EIATTR_PARAM_CBANK
	.align		4
        /*0318*/ 	.byte	0x04, 0x0a
        /*031a*/ 	.short	(.L_228 - .L_227)
	.align		4
.L_227:
        /*031c*/ 	.word	index@(.nv.constant0._ZN3cub18CUB_300001_SM_10006detail14segmented_sort30DeviceSegmentedSortKernelLargeILNS0_9SortOrderE0ENS2_10policy_hubIjNS0_8NullTypeEE9Policy860EjS6_PmS9_lEEvPKjPKT1_PSC_NS1_20device_double_bufferISC_EEPKT2_PSI_NSG_ISI_EET3_T4_)
        /*0320*/ 	.short	0x0380
        /*0322*/ 	.short	0x0058


	//----- nvinfo : EIATTR_SW_WAR
	.align		4
.L_228:
        /*0324*/ 	.byte	0x04, 0x36
        /*0326*/ 	.short	(.L_230 - .L_229)
.L_229:
        /*0328*/ 	.word	0x00000008
.L_230:


//--------------------- .nv.info._ZN3cub18CUB_300001_SM_10006detail19three_way_partition29DeviceThreeWayPartitionKernelINS2_10policy_hubIjiE10Policy1000EN6thrust24THRUST_300001_SM_1000_NS17counting_iteratorIjNS8_11use_defaultESA_SA_EEPjSC_NS8_16reverse_iteratorISC_EESC_NS0_13ScanTileStateImLb1EEENS0_21DispatchSegmentedSortILNS0_9SortOrderE0EjNS0_8NullTypeElPmSK_NS1_14segmented_sort10policy_hubIjSJ_EEE22LargeSegmentsSelectorTENSO_22SmallSegmentsSelectorTEiNS2_19streaming_context_tIlEEEEvT0_T1_T2_T3_T4_T5_T6_T7_T8_iT9_ --------------------------
	.section	.nv.info._ZN3cub18CUB_300001_SM_10006detail19three_way_partition29DeviceThreeWayPartitionKernelINS2_10policy_hubIjiE10Policy1000EN6thrust24THRUST_300001_SM_1000_NS17counting_iteratorIjNS8_11use_defaultESA_SA_EEPjSC_NS8_16reverse_iteratorISC_EESC_NS0_13ScanTileStateImLb1EEENS0_21DispatchSegmentedSortILNS0_9SortOrderE0EjNS0_8NullTypeElPmSK_NS1_14segmented_sort10policy_hubIjSJ_EEE22LargeSegmentsSelectorTENSO_22SmallSegmentsSelectorTEiNS2_19streaming_context_tIlEEEEvT0_T1_T2_T3_T4_T5_T6_T7_T8_iT9_,"",@"SHT_CUDA_INFO"
	.sectionflags	@""
	.align	4


	//----- nvinfo : EIATTR_CUDA_API_VERSION
	.align		4
        /*0000*/ 	.byte	0x04, 0x37
        /*0002*/ 	.short	(.L_232 - .L_231)
.L_231:
        /*0004*/ 	.word	0x00000082


	//----- nvinfo : EIATTR_KPARAM_INFO
	.align		4
.L_232:
        /*0008*/ 	.byte	0x04, 0x17
        /*000a*/ 	.short	(.L_234 - .L_233)
.L_233:
        /*000c*/ 	.word	0x00000000
        /*0010*/ 	.short	0x000a
        /*0012*/ 	.short	0x0078
        /*0014*/ 	.byte	0x00, 0xf0, 0x81, 0x00


	//----- nvinfo : EIATTR_KPARAM_INFO
	.align		4
.L_234:
        /*0018*/ 	.byte	0x04, 0x17
        /*001a*/ 	.short	(.L_236 - .L_235)
.L_235:
        /*001c*/ 	.word	0x00000000
        /*0020*/ 	.short	0x0009
        /*0022*/ 	.short	0x0074
        /*0024*/ 	.byte	0x00, 0xf0, 0x11, 0x00


	//----- nvinfo : EIATTR_KPARAM_INFO
	.align		4
.L_236:
        /*0028*/ 	.byte	0x04, 0x17
        /*002a*/ 	.short	(.L_238 - .L_237)
.L_237:
        /*002c*/ 	.word	0x00000000
        /*0030*/ 	.short	0x0008
        /*0032*/ 	.short	0x0070
        /*0034*/ 	.byte	0x00, 0xf0, 0x11, 0x00


	//----- nvinfo : EIATTR_KPARAM_INFO
	.align		4
.L_238:
        /*0038*/ 	.byte	0x04, 0x17
        /*003a*/ 	.short	(.L_240 - .L_239)
.L_239:
        /*003c*/ 	.word	0x00000000
        /*0040*/ 	.short	0x0007
        /*0042*/ 	.short	0x0050
        /*0044*/ 	.byte	0x00, 0xf0, 0x81, 0x00


	//----- nvinfo : EIATTR_KPARAM_INFO
	.align		4
.L_240:
        /*0048*/ 	.byte	0x04, 0x17
        /*004a*/ 	.short	(.L_242 - .L_241)
.L_241:
        /*004c*/ 	.word	0x00000000
        /*0050*/ 	.short	0x0006
        /*0052*/ 	.short	0x0030
        /*0054*/ 	.byte	0x00, 0xf0, 0x81, 0x00


	//----- nvinfo : EIATTR_KPARAM_INFO
	.align		4
.L_242:
        /*0058*/ 	.byte	0x04, 0x17
        /*005a*/ 	.short	(.L_244 - .L_243)
.L_243:
        /*005c*/ 	.word	0x00000000
        /*0060*/ 	.short	0x0005
        /*0062*/ 	.short	0x0028
        /*0064*/ 	.byte	0x00, 0xf0, 0x21, 0x00


	//----- nvinfo : EIATTR_KPARAM_INFO
	.align		4
.L_244:
        /*0068*/ 	.byte	0x04, 0x17
        /*006a*/ 	.short	(.L_246 - .L_245)
.L_245:
        /*006c*/ 	.word	0x00000000
        /*0070*/ 	.short	0x0004
        /*0072*/ 	.short	0x0020
        /*0074*/ 	.byte	0x00, 0xf5, 0x21, 0x00


	//----- nvinfo : EIATTR_KPARAM_INFO
	.align		4
.L_246:
        /*0078*/ 	.byte	0x04, 0x17
        /*007a*/ 	.short	(.L_248 - .L_247)
.L_247:
        /*007c*/ 	.word	0x00000000
        /*0080*/ 	.short	0x0003
        /*0082*/ 	.short	0x0018
        /*0084*/ 	.byte	0x00, 0xf0, 0x21, 0x00


	//----- nvinfo : EIATTR_KPARAM_INFO
	.align		4
.L_248:
        /*0088*/ 	.byte	0x04, 0x17
        /*008a*/ 	.short	(.L_250 - .L_249)
.L_249:
        /*008c*/ 	.word	0x00000000
        /*0090*/ 	.short	0x0002
        /*0092*/ 	.short	0x0010
        /*0094*/ 	.byte	0x00, 0xf5, 0x21, 0x00


	//----- nvinfo : EIATTR_KPARAM_INFO
	.align		4
.L_250:
        /*0098*/ 	.byte	0x04, 0x17
        /*009a*/ 	.short	(.L_252 - .L_251)
.L_251:
        /*009c*/ 	.word	0x00000000
        /*00a0*/ 	.short	0x0001
        /*00a2*/ 	.short	0x0008
        /*00a4*/ 	.byte	0x00, 0xf5, 0x21, 0x00


	//----- nvinfo : EIATTR_KPARAM_INFO
	.align		4
.L_252:
        /*00a8*/ 	.byte	0x04, 0x17
        /*00aa*/ 	.short	(.L_254 - .L_253)
.L_253:
        /*00ac*/ 	.word	0x00000000
        /*00b0*/ 	.short	0x0000
        /*00b2*/ 	.short	0x0000
        /*00b4*/ 	.byte	0x00, 0xf0, 0x11, 0x00


	//----- nvinfo : EIATTR_SPARSE_MMA_MASK
	.align		4
.L_254:
        /*00b8*/ 	.byte	0x03, 0x50
        /*00ba*/ 	.short	0x0000


	//----- nvinfo : EIATTR_MAXREG_COUNT
	.align		4
        /*00bc*/ 	.byte	0x03, 0x1b
        /*00be*/ 	.short	0x0080


	//----- nvinfo : EIATTR_NUM_BARRIERS
	.align		4
        /*00c0*/ 	.byte	0x02, 0x4c
        /*00c2*/ 	.byte	0x01
	.zero		1


	//----- nvinfo : EIATTR_MERCURY_ISA_VERSION
	.align		4
        /*00c4*/ 	.byte	0x03, 0x5f
        /*00c6*/ 	.short	0x0101


	//----- nvinfo : EIATTR_COOP_GROUP_MASK_REGIDS
	.align		4
        /*00c8*/ 	.byte	0x04, 0x29
        /*00ca*/ 	.short	(.L_256 - .L_255)


	//   ....[0]....
.L_255:
        /*00cc*/ 	.word	0xffffffff


	//   ....[1]....
        /*00d0*/ 	.word	0xffffffff


	//   ....[2]....
        /*00d4*/ 	.word	0xffffffff


	//   ....[3]....
        /*00d8*/ 	.word	0xffffffff


	//   ....[4]....
        /*00dc*/ 	.word	0xffffffff


	//   ....[5]....
        /*00e0*/ 	.word	0xffffffff


	//   ....[6]....
        /*00e4*/ 	.word	0xffffffff


	//   ....[7]....
        /*00e8*/ 	.word	0xffffffff


	//   ....[8]....
        /*00ec*/ 	.word	0xffffffff


	//   ....[9]....
        /*00f0*/ 	.word	0xffffffff


	//   ....[10]....
        /*00f4*/ 	.word	0xffffffff


	//   ....[11]....
        /*00f8*/ 	.word	0xffffffff


	//   ....[12]....
        /*00fc*/ 	.word	0xffffffff


	//   ....[13]....
        /*0100*/ 	.word	0xffffffff


	//   ....[14]....
        /*0104*/ 	.word	0xffffffff


	//   ....[15]....
        /*0108*/ 	.word	0xffffffff


	//   ....[16]....
        /*010c*/ 	.word	0xffffffff


	//   ....[17]....
        /*0110*/ 	.word	0xffffffff


	//   ....[18]....
        /*0114*/ 	.word	0xffffffff


	//   ....[19]....
        /*0118*/ 	.word	0xffffffff


	//   ....[20]....
        /*011c*/ 	.word	0xffffffff


	//   ....[21]....
        /*0120*/ 	.word	0xffffffff


	//   ....[22]....
        /*0124*/ 	.word	0xffffffff


	//   ....[23]....
        /*0128*/ 	.word	0xffffffff


	//   ....[24]....
        /*012c*/ 	.word	0xffffffff


	//   ....[25]....
        /*0130*/ 	.word	0xffffffff


	//   ....[26]....
        /*0134*/ 	.word	0xffffffff


	//   ....[27]....
        /*0138*/ 	.word	0xffffffff


	//   ....[28]....
        /*013c*/ 	.word	0xffffffff


	//   ....[29]....
        /*0140*/ 	.word	0xffffffff


	//   ....[30]....
        /*0144*/ 	.word	0xffffffff


	//   ....[31]....
        /*0148*/ 	.word	0xffffffff


	//   ....[32]....
        /*014c*/ 	.word	0xffffffff


	//   ....[33]....
        /*0150*/ 	.word	0xffffffff


	//   ....[34]....
        /*0154*/ 	.word	0xffffffff


	//   ....[35]....
        /*0158*/ 	.word	0xffffffff


	//   ....[36]....
        /*015c*/ 	.word	0xffffffff


	//   ....[37]....
        /*0160*/ 	.word	0xffffffff


	//   ....[38]....
        /*0164*/ 	.word	0xffffffff


	//   ....[39]....
        /*0168*/ 	.word	0xffffffff


	//   ....[40]....
        /*016c*/ 	.word	0xffffffff


	//   ....[41]....
        /*0170*/ 	.word	0xffffffff


	//   ....[42]....
        /*0174*/ 	.word	0xffffffff


	//   ....[43]....
        /*0178*/ 	.word	0xffffffff


	//   ....[44]....
        /*017c*/ 	.word	0xffffffff


	//   ....[45]....
        /*0180*/ 	.word	0xffffffff


	//   ....[46]....
        /*0184*/ 	.word	0xffffffff


	//   ....[47]....
        /*0188*/ 	.word	0xffffffff


	//   ....[48]....
        /*018c*/ 	.word	0xffffffff


	//   ....[49]....
        /*0190*/ 	.word	0xffffffff


	//   ....[50]....
        /*0194*/ 	.word	0xffffffff


	//   ....[51]....
        /*0198*/ 	.word	0xffffffff


	//   ....[52]....
        /*019c*/ 	.word	0xffffffff


	//   ....[53]....
        /*01a0*/ 	.word	0xffffffff


	//   ....[54]....
        /*01a4*/ 	.word	0xffffffff


	//   ....[55]....
        /*01a8*/ 	.word	0xffffffff


	//   ....[56]....
        /*01ac*/ 	.word	0xffffffff


	//   ....[57]....
        /*01b0*/ 	.word	0xffffffff


	//   ....[58]....
        /*01b4*/ 	.word	0xffffffff


	//   ....[59]....
        /*01b8*/ 	.word	0xffffffff


	//   ....[60]....
        /*01bc*/ 	.word	0xffffffff


	//   ....[61]....
        /*01c0*/ 	.word	0xffffffff


	//   ....[62]....
        /*01c4*/ 	.word	0xffffffff


	//   ....[63]....
        /*01c8*/ 	.word	0xffffffff


	//   ....[64]....
        /*01cc*/ 	.word	0xffffffff


	//   ....[65]....
        /*01d0*/ 	.word	0xffffffff


	//   ....[66]....
        /*01d4*/ 	.word	0xffffffff


	//   ....[67]....
        /*01d8*/ 	.word	0xffffffff


	//   ....[68]....
        /*01dc*/ 	.word	0xffffffff


	//   ....[69]....
        /*01e0*/ 	.word	0xffffffff


	//   ....[70]....
        /*01e4*/ 	.word	0xffffffff


	//   ....[71]....
        /*01e8*/ 	.word	0xffffffff


	//   ....[72]....
        /*01ec*/ 	.word	0xffffffff


	//   ....[73]....
        /*01f0*/ 	.word	0xffffffff


	//   ....[74]....
        /*01f4*/ 	.word	0xffffffff


	//   ....[75]....
        /*01f8*/ 	.word	0xffffffff


	//   ....[76]....
        /*01fc*/ 	.word	0xffffffff


	//   ....[77]....
        /*0200*/ 	.word	0xffffffff


	//   ....[78]....
        /*0204*/ 	.word	0xffffffff


	//   ....[79]....
        /*0208*/ 	.word	0xffffffff


	//   ....[80]....
        /*020c*/ 	.word	0xffffffff


	//   ....[81]....
        /*0210*/ 	.word	0xffffffff


	//   ....[82]....
        /*0214*/ 	.word	0xffffffff


	//   ....[83]....
        /*0218*/ 	.word	0xffffffff


	//   ....[84]....
        /*021c*/ 	.word	0xffffffff


	//   ....[85]....
        /*0220*/ 	.word	0xffffffff


	//   ....[86]....
        /*0224*/ 	.word	0xffffffff


	//   ....[87]....
        /*0228*/ 	.word	0xffffffff


	//   ....[88]....
        /*022c*/ 	.word	0xffffffff


	//   ....[89]....
        /*0230*/ 	.word	0xffffffff


	//   ....[90]....
        /*0234*/ 	.word	0xffffffff


	//   ....[91]....
        /*0238*/ 	.word	0xffffffff


	//   ....[92]....
        /*023c*/ 	.word	0xffffffff


	//   ....[93]....
        /*0240*/ 	.word	0xffffffff


	//   ....[94]....
        /*0244*/ 	.word	0xffffffff


	//   ....[95]....
        /*0248*/ 	.word	0xffffffff


	//   ....[96]....
        /*024c*/ 	.word	0x05000008


	//   ....[97]....
        /*0250*/ 	.word	0x05000008


	//   ....[98]....
        /*0254*/ 	.word	0x05000008


	//   ....[99]....
        /*0258*/ 	.word	0x05000008


	//   ....[100]....
        /*025c*/ 	.word	0x05000008


	//   ....[101]....
        /*0260*/ 	.word	0x05000008


	//   ....[102]....
        /*0264*/ 	.word	0x05000008


	//   ....[103]....
        /*0268*/ 	.word	0x05000008


	//   ....[104]....
        /*026c*/ 	.word	0x05000008


	//   ....[105]....
        /*0270*/ 	.word	0x05000008


	//   ....[106]....
        /*0274*/ 	.word	0x05000008


	//   ....[107]....
        /*0278*/ 	.word	0x05000008


	//   ....[108]....
        /*027c*/ 	.word	0x05000008


	//   ....[109]....
        /*0280*/ 	.word	0x05000008


	//   ....[110]....
        /*0284*/ 	.word	0x05000008


	//   ....[111]....
        /*0288*/ 	.word	0x05000008


	//   ....[112]....
        /*028c*/ 	.word	0x05000008


	//   ....[113]....
        /*0290*/ 	.word	0x05000008


	//   ....[114]....
        /*0294*/ 	.word	0x05000008


	//   ....[115]....
        /*0298*/ 	.word	0x05000008


	//   ....[116]....
        /*029c*/ 	.word	0x05000008


	//   ....[117]....
        /*02a0*/ 	.word	0x05000008


	//   ....[118]....
        /*02a4*/ 	.word	0x05000008


	//   ....[119]....
        /*02a8*/ 	.word	0x05000008


	//   ....[120]....
        /*02ac*/ 	.word	0x05000008


	//   ....[121]....
        /*02b0*/ 	.word	0x05000008


	//   ....[122]....
        /*02b4*/ 	.word	0x05000008


	//   ....[123]....
        /*02b8*/ 	.word	0x05000008


	//   ....[124]....
        /*02bc*/ 	.word	0x05000008


	//   ....[125]....
        /*02c0*/ 	.word	0x05000008


	//   ....[126]....
        /*02c4*/ 	.word	0x05000008


	//   ....[127]....
        /*02c8*/ 	.word	0x05000008


	//   ....[128]....
        /*02cc*/ 	.word	0x05000008


	//   ....[129]....
        /*02d0*/ 	.word	0x05000008


	//   ....[130]....
        /*02d4*/ 	.word	0x05000008


	//   ....[131]....
        /*02d8*/ 	.word	0x05000008


	//   ....[132]....
        /*02dc*/ 	.word	0x05000008


	//   ....[133]....
        /*02e0*/ 	.word	0x05000008


	//   ....[134]....
        /*02e4*/ 	.word	0x05000008


	//   ....[135]....
        /*02e8*/ 	.word	0x05000008


	//   ....[136]....
        /*02ec*/ 	.word	0x05000008


	//   ....[137]....
        /*02f0*/ 	.word	0x05000008


	//   ....[138]....
        /*02f4*/ 	.word	0x05000008


	//   ....[139]....
        /*02f8*/ 	.word	0x05000008


	//   ....[140]....
        /*02fc*/ 	.word	0x05000008


	//   ....[141]....
        /*0300*/ 	.word	0x05000008


	//   ....[142]....
        /*0304*/ 	.word	0x05000008


	//   ....[143]....
        /*0308*/ 	.word	0x05000008


	//   ....[144]....
        /*030c*/ 	.word	0x05000008


	//   ....[145]....
        /*0310*/ 	.word	0x05000008


	//   ....[146]....
        /*0314*/ 	.word	0x05000008


	//   ....[147]....
        /*0318*/ 	.word	0x05000008


	//   ....[148]....
        /*031c*/ 	.word	0x05000008


	//   ....[149]....
        /*0320*/ 	.word	0x05000008


	//   ....[150]....
        /*0324*/ 	.word	0x05000008


	//   ....[151]....
        /*0328*/ 	.word	0x05000008


	//----- nvinfo : EIATTR_COOP_GROUP_INSTR_OFFSETS
	.align		4
.L_256:
        /*032c*/ 	.byte	0x04, 0x28
        /*032e*/ 	.short	(.L_258 - .L_257)


	//   ....[0]....
.L_257:
        /*0330*/ 	.word	0x00001d50


	//   ....[1]....
        /*0334*/ 	.word	0x00001d70


	//   ....[2]....
        /*0338*/ 	.word	0x00001dc0


	//   ....[3]....
        /*033c*/ 	.word	0x00001de0


	//   ....[4]....
        /*0340*/ 	.word	0x00001e30


	//   ....[5]....
        /*0344*/ 	.word	0x00001e50


	//   ....[6]....
        /*0348*/ 	.word	0x00001ea0


	//   ....[7]....
        /*034c*/ 	.word	0x00001ec0


	//   ....[8]....
        /*0350*/ 	.word	0x00001f10


	//   ....[9]....
        /*0354*/ 	.word	0x00001f30


	//   ....[10]....
        /*0358*/ 	.word	0x000055e0


	//   ....[11]....
        /*035c*/ 	.word	0x000055f0


	//   ....[12]....
        /*0360*/ 	.word	0x00005640


	//   ....[13]....
        /*0364*/ 	.word	0x00005660


	//   ....[14]....
        /*0368*/ 	.word	0x000056b0


	//   ....[15]....
        /*036c*/ 	.word	0x000056d0


	//   ....[16]....
        /*0370*/ 	.word	0x00005720


	//   ....[17]....
        /*0374*/ 	.word	0x00005740


	//   ....[18]....
        /*0378*/ 	.word	0x00005790


	//   ....[19]....
        /*037c*/ 	.word	0x000057b0


	//   ....[20]....
        /*0380*/ 	.word	0x00005f80


	//   ....[21]....
        /*0384*/ 	.word	0x00006160


	//   ....[22]....
        /*0388*/ 	.word	0x000061d0


	//   ....[23]....
        /*038c*/ 	.word	0x00006260


	//   ....[24]....
        /*0390*/ 	.word	0x00006280


	//   ....[25]....
        /*0394*/ 	.word	0x000062d0


	//   ....[26]....
        /*0398*/ 	.word	0x00006300


	//   ....[27]....
        /*039c*/ 	.word	0x00006340


	//   ....[28]....
        /*03a0*/ 	.word	0x00006380


	//   ....[29]....
        /*03a4*/ 	.word	0x000063c0


	//   ....[30]....
        /*03a8*/ 	.word	0x000063f0


	//   ....[31]....
        /*03ac*/ 	.word	0x00006440


	//   ....[32]....
        /*03b0*/ 	.word	0x000064b0


	//   ....[33]....
        /*03b4*/ 	.word	0x000064e0


	//   ....[34]....
        /*03b8*/ 	.word	0x000065d0


	//   ....[35]....
        /*03bc*/ 	.word	0x000067b0


	//   ....[36]....
        /*03c0*/ 	.word	0x00006810


	//   ....[37]....
        /*03c4*/ 	.word	0x00006880


	//   ....[38]....
        /*03c8*/ 	.word	0x000068a0


	//   ....[39]....
        /*03cc*/ 	.word	0x000068f0


	//   ....[40]....
        /*03d0*/ 	.word	0x00006920


	//   ....[41]....
        /*03d4*/ 	.word	0x00006970


	//   ....[42]....
        /*03d8*/ 	.word	0x000069a0


	//   ....[43]....
        /*03dc*/ 	.word	0x00006a00


	//   ....[44]....
        /*03e0*/ 	.word	0x00006a10


	//   ....[45]....
        /*03e4*/ 	.word	0x00006a60


	//   ....[46]....
        /*03e8*/ 	.word	0x00006ab0


	//   ....[47]....
        /*03ec*/ 	.word	0x00006ac0


	//   ....[48]....
        /*03f0*/ 	.word	0x0000a3f0


	//   ....[49]....
        /*03f4*/ 	.word	0x0000a410


	//   ....[50]....
        /*03f8*/ 	.word	0x0000a460


	//   ....[51]....
        /*03fc*/ 	.word	0x0000a480


	//   ....[52]....
        /*0400*/ 	.word	0x0000a4c0


	//   ....[53]....
        /*0404*/ 	.word	0x0000a4f0


	//   ....[54]....
        /*0408*/ 	.word	0x0000a530


	//   ....[55]....
        /*040c*/ 	.word	0x0000a560


	//   ....[56]....
        /*0410*/ 	.word	0x0000a5a0


	//   ....[57]....
        /*0414*/ 	.word	0x0000a5d0


	//   ....[58]....
        /*0418*/ 	.word	0x0000e760


	//   ....[59]....
        /*041c*/ 	.word	0x0000e780


	//   ....[60]....
        /*0420*/ 	.word	0x0000e7d0


	//   ....[61]....
        /*0424*/ 	.word	0x0000e7f0


	//   ....[62]....
        /*0428*/ 	.word	0x0000e830


	//   ....[63]....
        /*042c*/ 	.word	0x0000e860


	//   ....[64]....
        /*0430*/ 	.word	0x0000e8a0


	//   ....[65]....
        /*0434*/ 	.word	0x0000e8d0


	//   ....[66]....
        /*0438*/ 	.word	0x0000e910


	//   ....[67]....
        /*043c*/ 	.word	0x0000e950


	//   ....[68]....
        /*0440*/ 	.word	0x0000f0d0


	//   ....[69]....
        /*0444*/ 	.word	0x0000f2b0


	//   ....[70]....
        /*0448*/ 	.word	0x0000f320


	//   ....[71]....
        /*044c*/ 	.word	0x0000f3b0


	//   ....[72]....
        /*0450*/ 	.word	0x0000f3d0


	//   ....[73]....
        /*0454*/ 	.word	0x0000f420


	//   ....[74]....
        /*0458*/ 	.word	0x0000f450


	//   ....[75]....
        /*045c*/ 	.word	0x0000f490


	//   ....[76]....
        /*0460*/ 	.word	0x0000f4d0


	//   ....[77]....
        /*0464*/ 	.word	0x0000f510


	//   ....[78]....
        /*0468*/ 	.word	0x0000f540


	//   ....[79]....
        /*046c*/ 	.word	0x0000f590


	//   ....[80]....
        /*0470*/ 	.word	0x0000f600


	//   ....[81]....
        /*0474*/ 	.word	0x0000f630


	//   ....[82]....
        /*0478*/ 	.word	0x0000f720


	//   ....[83]....
        /*047c*/ 	.word	0x0000f900


	//   ....[84]....
        /*0480*/ 	.word	0x0000f960


	//   ....[85]....
        /*0484*/ 	.word	0x0000f9d0


	//   ....[86]....
        /*0488*/ 	.word	0x0000f9f0


	//   ....[87]....
        /*048c*/ 	.word	0x0000fa40


	//   ....[88]....
        /*0490*/ 	.word	0x0000fa70


	//   ....[89]....
        /*0494*/ 	.word	0x0000fac0


	//   ....[90]....
        /*0498*/ 	.word	0x0000faf0


	//   ....[91]....
        /*049c*/ 	.word	0x0000fb50


	//   ....[92]....
        /*04a0*/ 	.word	0x0000fb60


	//   ....[93]....
        /*04a4*/ 	.word	0x0000fbb0


	//   ....[94]....
        /*04a8*/ 	.word	0x0000fc00


	//   ....[95]....
        /*04ac*/ 	.word	0x0000fc10


	//   ....[96]....
        /*04b0*/ 	.word	0x00011d40


	//   ....[97]....
        /*04b4*/ 	.word	0x00011dc0


	//   ....[98]....
        /*04b8*/ 	.word	0x00011e50


	//   ....[99]....
        /*04bc*/ 	.word	0x00011f20


	//   ....[100]....
        /*04c0*/ 	.word	0x00011f70


	//   ....[101]....
        /*04c4*/ 	.word	0x00012040


	//   ....[102]....
        /*04c8*/ 	.word	0x000120a0


	//   ....[103]....
        /*04cc*/ 	.word	0x00012100


	//   ....[104]....
        /*04d0*/ 	.word	0x00012190


	//   ....[105]....
        /*04d4*/ 	.word	0x000121f0


	//   ....[106]....
        /*04d8*/ 	.word	0x00012280


	//   ....[107]....
        /*04dc*/ 	.word	0x00012320


	//   ....[108]....
        /*04e0*/ 	.word	0x00012370


	//   ....[109]....
        /*04e4*/ 	.word	0x00012460


	//   ....[110]....
        /*04e8*/ 	.word	0x000124d0


	//   ....[111]....
        /*04ec*/ 	.word	0x00012550


	//   ....[112]....
        /*04f0*/ 	.word	0x000125d0


	//   ....[113]....
        /*04f4*/ 	.word	0x00012690


	//   ....[114]....
        /*04f8*/ 	.word	0x000126e0


	//   ....[115]....
        /*04fc*/ 	.word	0x000127b0


	//   ....[116]....
        /*0500*/ 	.word	0x00012800


	//   ....[117]....
        /*0504*/ 	.word	0x00012870


	//   ....[118]....
        /*0508*/ 	.word	0x00012900


	//   ....[119]....
        /*050c*/ 	.word	0x00012960


	//   ....[120]....
        /*0510*/ 	.word	0x000129f0


	//   ....[121]....
        /*0514*/ 	.word	0x00012a90


	//   ....[122]....
        /*0518*/ 	.word	0x00012ae0


	//   ....[123]....
        /*051c*/ 	.word	0x00012b80


	//   ....[124]....
        /*0520*/ 	.word	0x00012bf0


	//   ....[125]....
        /*0524*/ 	.word	0x00012c70


	//   ....[126]....
        /*0528*/ 	.word	0x00012d00


	//   ....[127]....
        /*052c*/ 	.word	0x00012db0


	//   ....[128]....
        /*0530*/ 	.word	0x00012e00


	//   ....[129]....
        /*0534*/ 	.word	0x00012ed0


	//   ....[130]....
        /*0538*/ 	.word	0x00012f30


	//   ....[131]....
        /*053c*/ 	.word	0x00012f90


	//   ....[132]....
        /*0540*/ 	.word	0x00013040


	//   ....[133]....
        /*0544*/ 	.word	0x000130a0


	//   ....[134]....
        /*0548*/ 	.word	0x00013130


	//   ....[135]....
        /*054c*/ 	.word	0x000131d0


	//   ....[136]....
        /*0550*/ 	.word	0x00013220


	//   ....[137]....
        /*0554*/ 	.word	0x00013310


	//   ....[138]....
        /*0558*/ 	.word	0x00013380


	//   ....[139]....
        /*055c*/ 	.word	0x00013400


	//   ....[140]....
        /*0560*/ 	.word	0x00013480


	//   ....[141]....
        /*0564*/ 	.word	0x00013540


	//   ....[142]....
        /*0568*/ 	.word	0x00013590


	//   ....[143]....
        /*056c*/ 	.word	0x00013660


	//   ....[144]....
        /*0570*/ 	.word	0x000136b0


	//   ....[145]....
        /*0574*/ 	.word	0x00013720


	//   ....[146]....
        /*0578*/ 	.word	0x000137b0


	//   ....[147]....
        /*057c*/ 	.word	0x00013810


	//   ....[148]....
        /*0580*/ 	.word	0x000138a0


	//   ....[149]....
        /*0584*/ 	.word	0x00013940


	//   ....[150]....
        /*0588*/ 	.word	0x00013990


	//   ....[151]....
        /*058c*/ 	.word	0x00013a30


	//----- nvinfo : EIATTR_VRC_CTA_INIT_COUNT
	.align		4
.L_258:
        /*0590*/ 	.byte	0x02, 0x4a
	.zero		1
	.zero		1


	//----- nvinfo : EIATTR_EXIT_INSTR_OFFSETS
	.align		4
        /*0594*/ 	.byte	0x04, 0x1c
        /*0596*/ 	.short	(.L_260 - .L_259)


	//   ....[0]....
.L_259:
        /*0598*/ 	.word	0x000038a0


	//   ....[1]....
        /*059c*/ 	.word	0x000038c0


	//   ....[2]....
        /*05a0*/ 	.word	0x000038e0


	//   ....[3]....
        /*05a4*/ 	.word	0x000081f0


	//   ....[4]....
        /*05a8*/ 	.word	0x00008210


	//   ....[5]....
        /*05ac*/ 	.word	0x00008230


	//   ....[6]....
        /*05b0*/ 	.word	0x00011a20


	//   ....[7]....
        /*05b4*/ 	.word	0x00011b50


	//   ....[8]....
        /*05b8*/ 	.word	0x00011cf0


	//----- nvinfo : EIATTR_MAX_THREADS
	.align		4
.L_260:
        /*05bc*/ 	.byte	0x04, 0x05
        /*05be*/ 	.short	(.L_262 - .L_261)
.L_261:
        /*05c0*/ 	.word	0x00000200
        /*05c4*/ 	.word	0x00000001
        /*05c8*/ 	.word	0x00000001


	//----- nvinfo : EIATTR_CRS_STACK_SIZE
	.align		4
.L_262:
        /*05cc*/ 	.byte	0x04, 0x1e
        /*05ce*/ 	.short	(.L_264 - .L_263)
.L_263:
        /*05d0*/ 	.word	0x00000000


	//----- nvinfo : EIATTR_CBANK_PARAM_SIZE
	.align		4
.L_264:
        /*05d4*/ 	.byte	0x03, 0x19
        /*05d6*/ 	.short	0x0098


	//----- nvinfo : EIATTR_PARAM_CBANK
	.align		4
        /*05d8*/ 	.byte	0x04, 0x0a
        /*05da*/ 	.short	(.L_266 - .L_265)
	.align		4
.L_265:
        /*05dc*/ 	.word	index@(.nv.constant0._ZN3cub18CUB_300001_SM_10006detail19three_way_partition29DeviceThreeWayPartitionKernelINS2_10policy_hubIjiE10Policy1000EN6thrust24THRUST_300001_SM_1000_NS17counting_iteratorIjNS8_11use_defaultESA_SA_EEPjSC_NS8_16reverse_iteratorISC_EESC_NS0_13ScanTileStateImLb1EEENS0_21DispatchSegmentedSortILNS0_9SortOrderE0EjNS0_8NullTypeElPmSK_NS1_14segmented_sort10policy_hubIjSJ_EEE22LargeSegmentsSelectorTENSO_22SmallSegmentsSelectorTEiNS2_19streaming_context_tIlEEEEvT0_T1_T2_T3_T4_T5_T6_T7_T8_iT9_)
        /*05e0*/ 	.short	0x0380
        /*05e2*/ 	.short	0x0098


	//----- nvinfo : EIATTR_SW_WAR
	.align		4
.L_266:
        /*05e4*/ 	.byte	0x04, 0x36
        /*05e6*/ 	.short	(.L_268 - .L_267)
.L_267:
        /*05e8*/ 	.word	0x00000008
.L_268:


//--------------------- .nv.info._ZN3cub18CUB_300001_SM_10006detail19three_way_partition33DeviceThreeWayPartitionInitKernelINS0_13ScanTileStateImLb1EEEPjEEvT_iT0_ --------------------------
	.section	.nv.info._ZN3cub18CUB_300001_SM_10006detail19three_way_partition33DeviceThreeWayPartitionInitKernelINS0_13ScanTileStateImLb1EEEPjEEvT_iT0_,"",@"SHT_CUDA_INFO"
	.sectionflags	@""
	.align	4


	//----- nvinfo : EIATTR_CUDA_API_VERSION
	.align		4
        /*0000*/ 	.byte	0x04, 0x37
        /*0002*/ 	.short	(.L_270 - .L_269)
.L_269:
        /*0004*/ 	.word	0x00000082


	//----- nvinfo : EIATTR_KPARAM_INFO
	.align		4
.L_270:
        /*0008*/ 	.byte	0x04, 0x17
        /*000a*/ 	.short	(.L_272 - .L_271)
.L_271:
        /*000c*/ 	.word	0x00000000
        /*0010*/ 	.short	0x0002
        /*0012*/ 	.short	0x0010
        /*0014*/ 	.byte	0x00, 0xf5, 0x21, 0x00


	//----- nvinfo : EIATTR_KPARAM_INFO
	.align		4
.L_272:
        /*0018*/ 	.byte	0x04, 0x17
        /*001a*/ 	.short	(.L_274 - .L_273)
.L_273:
        /*001c*/ 	.word	0x00000000
        /*0020*/ 	.short	0x0001
        /*0022*/ 	.short	0x0008
        /*0024*/ 	.byte	0x00, 0xf0, 0x11, 0x00


	//----- nvinfo : EIATTR_KPARAM_INFO
	.align		4
.L_274:
        /*0028*/ 	.byte	0x04, 0x17
        /*002a*/ 	.short	(.L_276 - .L_275)
.L_275:
        /*002c*/ 	.word	0x00000000
        /*0030*/ 	.short	0x0000
        /*0032*/ 	.short	0x0000
        /*0034*/ 	.byte	0x00, 0xf0, 0x21, 0x00


	//----- nvinfo : EIATTR_SPARSE_MMA_MASK
	.align		4
.L_276:
        /*0038*/ 	.byte	0x03, 0x50
        /*003a*/ 	.short	0x0000


	//----- nvinfo : EIATTR_MAXREG_COUNT
	.align		4
        /*003c*/ 	.byte	0x03, 0x1b
        /*003e*/ 	.short	0x00ff


	//----- nvinfo : EIATTR_MERCURY_ISA_VERSION
	.align		4
        /*0040*/ 	.byte	0x03, 0x5f
        /*0042*/ 	.short	0x0101


	//----- nvinfo : EIATTR_VRC_CTA_INIT_COUNT
	.align		4
        /*0044*/ 	.byte	0x02, 0x4a
	.zero		1
	.zero		1


	//----- nvinfo : EIATTR_EXIT_INSTR_OFFSETS
	.align		4
        /*0048*/ 	.byte	0x04, 0x1c
        /*004a*/ 	.short	(.L_278 - .L_277)


	//   ....[0]....
.L_277:
        /*004c*/ 	.word	0x00000150


	//   ....[1]....
        /*0050*/ 	.word	0x00000190


	//----- nvinfo : EIATTR_CBANK_PARAM_SIZE
	.align		4
.L_278:
        /*0054*/ 	.byte	0x03, 0x19
        /*0056*/ 	.short	0x0018


	//----- nvinfo : EIATTR_PARAM_CBANK
	.align		4
        /*0058*/ 	.byte	0x04, 0x0a
        /*005a*/ 	.short	(.L_280 - .L_279)
	.align		4
.L_279:
        /*005c*/ 	.word	index@(.nv.constant0._ZN3cub18CUB_300001_SM_10006detail19three_way_partition33DeviceThreeWayPartitionInitKernelINS0_13ScanTileStateImLb1EEEPjEEvT_iT0_)
        /*0060*/ 	.short	0x0380
        /*0062*/ 	.short	0x0018


	//----- nvinfo : EIATTR_SW_WAR
	.align		4
.L_280:
        /*0064*/ 	.byte	0x04, 0x36
        /*0066*/ 	.short	(.L_282 - .L_281)
.L_281:
        /*0068*/ 	.word	0x00000008
.L_282:


//--------------------- .nv.info._ZN3cub18CUB_300001_SM_10006detail10radix_sort29DeviceRadixSortOnesweepKernelINS1_5radix10policy_hubI19preprocess_vertex_tNS0_8NullTypeEjE10Policy1000ELNS0_9SortOrderE0ES6_S7_jii30preprocess_vertex_decomposer_tEEvPT5_SD_PT3_PKSE_PT1_PKSI_PT2_PKSM_T4_iiT6_ --------------------------
	.section	.nv.info._ZN3cub18CUB_300001_SM_10006detail10radix_sort29DeviceRadixSortOnesweepKernelINS1_5radix10policy_hubI19preprocess_vertex_tNS0_8NullTypeEjE10Policy1000ELNS0_9SortOrderE0ES6_S7_jii30preprocess_vertex_decomposer_tEEvPT5_SD_PT3_PKSE_PT1_PKSI_PT2_PKSM_T4_iiT6_,"",@"SHT_CUDA_INFO"
	.sectionflags	@""
	.align	4


	//----- nvinfo : EIATTR_CUDA_API_VERSION
	.align		4
        /*0000*/ 	.byte	0x04, 0x37
        /*0002*/ 	.short	(.L_284 - .L_283)
.L_283:
        /*0004*/ 	.word	0x00000082


	//----- nvinfo : EIATTR_KPARAM_INFO
	.align		4
.L_284:
        /*0008*/ 	.byte	0x04, 0x17
        /*000a*/ 	.short	(.L_286 - .L_285)
.L_285:
        /*000c*/ 	.word	0x00000000
        /*0010*/ 	.short	0x000b
        /*0012*/ 	.short	0x004c
        /*0014*/ 	.byte	0x00, 0xf0, 0x05, 0x00


	//----- nvinfo : EIATTR_KPARAM_INFO
	.align		4
.L_286:
        /*0018*/ 	.byte	0x04, 0x17
        /*001a*/ 	.short	(.L_288 - .L_287)
.L_287:
        /*001c*/ 	.word	0x00000000
        /*0020*/ 	.short	0x000a
        /*0022*/ 	.short	0x0048
        /*0024*/ 	.byte	0x00, 0xf0, 0x11, 0x00


	//----- nvinfo : EIATTR_KPARAM_INFO
	.align		4
.L_288:
        /*0028*/ 	.byte	0x04, 0x17
        /*002a*/ 	.short	(.L_290 - .L_289)
.L_289:
        /*002c*/ 	.word	0x00000000
        /*0030*/ 	.short	0x0009
        /*0032*/ 	.short	0x0044
        /*0034*/ 	.byte	0x00, 0xf0, 0x11, 0x00


	//----- nvinfo : EIATTR_KPARAM_INFO
	.align		4
.L_290:
        /*0038*/ 	.byte	0x04, 0x17
        /*003a*/ 	.short	(.L_292 - .L_291)
.L_291:
        /*003c*/ 	.word	0x00000000
        /*0040*/ 	.short	0x0008
        /*0042*/ 	.short	0x0040
        /*0044*/ 	.byte	0x00, 0xf0, 0x11, 0x00


	//----- nvinfo : EIATTR_KPARAM_INFO
	.align		4
.L_292:
        /*0048*/ 	.byte	0x04, 0x17
        /*004a*/ 	.short	(.L_294 - .L_293)
.L_293:
        /*004c*/ 	.word	0x00000000
        /*0050*/ 	.short	0x0007
        /*0052*/ 	.short	0x0038
        /*0054*/ 	.byte	0x00, 0xf5, 0x21, 0x00


	//----- nvinfo : EIATTR_KPARAM_INFO
	.align		4
.L_294:
        /*0058*/ 	.byte	0x04, 0x17
        /*005a*/ 	.short	(.L_296 - .L_295)
.L_295:
        /*005c*/ 	.word	0x00000000
        /*0060*/ 	.short	0x0006
        /*0062*/ 	.short	0x0030
        /*0064*/ 	.byte	0x00, 0xf5, 0x21, 0x00


	//----- nvinfo : EIATTR_KPARAM_INFO
	.align		4
.L_296:
        /*0068*/ 	.byte	0x04, 0x17
        /*006a*/ 	.short	(.L_298 - .L_297)
.L_297:
        /*006c*/ 	.word	0x00000000
        /*0070*/ 	.short	0x0005
        /*0072*/ 	.short	0x0028
        /*0074*/ 	.byte	0x00, 0xf5, 0x21, 0x00


	//----- nvinfo : EIATTR_KPARAM_INFO
	.align		4
.L_298:
        /*0078*/ 	.byte	0x04, 0x17
        /*007a*/ 	.short	(.L_300 - .L_299)
.L_299:
        /*007c*/ 	.word	0x00000000
        /*0080*/ 	.short	0x0004
        /*0082*/ 	.short	0x0020
        /*0084*/ 	.byte	0x00, 0xf5, 0x21, 0x00


	//----- nvinfo : EIATTR_KPARAM_INFO
	.align		4
.L_300:
        /*0088*/ 	.byte	0x04, 0x17
        /*008a*/ 	.short	(.L_302 - .L_301)
.L_301:
        /*008c*/ 	.word	0x00000000
        /*0090*/ 	.short	0x0003
        /*0092*/ 	.short	0x0018
        /*0094*/ 	.byte	0x00, 0xf5, 0x21, 0x00


	//----- nvinfo : EIATTR_KPARAM_INFO
	.align		4
.L_302:
        /*0098*/ 	.byte	0x04, 0x17
        /*009a*/ 	.short	(.L_304 - .L_303)
.L_303:
        /*009c*/ 	.word	0x00000000
        /*00a0*/ 	.short	0x0002
        /*00a2*/ 	.short	0x0010
        /*00a4*/ 	.byte	0x00, 0xf5, 0x21, 0x00


	//----- nvinfo : EIATTR_KPARAM_INFO
	.align		4
.L_304:
        /*00a8*/ 	.byte	0x04, 0x17
        /*00aa*/ 	.short	(.L_306 - .L_305)
.L_305:
        /*00ac*/ 	.word	0x00000000
        /*00b0*/ 	.short	0x0001
        /*00b2*/ 	.short	0x0008
        /*00b4*/ 	.byte	0x00, 0xf5, 0x21, 0x00


	//----- nvinfo : EIATTR_KPARAM_INFO
	.align		4
.L_306:
        /*00b8*/ 	.byte	0x04, 0x17
        /*00ba*/ 	.short	(.L_308 - .L_307)
.L_307:
        /*00bc*/ 	.word	0x00000000
        /*00c0*/ 	.short	0x0000
        /*00c2*/ 	.short	0x0000
        /*00c4*/ 	.byte	0x00, 0xf5, 0x21, 0x00


	//----- nvinfo : EIATTR_SPARSE_MMA_MASK
	.align		4
.L_308:
        /*00c8*/ 	.byte	0x03, 0x50
        /*00ca*/ 	.short	0x0000


	//----- nvinfo : EIATTR_MAXREG_COUNT
	.align		4
        /*00cc*/ 	.byte	0x03, 0x1b
        /*00ce*/ 	.short	0x00a8


	//----- nvinfo : EIATTR_NUM_BARRIERS
	.align		4
        /*00d0*/ 	.byte	0x02, 0x4c
        /*00d2*/ 	.byte	0x01
	.zero		1


	//----- nvinfo : EIATTR_MERCURY_ISA_VERSION
	.align		4
        /*00d4*/ 	.byte	0x03, 0x5f
        /*00d6*/ 	.short	0x0101


	//----- nvinfo : EIATTR_COOP_GROUP_MASK_REGIDS
	.align		4
        /*00d8*/ 	.byte	0x04, 0x29
        /*00da*/ 	.short	(.L_310 - .L_309)


	//   ....[0]....
.L_309:
        /*00dc*/ 	.word	0xffffffff


	//   ....[1]....
        /*00e0*/ 	.word	0x05000034


	//   ....[2]....
        /*00e4*/ 	.word	0xffffffff


	//   ....[3]....
        /*00e8*/ 	.word	0xffffffff


	//   ....[4]....
        /*00ec*/ 	.word	0xffffffff


	//   ....[5]....
        /*00f0*/ 	.word	0xffffffff


	//   ....[6]....
        /*00f4*/ 	.word	0xffffffff


	//   ....[7]....
        /*00f8*/ 	.word	0xffffffff


	//   ....[8]....
        /*00fc*/ 	.word	0xffffffff


	//   ....[9]....
        /*0100*/ 	.word	0xffffffff


	//   ....[10]....
        /*0104*/ 	.word	0xffffffff


	//   ....[11]....
        /*0108*/ 	.word	0xffffffff


	//   ....[12]....
        /*010c*/ 	.word	0xffffffff


	//   ....[13]....
        /*0110*/ 	.word	0xffffffff


	//   ....[14]....
        /*0114*/ 	.word	0xffffffff


	//   ....[15]....
        /*0118*/ 	.word	0xffffffff


	//   ....[16]....
        /*011c*/ 	.word	0xffffffff


	//   ....[17]....
        /*0120*/ 	.word	0xffffffff


	//   ....[18]....
        /*0124*/ 	.word	0xffffffff


	//   ....[19]....
        /*0128*/ 	.word	0xffffffff


	//   ....[20]....
        /*012c*/ 	.word	0xffffffff


	//   ....[21]....
        /*0130*/ 	.word	0xffffffff


	//   ....[22]....
        /*0134*/ 	.word	0xffffffff


	//   ....[23]....
        /*0138*/ 	.word	0xffffffff


	//   ....[24]....
        /*013c*/ 	.word	0xffffffff


	//   ....[25]....
        /*0140*/ 	.word	0xffffffff


	//   ....[26]....
        /*0144*/ 	.word	0xffffffff


	//   ....[27]....
        /*0148*/ 	.word	0xffffffff


	//   ....[28]....
        /*014c*/ 	.word	0xffffffff


	//   ....[29]....
        /*0150*/ 	.word	0xffffffff


	//   ....[30]....
        /*0154*/ 	.word	0xffffffff


	//   ....[31]....
        /*0158*/ 	.word	0xffffffff


	//   ....[32]....
        /*015c*/ 	.word	0xffffffff


	//   ....[33]....
        /*0160*/ 	.word	0xffffffff


	//   ....[34]....
        /*0164*/ 	.word	0xffffffff


	//   ....[35]....
        /*0168*/ 	.word	0xffffffff


	//   ....[36]....
        /*016c*/ 	.word	0xffffffff


	//   ....[37]....
        /*0170*/ 	.word	0xffffffff


	//   ....[38]....
        /*0174*/ 	.word	0xffffffff


	//   ....[39]....
        /*0178*/ 	.word	0xffffffff


	//   ....[40]....
        /*017c*/ 	.word	0xffffffff


	//   ....[41]....
        /*0180*/ 	.word	0xffffffff


	//   ....[42]....
        /*0184*/ 	.word	0xffffffff


	//   ....[43]....
        /*0188*/ 	.word	0xffffffff


	//   ....[44]....
        /*018c*/ 	.word	0xffffffff


	//   ....[45]....
        /*0190*/ 	.word	0xffffffff


	//   ....[46]....
        /*0194*/ 	.word	0xffffffff


	//   ....[47]....
        /*0198*/ 	.word	0xffffffff


	//   ....[48]....
        /*019c*/ 	.word	0xffffffff


	//   ....[49]....
        /*01a0*/ 	.word	0xffffffff


	//   ....[50]....
        /*01a4*/ 	.word	0xffffffff


	//   ....[51]....
        /*01a8*/ 	.word	0xffffffff


	//   ....[52]....
        /*01ac*/ 	.word	0x05000000


	//   ....[53]....
        /*01b0*/ 	.word	0xffffffff


	//   ....[54]....
        /*01b4*/ 	.word	0xffffffff


	//   ....[55]....
        /*01b8*/ 	.word	0xffffffff


	//   ....[56]....
        /*01bc*/ 	.word	0xffffffff


	//   ....[57]....
        /*01c0*/ 	.word	0xffffffff


	//   ....[58]....
        /*01c4*/ 	.word	0xffffffff


	//   ....[59]....
        /*01c8*/ 	.word	0xffffffff


	//   ....[60]....
        /*01cc*/ 	.word	0xffffffff


	//   ....[61]....
        /*01d0*/ 	.word	0xffffffff


	//   ....[62]....
        /*01d4*/ 	.word	0xffffffff


	//   ....[63]....
        /*01d8*/ 	.word	0x05000049


	//   ....[64]....
        /*01dc*/ 	.word	0x05000049


	//   ....[65]....
        /*01e0*/ 	.word	0x05000049


	//   ....[66]....
        /*01e4*/ 	.word	0x05000049


	//   ....[67]....
        /*01e8*/ 	.word	0x05000049


	//----- nvinfo : EIATTR_COOP_GROUP_INSTR_OFFSETS
	.align		4
.L_310:
        /*01ec*/ 	.byte	0x04, 0x28
        /*01ee*/ 	.short	(.L_312 - .L_311)


	//   ....[0]....
.L_311:
        /*01f0*/ 	.word	0x00001120


	//   ....[1]....
        /*01f4*/ 	.word	0x00001930


	//   ....[2]....
        /*01f8*/ 	.word	0x00002630


	//   ....[3]....
        /*01fc*/ 	.word	0x00002650


	//   ....[4]....
        /*0200*/ 	.word	0x00002670


	//   ....[5]....
        /*0204*/ 	.word	0x00002690


	//   ....[6]....
        /*0208*/ 	.word	0x000026b0


	//   ....[7]....
        /*020c*/ 	.word	0x00002bd0


	//   ....[8]....
        /*0210*/ 	.word	0x00002be0


	//   ....[9]....
        /*0214*/ 	.word	0x00002c10


	//   ....[10]....
        /*0218*/ 	.word	0x00002c20


	//   ....[11]....
        /*021c*/ 	.word	0x00002c50


	//   ....[12]....
        /*0220*/ 	.word	0x00002cb0


	//   ....[13]....
        /*0224*/ 	.word	0x00002cf0


	//   ....[14]....
        /*0228*/ 	.word	0x00002d10


	//   ....[15]....
        /*022c*/ 	.word	0x00002e40


	//   ....[16]....
        /*0230*/ 	.word	0x00002e60


	//   ....[17]....
        /*0234*/ 	.word	0x00002e70


	//   ....[18]....
        /*0238*/ 	.word	0x00002ea0


	//   ....[19]....
        /*023c*/ 	.word	0x00002ec0


	//   ....[20]....
        /*0240*/ 	.word	0x00002f10


	//   ....[21]....
        /*0244*/ 	.word	0x00002f30


	//   ....[22]....
        /*0248*/ 	.word	0x00002f70


	//   ....[23]....
        /*024c*/ 	.word	0x00002f90


	//   ....[24]....
        /*0250*/ 	.word	0x000030c0


	//   ....[25]....
        /*0254*/ 	.word	0x000030e0


	//   ....[26]....
        /*0258*/ 	.word	0x000030f0


	//   ....[27]....
        /*025c*/ 	.word	0x00003140


	//   ....[28]....
        /*0260*/ 	.word	0x00003180


	//   ....[29]....
        /*0264*/ 	.word	0x000031b0


	//   ....[30]....
        /*0268*/ 	.word	0x000031e0


	//   ....[31]....
        /*026c*/ 	.word	0x00003210


	//   ....[32]....
        /*0270*/ 	.word	0x00003240


	//   ....[33]....
        /*0274*/ 	.word	0x00003340


	//   ....[34]....
        /*0278*/ 	.word	0x00003380


	//   ....[35]....
        /*027c*/ 	.word	0x00003390


	//   ....[36]....
        /*0280*/ 	.word	0x000033e0


	//   ....[37]....
        /*0284*/ 	.word	0x00003430


	//   ....[38]....
        /*0288*/ 	.word	0x00003460


	//   ....[39]....
        /*028c*/ 	.word	0x00003490


	//   ....[40]....
        /*0290*/ 	.word	0x000034c0


	//   ....[41]....
        /*0294*/ 	.word	0x000034f0


	//   ....[42]....
        /*0298*/ 	.word	0x000035c0


	//   ....[43]....
        /*029c*/ 	.word	0x00003640


	//   ....[44]....
        /*02a0*/ 	.word	0x00003650


	//   ....[45]....
        /*02a4*/ 	.word	0x000036a0


	//   ....[46]....
        /*02a8*/ 	.word	0x000036f0


	//   ....[47]....
        /*02ac*/ 	.word	0x00003740


	//   ....[48]....
        /*02b0*/ 	.word	0x000037a0


	//   ....[49]....
        /*02b4*/ 	.word	0x000037d0


	//   ....[50]....
        /*02b8*/ 	.word	0x00003800


	//   ....[51]....
        /*02bc*/ 	.word	0x000038b0


	//   ....[52]....
        /*02c0*/ 	.word	0x00003df0


	//   ....[53]....
        /*02c4*/ 	.word	0x00004100


	//   ....[54]....
        /*02c8*/ 	.word	0x000041e0


	//   ....[55]....
        /*02cc*/ 	.word	0x000042c0


	//   ....[56]....
        /*02d0*/ 	.word	0x000043a0


	//   ....[57]....
        /*02d4*/ 	.word	0x00004480


	//   ....[58]....
        /*02d8*/ 	.word	0x00004660


	//   ....[59]....
        /*02dc*/ 	.word	0x000047a0


	//   ....[60]....
        /*02e0*/ 	.word	0x000048e0


	//   ....[61]....
        /*02e4*/ 	.word	0x00004a20


	//   ....[62]....
        /*02e8*/ 	.word	0x00004b50


	//   ....[63]....
        /*02ec*/ 	.word	0x00004bc0


	//   ....[64]....
        /*02f0*/ 	.word	0x00004c30


	//   ....[65]....
        /*02f4*/ 	.word	0x00004ca0


	//   ....[66]....
        /*02f8*/ 	.word	0x00004d10


	//   ....[67]....
        /*02fc*/ 	.word	0x00004d80


	//----- nvinfo : EIATTR_VRC_CTA_INIT_COUNT
	.align		4
.L_312:
        /*0300*/ 	.byte	0x02, 0x4a
	.zero		1
	.zero		1


	//----- nvinfo : EIATTR_EXIT_INSTR_OFFSETS
	.align		4
        /*0304*/ 	.byte	0x04, 0x1c
        /*0306*/ 	.short	(.L_314 - .L_313)


	//   ....[0]....
.L_313:
        /*0308*/ 	.word	0x00001ed0


	//   ....[1]....
        /*030c*/ 	.word	0x00002390


	//   ....[2]....
        /*0310*/ 	.word	0x00002450


	//   ....[3]....
        /*0314*/ 	.word	0x00004490


	//   ....[4]....
        /*0318*/ 	.word	0x00004b60


	//----- nvinfo : EIATTR_MAX_THREADS
	.align		4
.L_314:
        /*031c*/ 	.byte	0x04, 0x05
        /*031e*/ 	.short	(.L_316 - .L_315)
.L_315:
        /*0320*/ 	.word	0x00000180
        /*0324*/ 	.word	0x00000001
        /*0328*/ 	.word	0x00000001


	//----- nvinfo : EIATTR_CRS_STACK_SIZE
	.align		4
.L_316:
        /*032c*/ 	.byte	0x04, 0x1e
        /*032e*/ 	.short	(.L_318 - .L_317)
.L_317:
        /*0330*/ 	.word	0x00000000


	//----- nvinfo : EIATTR_CBANK_PARAM_SIZE
	.align		4
.L_318:
        /*0334*/ 	.byte	0x03, 0x19
        /*0336*/ 	.short	0x004d


	//----- nvinfo : EIATTR_PARAM_CBANK
	.align		4
        /*0338*/ 	.byte	0x04, 0x0a
        /*033a*/ 	.short	(.L_320 - .L_319)
	.align		4
.L_319:
        /*033c*/ 	.word	index@(.nv.constant0._ZN3cub18CUB_300001_SM_10006detail10radix_sort29DeviceRadixSortOnesweepKernelINS1_5radix10policy_hubI19preprocess_vertex_tNS0_8NullTypeEjE10Policy1000ELNS0_9SortOrderE0ES6_S7_jii30preprocess_vertex_decomposer_tEEvPT5_SD_PT3_PKSE_PT1_PKSI_PT2_PKSM_T4_iiT6_)
        /*0340*/ 	.short	0x0380
        /*0342*/ 	.short	0x004d


	//----- nvinfo : EIATTR_SW_WAR
	.align		4
.L_320:
        /*0344*/ 	.byte	0x04, 0x36
        /*0346*/ 	.short	(.L_322 - .L_321)
.L_321:
        /*0348*/ 	.word	0x00000008
.L_322:


//--------------------- .nv.info._ZN3cub18CUB_300001_SM_10006detail10radix_sort33DeviceRadixSortExclusiveSumKernelINS1_5radix10policy_hubI19preprocess_vertex_tNS0_8NullTypeEjE10Policy1000EjEEvPT0_ --------------------------
	.section	.nv.info._ZN3cub18CUB_300001_SM_10006detail10radix_sort33DeviceRadixSortExclusiveSumKernelINS1_5radix10policy_hubI19preprocess_vertex_tNS0_8NullTypeEjE10Policy1000EjEEvPT0_,"",@"SHT_CUDA_INFO"
	.sectionflags	@""
	.align	4


	//----- nvinfo : EIATTR_CUDA_API_VERSION
	.align		4
        /*0000*/ 	.byte	0x04, 0x37
        /*0002*/ 	.short	(.L_324 - .L_323)
.L_323:
        /*0004*/ 	.word	0x00000082


	//----- nvinfo : EIATTR_KPARAM_INFO
	.align		4
.L_324:
        /*0008*/ 	.byte	0x04, 0x17
        /*000a*/ 	.short	(.L_326 - .L_325)
.L_325:
        /*000c*/ 	.word	0x00000000
        /*0010*/ 	.short	0x0000
        /*0012*/ 	.short	0x0000
        /*0014*/ 	.byte	0x00, 0xf5, 0x21, 0x00


	//----- nvinfo : EIATTR_SPARSE_MMA_MASK
	.align		4
.L_326:
        /*0018*/ 	.byte	0x03, 0x50
        /*001a*/ 	.short	0x0000


	//----- nvinfo : EIATTR_MAXREG_COUNT
	.align		4
        /*001c*/ 	.byte	0x03, 0x1b
        /*001e*/ 	.short	0x00ff


	//----- nvinfo : EIATTR_NUM_BARRIERS
	.align		4
        /*0020*/ 	.byte	0x02, 0x4c
        /*0022*/ 	.byte	0x01
	.zero		1


	//----- nvinfo : EIATTR_MERCURY_ISA_VERSION
	.align		4
        /*0024*/ 	.byte	0x03, 0x5f
        /*0026*/ 	.short	0x0101


	//----- nvinfo : EIATTR_COOP_GROUP_MASK_REGIDS
	.align		4
        /*0028*/ 	.byte	0x04, 0x29
        /*002a*/ 	.short	(.L_328 - .L_327)


	//   ....[0]....
.L_327:
        /*002c*/ 	.word	0xffffffff


	//   ....[1]....
        /*0030*/ 	.word	0xffffffff


	//   ....[2]....
        /*0034*/ 	.word	0xffffffff


	//   ....[3]....
        /*0038*/ 	.word	0xffffffff


	//   ....[4]....
        /*003c*/ 	.word	0xffffffff


	//   ....[5]....
        /*0040*/ 	.word	0x05000012


	//   ....[6]....
        /*0044*/ 	.word	0x05000012


	//   ....[7]....
        /*0048*/ 	.word	0x05000012


	//   ....[8]....
        /*004c*/ 	.word	0x05000012


	//   ....[9]....
        /*0050*/ 	.word	0x05000012


	//----- nvinfo : EIATTR_COOP_GROUP_INSTR_OFFSETS
	.align		4
.L_328:
        /*0054*/ 	.byte	0x04, 0x28
        /*0056*/ 	.short	(.L_330 - .L_329)


	//   ....[0]....
.L_329:
        /*0058*/ 	.word	0x00000210


	//   ....[1]....
        /*005c*/ 	.word	0x00000230


	//   ....[2]....
        /*0060*/ 	.word	0x00000250


	//   ....[3]....
        /*0064*/ 	.word	0x00000270


	//   ....[4]....
        /*0068*/ 	.word	0x00000290


	//   ....[5]....
        /*006c*/ 	.word	0x00000460


	//   ....[6]....
        /*0070*/ 	.word	0x000004d0


	//   ....[7]....
        /*0074*/ 	.word	0x00000540


	//   ....[8]....
        /*0078*/ 	.word	0x000005b0


	//   ....[9]....
        /*007c*/ 	.word	0x00000620


	//----- nvinfo : EIATTR_VRC_CTA_INIT_COUNT
	.align		4
.L_330:
        /*0080*/ 	.byte	0x02, 0x4a
	.zero		1
	.zero		1


	//----- nvinfo : EIATTR_EXIT_INSTR_OFFSETS
	.align		4
        /*0084*/ 	.byte	0x04, 0x1c
        /*0086*/ 	.short	(.L_332 - .L_331)


	//   ....[0]....
.L_331:
        /*0088*/ 	.word	0x000003d0


	//   ....[1]....
        /*008c*/ 	.word	0x00000400


	//----- nvinfo : EIATTR_CRS_STACK_SIZE
	.align		4
.L_332:
        /*0090*/ 	.byte	0x04, 0x1e
        /*0092*/ 	.short	(.L_334 - .L_333)
.L_333:
        /*0094*/ 	.word	0x00000000


	//----- nvinfo : EIATTR_CBANK_PARAM_SIZE
	.align		4
.L_334:
        /*0098*/ 	.byte	0x03, 0x19
        /*009a*/ 	.short	0x0008


	//----- nvinfo : EIATTR_PARAM_CBANK
	.align		4
        /*009c*/ 	.byte	0x04, 0x0a
        /*009e*/ 	.short	(.L_336 - .L_335)
	.align		4
.L_335:
        /*00a0*/ 	.word	index@(.nv.constant0._ZN3cub18CUB_300001_SM_10006detail10radix_sort33DeviceRadixSortExclusiveSumKernelINS1_5radix10policy_hubI19preprocess_vertex_tNS0_8NullTypeEjE10Policy1000EjEEvPT0_)
        /*00a4*/ 	.short	0x0380
        /*00a6*/ 	.short	0x0008


	//----- nvinfo : EIATTR_SW_WAR
	.align		4
.L_336:
        /*00a8*/ 	.byte	0x04, 0x36
        /*00aa*/ 	.short	(.L_338 - .L_337)
.L_337:
        /*00ac*/ 	.word	0x00000008
.L_338:


//--------------------- .nv.info._ZN3cub18CUB_300001_SM_10006detail10radix_sort30DeviceRadixSortHistogramKernelINS1_5radix10policy_hubI19preprocess_vertex_tNS0_8NullTypeEjE10Policy1000ELNS0_9SortOrderE0ES6_j30preprocess_vertex_decomposer_tEEvPT2_PKT1_SC_iiT3_ --------------------------
	.section	.nv.info._ZN3cub18CUB_300001_SM_10006detail10radix_sort30DeviceRadixSortHistogramKernelINS1_5radix10policy_hubI19preprocess_vertex_tNS0_8NullTypeEjE10Policy1000ELNS0_9SortOrderE0ES6_j30preprocess_vertex_decomposer_tEEvPT2_PKT1_SC_iiT3_,"",@"SHT_CUDA_INFO"
	.sectionflags	@""
	.align	4


	//----- nvinfo : EIATTR_CUDA_API_VERSION
	.align		4
        /*0000*/ 	.byte	0x04, 0x37
        /*0002*/ 	.short	(.L_340 - .L_339)
.L_339:
        /*0004*/ 	.word	0x00000082


	//----- nvinfo : EIATTR_KPARAM_INFO
	.align		4
.L_340:
        /*0008*/ 	.byte	0x04, 0x17
        /*000a*/ 	.short	(.L_342 - .L_341)
.L_341:
        /*000c*/ 	.word	0x00000000
        /*0010*/ 	.short	0x0005
        /*0012*/ 	.short	0x001c
        /*0014*/ 	.byte	0x00, 0xf0, 0x05, 0x00


	//----- nvinfo : EIATTR_KPARAM_INFO
	.align		4
.L_342:
        /*0018*/ 	.byte	0x04, 0x17
        /*001a*/ 	.short	(.L_344 - .L_343)
.L_343:
        /*001c*/ 	.word	0x00000000
        /*0020*/ 	.short	0x0004
        /*0022*/ 	.short	0x0018
        /*0024*/ 	.byte	0x00, 0xf0, 0x11, 0x00


	//----- nvinfo : EIATTR_KPARAM_INFO
	.align		4
.L_344:
        /*0028*/ 	.byte	0x04, 0x17
        /*002a*/ 	.short	(.L_346 - .L_345)
.L_345:
        /*002c*/ 	.word	0x00000000
        /*0030*/ 	.short	0x0003
        /*0032*/ 	.short	0x0014
        /*0034*/ 	.byte	0x00, 0xf0, 0x11, 0x00


	//----- nvinfo : EIATTR_KPARAM_INFO
	.align		4
.L_346:
        /*0038*/ 	.byte	0x04, 0x17
        /*003a*/ 	.short	(.L_348 - .L_347)
.L_347:
        /*003c*/ 	.word	0x00000000
        /*0040*/ 	.short	0x0002
        /*0042*/ 	.short	0x0010
        /*0044*/ 	.byte	0x00, 0xf0, 0x11, 0x00


	//----- nvinfo : EIATTR_KPARAM_INFO
	.align		4
.L_348:
        /*0048*/ 	.byte	0x04, 0x17
        /*004a*/ 	.short	(.L_350 - .L_349)
.L_349:
        /*004c*/ 	.word	0x00000000
        /*0050*/ 	.short	0x0001
        /*0052*/ 	.short	0x0008
        /*0054*/ 	.byte	0x00, 0xf5, 0x21, 0x00


	//----- nvinfo : EIATTR_KPARAM_INFO
	.align		4
.L_350:
        /*0058*/ 	.byte	0x04, 0x17
        /*005a*/ 	.short	(.L_352 - .L_351)
.L_351:
        /*005c*/ 	.word	0x00000000
        /*0060*/ 	.short	0x0000
        /*0062*/ 	.short	0x0000
        /*0064*/ 	.byte	0x00, 0xf5, 0x21, 0x00


	//----- nvinfo : EIATTR_SPARSE_MMA_MASK
	.align		4
.L_352:
        /*0068*/ 	.byte	0x03, 0x50
        /*006a*/ 	.short	0x0000


	//----- nvinfo : EIATTR_MAXREG_COUNT
	.align		4
        /*006c*/ 	.byte	0x03, 0x1b
        /*006e*/ 	.short	0x00ff


	//----- nvinfo : EIATTR_NUM_BARRIERS
	.align		4
        /*0070*/ 	.byte	0x02, 0x4c
        /*0072*/ 	.byte	0x01
	.zero		1


	//----- nvinfo : EIATTR_MERCURY_ISA_VERSION
	.align		4
        /*0074*/ 	.byte	0x03, 0x5f
        /*0076*/ 	.short	0x0101


	//----- nvinfo : EIATTR_VRC_CTA_INIT_COUNT
	.align		4
        /*0078*/ 	.byte	0x02, 0x4a
	.zero		1
	.zero		1


	//----- nvinfo : EIATTR_EXIT_INSTR_OFFSETS
	.align		4
        /*007c*/ 	.byte	0x04, 0x1c
        /*007e*/ 	.short	(.L_354 - .L_353)


	//   ....[0]....
.L_353:
        /*0080*/ 	.word	0x00000030


	//   ....[1]....
        /*0084*/ 	.word	0x00002ba0


	//----- nvinfo : EIATTR_MAX_THREADS
	.align		4
.L_354:
        /*0088*/ 	.byte	0x04, 0x05
        /*008a*/ 	.short	(.L_356 - .L_355)
.L_355:
        /*008c*/ 	.word	0x00000080
        /*0090*/ 	.word	0x00000001
        /*0094*/ 	.word	0x00000001


	//----- nvinfo : EIATTR_CRS_STACK_SIZE
	.align		4
.L_356:
        /*0098*/ 	.byte	0x04, 0x1e
        /*009a*/ 	.short	(.L_358 - .L_357)
.L_357:
        /*009c*/ 	.word	0x00000000


	//----- nvinfo : EIATTR_CBANK_PARAM_SIZE
	.align		4
.L_358:
        /*00a0*/ 	.byte	0x03, 0x19
        /*00a2*/ 	.short	0x001d


	//----- nvinfo : EIATTR_PARAM_CBANK
	.align		4
        /*00a4*/ 	.byte	0x04, 0x0a
        /*00a6*/ 	.short	(.L_360 - .L_359)
	.align		4
.L_359:
        /*00a8*/ 	.word	index@(.nv.constant0._ZN3cub18CUB_300001_SM_10006detail10radix_sort30DeviceRadixSortHistogramKernelINS1_5radix10policy_hubI19preprocess_vertex_tNS0_8NullTypeEjE10Policy1000ELNS0_9SortOrderE0ES6_j30preprocess_vertex_decomposer_tEEvPT2_PKT1_SC_iiT3_)
        /*00ac*/ 	.short	0x0380
        /*00ae*/ 	.short	0x001d


	//----- nvinfo : EIATTR_SW_WAR
	.align		4
.L_360:
        /*00b0*/ 	.byte	0x04, 0x36
        /*00b2*/ 	.short	(.L_362 - .L_361)
.L_361:
        /*00b4*/ 	.word	0x00000008
.L_362:


//--------------------- .nv.info._ZN3cub18CUB_300001_SM_10006detail10radix_sort31DeviceRadixSortSingleTileKernelINS1_5radix10policy_hubI19preprocess_vertex_tNS0_8NullTypeEjE10Policy1000ELNS0_9SortOrderE0ES6_S7_j30preprocess_vertex_decomposer_tEEvPKT1_PSC_PKT2_PSG_T3_iiT4_ --------------------------
	.section	.nv.info._ZN3cub18CUB_300001_SM_10006detail10radix_sort31DeviceRadixSortSingleTileKernelINS1_5radix10policy_hubI19preprocess_vertex_tNS0_8NullTypeEjE10Policy1000ELNS0_9SortOrderE0ES6_S7_j30preprocess_vertex_decomposer_tEEvPKT1_PSC_PKT2_PSG_T3_iiT4_,"",@"SHT_CUDA_INFO"
	.sectionflags	@""
	.align	4


	//----- nvinfo : EIATTR_CUDA_API_VERSION
	.align		4
        /*0000*/ 	.byte	0x04, 0x37
        /*0002*/ 	.short	(.L_364 - .L_363)
.L_363:
        /*0004*/ 	.word	0x00000082


	//----- nvinfo : EIATTR_KPARAM_INFO
	.align		4
.L_364:
        /*0008*/ 	.byte	0x04, 0x17
        /*000a*/ 	.short	(.L_366 - .L_365)
.L_365:
        /*000c*/ 	.word	0x00000000
        /*0010*/ 	.short	0x0007
        /*0012*/ 	.short	0x002c
        /*0014*/ 	.byte	0x00, 0xf0, 0x05, 0x00


	//----- nvinfo : EIATTR_KPARAM_INFO
	.align		4
.L_366:
        /*0018*/ 	.byte	0x04, 0x17
        /*001a*/ 	.short	(.L_368 - .L_367)
.L_367:
        /*001c*/ 	.word	0x00000000
        /*0020*/ 	.short	0x0006
        /*0022*/ 	.short	0x0028
        /*0024*/ 	.byte	0x00, 0xf0, 0x11, 0x00


	//----- nvinfo : EIATTR_KPARAM_INFO
	.align		4
.L_368:
        /*0028*/ 	.byte	0x04, 0x17
        /*002a*/ 	.short	(.L_370 - .L_369)
.L_369:
        /*002c*/ 	.word	0x00000000
        /*0030*/ 	.short	0x0005
        /*0032*/ 	.short	0x0024
        /*0034*/ 	.byte	0x00, 0xf0, 0x11, 0x00


	//----- nvinfo : EIATTR_KPARAM_INFO
	.align		4
.L_370:
        /*0038*/ 	.byte	0x04, 0x17
        /*003a*/ 	.short	(.L_372 - .L_371)
.L_371:
        /*003c*/ 	.word	0x00000000
        /*0040*/ 	.short	0x0004
        /*0042*/ 	.short	0x0020
        /*0044*/ 	.byte	0x00, 0xf0, 0x11, 0x00


	//----- nvinfo : EIATTR_KPARAM_INFO
	.align		4
.L_372:
        /*0048*/ 	.byte	0x04, 0x17
        /*004a*/ 	.short	(.L_374 - .L_373)
.L_373:
        /*004c*/ 	.word	0x00000000
        /*0050*/ 	.short	0x0003
        /*0052*/ 	.short	0x0018
        /*0054*/ 	.byte	0x00, 0xf5, 0x21, 0x00


	//----- nvinfo : EIATTR_KPARAM_INFO
	.align		4
.L_374:
        /*0058*/ 	.byte	0x04, 0x17
        /*005a*/ 	.short	(.L_376 - .L_375)
.L_375:
        /*005c*/ 	.word	0x00000000
        /*0060*/ 	.short	0x0002
        /*0062*/ 	.short	0x0010
        /*0064*/ 	.byte	0x00, 0xf5, 0x21, 0x00


	//----- nvinfo : EIATTR_KPARAM_INFO
	.align		4
.L_376:
        /*0068*/ 	.byte	0x04, 0x17
        /*006a*/ 	.short	(.L_378 - .L_377)
.L_377:
        /*006c*/ 	.word	0x00000000
        /*0070*/ 	.short	0x0001
        /*0072*/ 	.short	0x0008
        /*0074*/ 	.byte	0x00, 0xf5, 0x21, 0x00


	//----- nvinfo : EIATTR_KPARAM_INFO
	.align		4
.L_378:
        /*0078*/ 	.byte	0x04, 0x17
        /*007a*/ 	.short	(.L_380 - .L_379)
.L_379:
        /*007c*/ 	.word	0x00000000
        /*0080*/ 	.short	0x0000
        /*0082*/ 	.short	0x0000
        /*0084*/ 	.byte	0x00, 0xf5, 0x21, 0x00


	//----- nvinfo : EIATTR_SPARSE_MMA_MASK
	.align		4
.L_380:
        /*0088*/ 	.byte	0x03, 0x50
        /*008a*/ 	.short	0x0000


	//----- nvinfo : EIATTR_MAXREG_COUNT
	.align		4
        /*008c*/ 	.byte	0x03, 0x1b
        /*008e*/ 	.short	0x00ff


	//----- nvinfo : EIATTR_NUM_BARRIERS
	.align		4
        /*0090*/ 	.byte	0x02, 0x4c
        /*0092*/ 	.byte	0x01
	.zero		1


	//----- nvinfo : EIATTR_MERCURY_ISA_VERSION
	.align		4
        /*0094*/ 	.byte	0x03, 0x5f
        /*0096*/ 	.short	0x0101


	//----- nvinfo : EIATTR_COOP_GROUP_MASK_REGIDS
	.align		4
        /*0098*/ 	.byte	0x04, 0x29
        /*009a*/ 	.short	(.L_382 - .L_381)


	//   ....[0]....
.L_381:
        /*009c*/ 	.word	0xffffffff


	//   ....[1]....
        /*00a0*/ 	.word	0xffffffff


	//   ....[2]....
        /*00a4*/ 	.word	0xffffffff


	//   ....[3]....
        /*00a8*/ 	.word	0xffffffff


	//   ....[4]....
        /*00ac*/ 	.word	0xffffffff


	//----- nvinfo : EIATTR_COOP_GROUP_INSTR_OFFSETS
	.align		4
.L_382:
        /*00b0*/ 	.byte	0x04, 0x28
        /*00b2*/ 	.short	(.L_384 - .L_383)


	//   ....[0]....
.L_383:
        /*00b4*/ 	.word	0x00000f10


	//   ....[1]....
        /*00b8*/ 	.word	0x00000f30


	//   ....[2]....
        /*00bc*/ 	.word	0x00000f50


	//   ....[3]....
        /*00c0*/ 	.word	0x00000f70


	//   ....[4]....
        /*00c4*/ 	.word	0x00000f90


	//----- nvinfo : EIATTR_VRC_CTA_INIT_COUNT
	.align		4
.L_384:
        /*00c8*/ 	.byte	0x02, 0x4a
	.zero		1
	.zero		1


	//----- nvinfo : EIATTR_EXIT_INSTR_OFFSETS
	.align		4
        /*00cc*/ 	.byte	0x04, 0x1c
        /*00ce*/ 	.short	(.L_386 - .L_385)


	//   ....[0]....
.L_385:
        /*00d0*/ 	.word	0x00001e50


	//   ....[1]....
        /*00d4*/ 	.word	0x00001ed0


	//----- nvinfo : EIATTR_MAX_THREADS
	.align		4
.L_386:
        /*00d8*/ 	.byte	0x04, 0x05
        /*00da*/ 	.short	(.L_388 - .L_387)
.L_387:
        /*00dc*/ 	.word	0x00000100
        /*00e0*/ 	.word	0x00000001
        /*00e4*/ 	.word	0x00000001


	//----- nvinfo : EIATTR_CBANK_PARAM_SIZE
	.align		4
.L_388:
        /*00e8*/ 	.byte	0x03, 0x19
        /*00ea*/ 	.short	0x002d


	//----- nvinfo : EIATTR_PARAM_CBANK
	.align		4
        /*00ec*/ 	.byte	0x04, 0x0a
        /*00ee*/ 	.short	(.L_390 - .L_389)
	.align		4
.L_389:
        /*00f0*/ 	.word	index@(.nv.constant0._ZN3cub18CUB_300001_SM_10006detail10radix_sort31DeviceRadixSortSingleTileKernelINS1_5radix10policy_hubI19preprocess_vertex_tNS0_8NullTypeEjE10Policy1000ELNS0_9SortOrderE0ES6_S7_j30preprocess_vertex_decomposer_tEEvPKT1_PSC_PKT2_PSG_T3_iiT4_)
        /*00f4*/ 	.short	0x0380
        /*00f6*/ 	.short	0x002d


	//----- nvinfo : EIATTR_SW_WAR
	.align		4
.L_390:
        /*00f8*/ 	.byte	0x04, 0x36
        /*00fa*/ 	.short	(.L_392 - .L_391)
.L_391:
        /*00fc*/ 	.word	0x00000008
.L_392:


//--------------------- .nv.info._ZN3cub18CUB_300001_SM_10006detail10radix_sort29DeviceRadixSortOnesweepKernelINS1_5radix10policy_hubI6edge_tNS0_8NullTypeEjE10Policy1000ELNS0_9SortOrderE0ES6_S7_jii17edge_decomposer_tEEvPT5_SD_PT3_PKSE_PT1_PKSI_PT2_PKSM_T4_iiT6_ --------------------------
	.section	.nv.info._ZN3cub18CUB_300001_SM_10006detail10radix_sort29DeviceRadixSortOnesweepKernelINS1_5radix10policy_hubI6edge_tNS0_8NullTypeEjE10Policy1000ELNS0_9SortOrderE0ES6_S7_jii17edge_decomposer_tEEvPT5_SD_PT3_PKSE_PT1_PKSI_PT2_PKSM_T4_iiT6_,"",@"SHT_CUDA_INFO"
	.sectionflags	@""
	.align	4


	//----- nvinfo : EIATTR_CUDA_API_VERSION
	.align		4
        /*0000*/ 	.byte	0x04, 0x37
        /*0002*/ 	.short	(.L_394 - .L_393)
.L_393:
        /*0004*/ 	.word	0x00000082


	//----- nvinfo : EIATTR_KPARAM_INFO
	.align		4
.L_394:
        /*0008*/ 	.byte	0x04, 0x17
        /*000a*/ 	.short	(.L_396 - .L_395)
.L_395:
        /*000c*/ 	.word	0x00000000
        /*0010*/ 	.short	0x000b
        /*0012*/ 	.short	0x004c
        /*0014*/ 	.byte	0x00, 0xf0, 0x05, 0x00


	//----- nvinfo : EIATTR_KPARAM_INFO
	.align		4
.L_396:
        /*0018*/ 	.byte	0x04, 0x17
        /*001a*/ 	.short	(.L_398 - .L_397)
.L_397:
        /*001c*/ 	.word	0x00000000
        /*0020*/ 	.short	0x000a
        /*0022*/ 	.short	0x0048
        /*0024*/ 	.byte	0x00, 0xf0, 0x11, 0x00


	//----- nvinfo : EIATTR_KPARAM_INFO
	.align		4
.L_398:
        /*0028*/ 	.byte	0x04, 0x17
        /*002a*/ 	.short	(.L_400 - .L_399)
.L_399:
        /*002c*/ 	.word	0x00000000
        /*0030*/ 	.short	0x0009
        /*0032*/ 	.short	0x0044
        /*0034*/ 	.byte	0x00, 0xf0, 0x11, 0x00


	//----- nvinfo : EIATTR_KPARAM_INFO
	.align		4
.L_400:
        /*0038*/ 	.byte	0x04, 0x17
        /*003a*/ 	.short	(.L_402 - .L_401)
.L_401:
        /*003c*/ 	.word	0x00000000
        /*0040*/ 	.short	0x0008
        /*0042*/ 	.short	0x0040
        /*0044*/ 	.byte	0x00, 0xf0, 0x11, 0x00


	//----- nvinfo : EIATTR_KPARAM_INFO
	.align		4
.L_402:
        /*0048*/ 	.byte	0x04, 0x17
        /*004a*/ 	.short	(.L_404 - .L_403)
.L_403:
        /*004c*/ 	.word	0x00000000
        /*0050*/ 	.short	0x0007
        /*0052*/ 	.short	0x0038
        /*0054*/ 	.byte	0x00, 0xf5, 0x21, 0x00


	//----- nvinfo : EIATTR_KPARAM_INFO
	.align		4
.L_404:
        /*0058*/ 	.byte	0x04, 0x17
        /*005a*/ 	.short	(.L_406 - .L_405)
.L_405:
        /*005c*/ 	.word	0x00000000
        /*0060*/ 	.short	0x0006
        /*0062*/ 	.short	0x0030
        /*0064*/ 	.byte	0x00, 0xf5, 0x21, 0x00


	//----- nvinfo : EIATTR_KPARAM_INFO
	.align		4
.L_406:
        /*0068*/ 	.byte	0x04, 0x17
        /*006a*/ 	.short	(.L_408 - .L_407)
.L_407:
        /*006c*/ 	.word	0x00000000
        /*0070*/ 	.short	0x0005
        /*0072*/ 	.short	0x0028
        /*0074*/ 	.byte	0x00, 0xf5, 0x21, 0x00


	//----- nvinfo : EIATTR_KPARAM_INFO
	.align		4
.L_408:
        /*0078*/ 	.byte	0x04, 0x17
        /*007a*/ 	.short	(.L_410 - .L_409)
.L_409:
        /*007c*/ 	.word	0x00000000
        /*0080*/ 	.short	0x0004
        /*0082*/ 	.short	0x0020
        /*0084*/ 	.byte	0x00, 0xf5, 0x21, 0x00


	//----- nvinfo : EIATTR_KPARAM_INFO
	.align		4
.L_410:
        /*0088*/ 	.byte	0x04, 0x17
        /*008a*/ 	.short	(.L_412 - .L_411)
.L_411:
        /*008c*/ 	.word	0x00000000
        /*0090*/ 	.short	0x0003
        /*0092*/ 	.short	0x0018
        /*0094*/ 	.byte	0x00, 0xf5, 0x21, 0x00


	//----- nvinfo : EIATTR_KPARAM_INFO
	.align		4
.L_412:
        /*0098*/ 	.byte	0x04, 0x17
        /*009a*/ 	.short	(.L_414 - .L_413)
.L_413:
        /*009c*/ 	.word	0x00000000
        /*00a0*/ 	.short	0x0002
        /*00a2*/ 	.short	0x0010
        /*00a4*/ 	.byte	0x00, 0xf5, 0x21, 0x00


	//----- nvinfo : EIATTR_KPARAM_INFO
	.align		4
.L_414:
        /*00a8*/ 	.byte	0x04, 0x17
        /*00aa*/ 	.short	(.L_416 - .L_415)
.L_415:
        /*00ac*/ 	.word	0x00000000
        /*00b0*/ 	.short	0x0001
        /*00b2*/ 	.short	0x0008
        /*00b4*/ 	.byte	0x00, 0xf5, 0x21, 0x00


	//----- nvinfo : EIATTR_KPARAM_INFO
	.align		4
.L_416:
        /*00b8*/ 	.byte	0x04, 0x17
        /*00ba*/ 	.short	(.L_418 - .L_417)
.L_417:
        /*00bc*/ 	.word	0x00000000
        /*00c0*/ 	.short	0x0000
        /*00c2*/ 	.short	0x0000
        /*00c4*/ 	.byte	0x00, 0xf5, 0x21, 0x00


	//----- nvinfo : EIATTR_SPARSE_MMA_MASK
	.align		4
.L_418:
        /*00c8*/ 	.byte	0x03, 0x50
        /*00ca*/ 	.short	0x0000


	//----- nvinfo : EIATTR_MAXREG_COUNT
	.align		4
        /*00cc*/ 	.byte	0x03, 0x1b
        /*00ce*/ 	.short	0x00a8


	//----- nvinfo : EIATTR_NUM_BARRIERS
	.align		4
        /*00d0*/ 	.byte	0x02, 0x4c
        /*00d2*/ 	.byte	0x01
	.zero		1


	//----- nvinfo : EIATTR_MERCURY_ISA_VERSION
	.align		4
        /*00d4*/ 	.byte	0x03, 0x5f
        /*00d6*/ 	.short	0x0101


	//----- nvinfo : EIATTR_COOP_GROUP_MASK_REGIDS
	.align		4
        /*00d8*/ 	.byte	0x04, 0x29
        /*00da*/ 	.short	(.L_420 - .L_419)


	//   ....[0]....
.L_419:
        /*00dc*/ 	.word	0xffffffff


	//   ....[1]....
        /*00e0*/ 	.word	0x05000028


	//   ....[2]....
        /*00e4*/ 	.word	0xffffffff


	//   ....[3]....
        /*00e8*/ 	.word	0xffffffff


	//   ....[4]....
        /*00ec*/ 	.word	0xffffffff


	//   ....[5]....
        /*00f0*/ 	.word	0xffffffff


	//   ....[6]....
        /*00f4*/ 	.word	0xffffffff


	//   ....[7]....
        /*00f8*/ 	.word	0xffffffff


	//   ....[8]....
        /*00fc*/ 	.word	0xffffffff


	//   ....[9]....
        /*0100*/ 	.word	0xffffffff


	//   ....[10]....
        /*0104*/ 	.word	0xffffffff


	//   ....[11]....
        /*0108*/ 	.word	0xffffffff


	//   ....[12]....
        /*010c*/ 	.word	0xffffffff


	//   ....[13]....
        /*0110*/ 	.word	0xffffffff


	//   ....[14]....
        /*0114*/ 	.word	0xffffffff


	//   ....[15]....
        /*0118*/ 	.word	0xffffffff


	//   ....[16]....
        /*011c*/ 	.word	0xffffffff


	//   ....[17]....
        /*0120*/ 	.word	0xffffffff


	//   ....[18]....
        /*0124*/ 	.word	0xffffffff


	//   ....[19]....
        /*0128*/ 	.word	0xffffffff


	//   ....[20]....
        /*012c*/ 	.word	0xffffffff


	//   ....[21]....
        /*0130*/ 	.word	0xffffffff


	//   ....[22]....
        /*0134*/ 	.word	0xffffffff


	//   ....[23]....
        /*0138*/ 	.word	0xffffffff


	//   ....[24]....
        /*013c*/ 	.word	0xffffffff


	//   ....[25]....
        /*0140*/ 	.word	0xffffffff


	//   ....[26]....
        /*0144*/ 	.word	0xffffffff


	//   ....[27]....
        /*0148*/ 	.word	0xffffffff


	//   ....[28]....
        /*014c*/ 	.word	0xffffffff


	//   ....[29]....
        /*0150*/ 	.word	0xffffffff


	//   ....[30]....
        /*0154*/ 	.word	0xffffffff


	//   ....[31]....
        /*0158*/ 	.word	0xffffffff


	//   ....[32]....
        /*015c*/ 	.word	0xffffffff


	//   ....[33]....
        /*0160*/ 	.word	0xffffffff


	//   ....[34]....
        /*0164*/ 	.word	0xffffffff


	//   ....[35]....
        /*0168*/ 	.word	0xffffffff


	//   ....[36]....
        /*016c*/ 	.word	0xffffffff


	//   ....[37]....
        /*0170*/ 	.word	0xffffffff


	//   ....[38]....
        /*0174*/ 	.word	0xffffffff


	//   ....[39]....
        /*0178*/ 	.word	0xffffffff


	//   ....[40]....
        /*017c*/ 	.word	0xffffffff


	//   ....[41]....
        /*0180*/ 	.word	0xffffffff


	//   ....[42]....
        /*0184*/ 	.word	0xffffffff


	//   ....[43]....
        /*0188*/ 	.word	0xffffffff


	//   ....[44]....
        /*018c*/ 	.word	0xffffffff


	//   ....[45]....
        /*0190*/ 	.word	0xffffffff


	//   ....[46]....
        /*0194*/ 	.word	0xffffffff


	//   ....[47]....
        /*0198*/ 	.word	0xffffffff


	//   ....[48]....
        /*019c*/ 	.word	0xffffffff


	//   ....[49]....
        /*01a0*/ 	.word	0xffffffff


	//   ....[50]....
        /*01a4*/ 	.word	0xffffffff


	//   ....[51]....
        /*01a8*/ 	.word	0xffffffff


	//   ....[52]....
        /*01ac*/ 	.word	0xffffffff


	//   ....[53]....
        /*01b0*/ 	.word	0xffffffff


	//   ....[54]....
        /*01b4*/ 	.word	0xffffffff


	//   ....[55]....
        /*01b8*/ 	.word	0xffffffff


	//   ....[56]....
        /*01bc*/ 	.word	0xffffffff


	//   ....[57]....
        /*01c0*/ 	.word	0xffffffff


	//   ....[58]....
        /*01c4*/ 	.word	0xffffffff


	//   ....[59]....
        /*01c8*/ 	.word	0xffffffff


	//   ....[60]....
        /*01cc*/ 	.word	0xffffffff


	//   ....[61]....
        /*01d0*/ 	.word	0xffffffff


	//   ....[62]....
        /*01d4*/ 	.word	0xffffffff


	//   ....[63]....
        /*01d8*/ 	.word	0xffffffff


	//   ....[64]....
        /*01dc*/ 	.word	0xffffffff


	//   ....[65]....
        /*01e0*/ 	.word	0xffffffff


	//   ....[66]....
        /*01e4*/ 	.word	0xffffffff


	//   ....[67]....
        /*01e8*/ 	.word	0xffffffff


	//   ....[68]....
        /*01ec*/ 	.word	0xffffffff


	//   ....[69]....
        /*01f0*/ 	.word	0xffffffff


	//   ....[70]....
        /*01f4*/ 	.word	0xffffffff


	//   ....[71]....
        /*01f8*/ 	.word	0xffffffff


	//   ....[72]....
        /*01fc*/ 	.word	0xffffffff


	//   ....[73]....
        /*0200*/ 	.word	0xffffffff


	//   ....[74]....
        /*0204*/ 	.word	0xffffffff


	//   ....[75]....
        /*0208*/ 	.word	0xffffffff


	//   ....[76]....
        /*020c*/ 	.word	0xffffffff


	//   ....[77]....
        /*0210*/ 	.word	0xffffffff


	//   ....[78]....
        /*0214*/ 	.word	0xffffffff


	//   ....[79]....
        /*0218*/ 	.word	0xffffffff


	//   ....[80]....
        /*021c*/ 	.word	0xffffffff


	//   ....[81]....
        /*0220*/ 	.word	0xffffffff


	//   ....[82]....
        /*0224*/ 	.word	0xffffffff


	//   ....[83]....
        /*0228*/ 	.word	0xffffffff


	//   ....[84]....
        /*022c*/ 	.word	0xffffffff


	//   ....[85]....
        /*0230*/ 	.word	0xffffffff


	//   ....[86]....
        /*0234*/ 	.word	0xffffffff


	//   ....[87]....
        /*0238*/ 	.word	0xffffffff


	//   ....[88]....
        /*023c*/ 	.word	0xffffffff


	//   ....[89]....
        /*0240*/ 	.word	0xffffffff


	//   ....[90]....
        /*0244*/ 	.word	0xffffffff


	//   ....[91]....
        /*0248*/ 	.word	0xffffffff


	//   ....[92]....
        /*024c*/ 	.word	0xffffffff


	//   ....[93]....
        /*0250*/ 	.word	0xffffffff


	//   ....[94]....
        /*0254*/ 	.word	0xffffffff


	//   ....[95]....
        /*0258*/ 	.word	0xffffffff


	//   ....[96]....
        /*025c*/ 	.word	0xffffffff


	//   ....[97]....
        /*0260*/ 	.word	0xffffffff


	//   ....[98]....
        /*0264*/ 	.word	0xffffffff


	//   ....[99]....
        /*0268*/ 	.word	0xffffffff


	//   ....[100]....
        /*026c*/ 	.word	0xffffffff


	//   ....[101]....
        /*0270*/ 	.word	0xffffffff


	//   ....[102]....
        /*0274*/ 	.word	0xffffffff


	//   ....[103]....
        /*0278*/ 	.word	0xffffffff


	//   ....[104]....
        /*027c*/ 	.word	0xffffffff


	//   ....[105]....
        /*0280*/ 	.word	0xffffffff


	//   ....[106]....
        /*0284*/ 	.word	0xffffffff


	//   ....[107]....
        /*0288*/ 	.word	0xffffffff


	//   ....[108]....
        /*028c*/ 	.word	0xffffffff


	//   ....[109]....
        /*0290*/ 	.word	0xffffffff


	//   ....[110]....
        /*0294*/ 	.word	0xffffffff


	//   ....[111]....
        /*0298*/ 	.word	0xffffffff


	//   ....[112]....
        /*029c*/ 	.word	0xffffffff


	//   ....[113]....
        /*02a0*/ 	.word	0xffffffff


	//   ....[114]....
        /*02a4*/ 	.word	0xffffffff


	//   ....[115]....
        /*02a8*/ 	.word	0xffffffff


	//   ....[116]....
        /*02ac*/ 	.word	0xffffffff


	//   ....[117]....
        /*02b0*/ 	.word	0xffffffff


	//   ....[118]....
        /*02b4*/ 	.word	0xffffffff


	//   ....[119]....
        /*02b8*/ 	.word	0xffffffff


	//   ....[120]....
        /*02bc*/ 	.word	0xffffffff


	//   ....[121]....
        /*02c0*/ 	.word	0xffffffff


	//   ....[122]....
        /*02c4*/ 	.word	0xffffffff


	//   ....[123]....
        /*02c8*/ 	.word	0xffffffff


	//   ....[124]....
        /*02cc*/ 	.word	0xffffffff


	//   ....[125]....
        /*02d0*/ 	.word	0xffffffff


	//   ....[126]....
        /*02d4*/ 	.word	0xffffffff


	//   ....[127]....
        /*02d8*/ 	.word	0xffffffff


	//   ....[128]....
        /*02dc*/ 	.word	0xffffffff


	//   ....[129]....
        /*02e0*/ 	.word	0xffffffff


	//   ....[130]....
        /*02e4*/ 	.word	0xffffffff


	//   ....[131]....
        /*02e8*/ 	.word	0xffffffff


	//   ....[132]....
        /*02ec*/ 	.word	0xffffffff


	//   ....[133]....
        /*02f0*/ 	.word	0xffffffff


	//   ....[134]....
        /*02f4*/ 	.word	0xffffffff


	//   ....[135]....
        /*02f8*/ 	.word	0xffffffff


	//   ....[136]....
        /*02fc*/ 	.word	0xffffffff


	//   ....[137]....
        /*0300*/ 	.word	0xffffffff


	//   ....[138]....
        /*0304*/ 	.word	0xffffffff


	//   ....[139]....
        /*0308*/ 	.word	0xffffffff


	//   ....[140]....
        /*030c*/ 	.word	0xffffffff


	//   ....[141]....
        /*0310*/ 	.word	0xffffffff


	//   ....[142]....
        /*0314*/ 	.word	0x05000008


	//   ....[143]....
        /*0318*/ 	.word	0xffffffff


	//   ....[144]....
        /*031c*/ 	.word	0xffffffff


	//   ....[145]....
        /*0320*/ 	.word	0xffffffff


	//   ....[146]....
        /*0324*/ 	.word	0xffffffff


	//   ....[147]....
        /*0328*/ 	.word	0xffffffff


	//   ....[148]....
        /*032c*/ 	.word	0xffffffff


	//   ....[149]....
        /*0330*/ 	.word	0xffffffff


	//   ....[150]....
        /*0334*/ 	.word	0xffffffff


	//   ....[151]....
        /*0338*/ 	.word	0xffffffff


	//   ....[152]....
        /*033c*/ 	.word	0xffffffff


	//   ....[153]....
        /*0340*/ 	.word	0xffffffff


	//   ....[154]....
        /*0344*/ 	.word	0xffffffff


	//   ....[155]....
        /*0348*/ 	.word	0xffffffff


	//   ....[156]....
        /*034c*/ 	.word	0xffffffff


	//   ....[157]....
        /*0350*/ 	.word	0xffffffff


	//   ....[158]....
        /*0354*/ 	.word	0xffffffff


	//   ....[159]....
        /*0358*/ 	.word	0xffffffff


	//   ....[160]....
        /*035c*/ 	.word	0xffffffff


	//   ....[161]....
        /*0360*/ 	.word	0xffffffff


	//   ....[162]....
        /*0364*/ 	.word	0xffffffff


	//   ....[163]....
        /*0368*/ 	.word	0xffffffff


	//   ....[164]....
        /*036c*/ 	.word	0xffffffff


	//   ....[165]....
        /*0370*/ 	.word	0xffffffff


	//   ....[166]....
        /*0374*/ 	.word	0xffffffff


	//   ....[167]....
        /*0378*/ 	.word	0xffffffff


	//   ....[168]....
        /*037c*/ 	.word	0xffffffff


	//   ....[169]....
        /*0380*/ 	.word	0xffffffff


	//   ....[170]....
        /*0384*/ 	.word	0xffffffff


	//   ....[171]....
        /*0388*/ 	.word	0xffffffff


	//   ....[172]....
        /*038c*/ 	.word	0xffffffff


	//   ....[173]....
        /*0390*/ 	.word	0x0500003f


	//   ....[174]....
        /*0394*/ 	.word	0x0500003f


	//   ....[175]....
        /*0398*/ 	.word	0x0500003f


	//   ....[176]....
        /*039c*/ 	.word	0x0500003f


	//   ....[177]....
        /*03a0*/ 	.word	0x0500003f


	//----- nvinfo : EIATTR_COOP_GROUP_INSTR_OFFSETS
	.align		4
.L_420:
        /*03a4*/ 	.byte	0x04, 0x28
        /*03a6*/ 	.short	(.L_422 - .L_421)


	//   ....[0]....
.L_421:
        /*03a8*/ 	.word	0x00001020


	//   ....[1]....
        /*03ac*/ 	.word	0x00002fb0


	//   ....[2]....
        /*03b0*/ 	.word	0x00003a50


	//   ....[3]....
        /*03b4*/ 	.word	0x00003a70


	//   ....[4]....
        /*03b8*/ 	.word	0x00003a90


	//   ....[5]....
        /*03bc*/ 	.word	0x00003ab0


	//   ....[6]....
        /*03c0*/ 	.word	0x00003ad0


	//   ....[7]....
        /*03c4*/ 	.word	0x000040f0


	//   ....[8]....
        /*03c8*/ 	.word	0x00004100


	//   ....[9]....
        /*03cc*/ 	.word	0x00004120


	//   ....[10]....
        /*03d0*/ 	.word	0x00004140


	//   ....[11]....
        /*03d4*/ 	.word	0x00004190


	//   ....[12]....
        /*03d8*/ 	.word	0x000041d0


	//   ....[13]....
        /*03dc*/ 	.word	0x00004220


	//   ....[14]....
        /*03e0*/ 	.word	0x00004260


	//   ....[15]....
        /*03e4*/ 	.word	0x00004320


	//   ....[16]....
        /*03e8*/ 	.word	0x000044e0


	//   ....[17]....
        /*03ec*/ 	.word	0x000044f0


	//   ....[18]....
        /*03f0*/ 	.word	0x00004510


	//   ....[19]....
        /*03f4*/ 	.word	0x00004550


	//   ....[20]....
        /*03f8*/ 	.word	0x00004580


	//   ....[21]....
        /*03fc*/ 	.word	0x000045c0


	//   ....[22]....
        /*0400*/ 	.word	0x000045e0


	//   ....[23]....
        /*0404*/ 	.word	0x00004600


	//   ....[24]....
        /*0408*/ 	.word	0x000046e0


	//   ....[25]....
        /*040c*/ 	.word	0x00004890


	//   ....[26]....
        /*0410*/ 	.word	0x000048a0


	//   ....[27]....
        /*0414*/ 	.word	0x000048c0


	//   ....[28]....
        /*0418*/ 	.word	0x00004900


	//   ....[29]....
        /*041c*/ 	.word	0x00004930


	//   ....[30]....
        /*0420*/ 	.word	0x00004970


	//   ....[31]....
        /*0424*/ 	.word	0x00004990


	//   ....[32]....
        /*0428*/ 	.word	0x000049b0


	//   ....[33]....
        /*042c*/ 	.word	0x00004a90


	//   ....[34]....
        /*0430*/ 	.word	0x00004c40


	//   ....[35]....
        /*0434*/ 	.word	0x00004c50


	//   ....[36]....
        /*0438*/ 	.word	0x00004c70


	//   ....[37]....
        /*043c*/ 	.word	0x00004cb0


	//   ....[38]....
        /*0440*/ 	.word	0x00004ce0


	//   ....[39]....
        /*0444*/ 	.word	0x00004d20


	//   ....[40]....
        /*0448*/ 	.word	0x00004d40


	//   ....[41]....
        /*044c*/ 	.word	0x00004d60


	//   ....[42]....
        /*0450*/ 	.word	0x00004e40


	//   ....[43]....
        /*0454*/ 	.word	0x00004fd0


	//   ....[44]....
        /*0458*/ 	.word	0x00004fe0


	//   ....[45]....
        /*045c*/ 	.word	0x00005000


	//   ....[46]....
        /*0460*/ 	.word	0x00005040


	//   ....[47]....
        /*0464*/ 	.word	0x00005070


	//   ....[48]....
        /*0468*/ 	.word	0x000050b0


	//   ....[49]....
        /*046c*/ 	.word	0x000050d0


	//   ....[50]....
        /*0470*/ 	.word	0x000050f0


	//   ....[51]....
        /*0474*/ 	.word	0x000051f0


	//   ....[52]....
        /*0478*/ 	.word	0x000053a0


	//   ....[53]....
        /*047c*/ 	.word	0x000053b0


	//   ....[54]....
        /*0480*/ 	.word	0x000053d0


	//   ....[55]....
        /*0484*/ 	.word	0x00005410


	//   ....[56]....
        /*0488*/ 	.word	0x00005440


	//   ....[57]....
        /*048c*/ 	.word	0x00005480


	//   ....[58]....
        /*0490*/ 	.word	0x000054a0


	//   ....[59]....
        /*0494*/ 	.word	0x000054c0


	//   ....[60]....
        /*0498*/ 	.word	0x000055b0


	//   ....[61]....
        /*049c*/ 	.word	0x00005740


	//   ....[62]....
        /*04a0*/ 	.word	0x00005750


	//   ....[63]....
        /*04a4*/ 	.word	0x00005770


	//   ....[64]....
        /*04a8*/ 	.word	0x000057b0


	//   ....[65]....
        /*04ac*/ 	.word	0x000057e0


	//   ....[66]....
        /*04b0*/ 	.word	0x00005820


	//   ....[67]....
        /*04b4*/ 	.word	0x00005840


	//   ....[68]....
        /*04b8*/ 	.word	0x00005860


	//   ....[69]....
        /*04bc*/ 	.word	0x00005960


	//   ....[70]....
        /*04c0*/ 	.word	0x00005b10


	//   ....[71]....
        /*04c4*/ 	.word	0x00005b20


	//   ....[72]....
        /*04c8*/ 	.word	0x00005b50


	//   ....[73]....
        /*04cc*/ 	.word	0x00005b80


	//   ....[74]....
        /*04d0*/ 	.word	0x00005bd0


	//   ....[75]....
        /*04d4*/ 	.word	0x00005be0


	//   ....[76]....
        /*04d8*/ 	.word	0x00005c20


	//   ....[77]....
        /*04dc*/ 	.word	0x00005c50


	//   ....[78]....
        /*04e0*/ 	.word	0x00005d10


	//   ....[79]....
        /*04e4*/ 	.word	0x00005ee0


	//   ....[80]....
        /*04e8*/ 	.word	0x00005ef0


	//   ....[81]....
        /*04ec*/ 	.word	0x00005f40


	//   ....[82]....
        /*04f0*/ 	.word	0x00005f70


	//   ....[83]....
        /*04f4*/ 	.word	0x00005fa0


	//   ....[84]....
        /*04f8*/ 	.word	0x00005fd0


	//   ....[85]....
        /*04fc*/ 	.word	0x00006000


	//   ....[86]....
        /*0500*/ 	.word	0x00006030


	//   ....[87]....
        /*0504*/ 	.word	0x000060e0


	//   ....[88]....
        /*0508*/ 	.word	0x000062a0


	//   ....[89]....
        /*050c*/ 	.word	0x000062b0


	//   ....[90]....
        /*0510*/ 	.word	0x00006300


	//   ....[91]....
        /*0514*/ 	.word	0x00006330


	//   ....[92]....
        /*0518*/ 	.word	0x00006360


	//   ....[93]....
        /*051c*/ 	.word	0x00006390


	//   ....[94]....
        /*0520*/ 	.word	0x000063c0


	//   ....[95]....
        /*0524*/ 	.word	0x000063f0


	//   ....[96]....
        /*0528*/ 	.word	0x000064c0


	//   ....[97]....
        /*052c*/ 	.word	0x00006670


	//   ....[98]....
        /*0530*/ 	.word	0x00006680


	//   ....[99]....
        /*0534*/ 	.word	0x000066d0


	//   ....[100]....
        /*0538*/ 	.word	0x00006700


	//   ....[101]....
        /*053c*/ 	.word	0x00006730


	//   ....[102]....
        /*0540*/ 	.word	0x00006760


	//   ....[103]....
        /*0544*/ 	.word	0x00006790


	//   ....[104]....
        /*0548*/ 	.word	0x000067c0


	//   ....[105]....
        /*054c*/ 	.word	0x00006890


	//   ....[106]....
        /*0550*/ 	.word	0x00006a60


	//   ....[107]....
        /*0554*/ 	.word	0x00006a70


	//   ....[108]....
        /*0558*/ 	.word	0x00006ac0


	//   ....[109]....
        /*055c*/ 	.word	0x00006af0


	//   ....[110]....
        /*0560*/ 	.word	0x00006b20


	//   ....[111]....
        /*0564*/ 	.word	0x00006b50


	//   ....[112]....
        /*0568*/ 	.word	0x00006b80


	//   ....[113]....
        /*056c*/ 	.word	0x00006bb0


	//   ....[114]....
        /*0570*/ 	.word	0x00006c60


	//   ....[115]....
        /*0574*/ 	.word	0x00006e20


	//   ....[116]....
        /*0578*/ 	.word	0x00006e30


	//   ....[117]....
        /*057c*/ 	.word	0x00006e80


	//   ....[118]....
        /*0580*/ 	.word	0x00006eb0


	//   ....[119]....
        /*0584*/ 	.word	0x00006ee0


	//   ....[120]....
        /*0588*/ 	.word	0x00006f10


	//   ....[121]....
        /*058c*/ 	.word	0x00006f40


	//   ....[122]....
        /*0590*/ 	.word	0x00006f70


	//   ....[123]....
        /*0594*/ 	.word	0x00007040


	//   ....[124]....
        /*0598*/ 	.word	0x00007220


	//   ....[125]....
        /*059c*/ 	.word	0x00007230


	//   ....[126]....
        /*05a0*/ 	.word	0x00007280


	//   ....[127]....
        /*05a4*/ 	.word	0x000072b0


	//   ....[128]....
        /*05a8*/ 	.word	0x000072e0


	//   ....[129]....
        /*05ac*/ 	.word	0x00007310


	//   ....[130]....
        /*05b0*/ 	.word	0x00007340


	//   ....[131]....
        /*05b4*/ 	.word	0x00007370


	//   ....[132]....
        /*05b8*/ 	.word	0x00007420


	//   ....[133]....
        /*05bc*/ 	.word	0x00007610


	//   ....[134]....
        /*05c0*/ 	.word	0x00007620


	//   ....[135]....
        /*05c4*/ 	.word	0x00007670


	//   ....[136]....
        /*05c8*/ 	.word	0x000076a0


	//   ....[137]....
        /*05cc*/ 	.word	0x000076d0


	//   ....[138]....
        /*05d0*/ 	.word	0x00007700


	//   ....[139]....
        /*05d4*/ 	.word	0x00007730


	//   ....[140]....
        /*05d8*/ 	.word	0x00007760


	//   ....[141]....
        /*05dc*/ 	.word	0x000078a0


	//   ....[142]....
        /*05e0*/ 	.word	0x00007c40


	//   ....[143]....
        /*05e4*/ 	.word	0x00008080


	//   ....[144]....
        /*05e8*/ 	.word	0x00008280


	//   ....[145]....
        /*05ec*/ 	.word	0x00008490


	//   ....[146]....
        /*05f0*/ 	.word	0x000086a0


	//   ....[147]....
        /*05f4*/ 	.word	0x000088b0


	//   ....[148]....
        /*05f8*/ 	.word	0x00008ac0


	//   ....[149]....
        /*05fc*/ 	.word	0x00008cd0


	//   ....[150]....
        /*0600*/ 	.word	0x00008ee0


	//   ....[151]....
        /*0604*/ 	.word	0x000090f0


	//   ....[152]....
        /*0608*/ 	.word	0x00009300


	//   ....[153]....
        /*060c*/ 	.word	0x00009510


	//   ....[154]....
        /*0610*/ 	.word	0x00009720


	//   ....[155]....
        /*0614*/ 	.word	0x00009930


	//   ....[156]....
        /*0618*/ 	.word	0x00009b20


	//   ....[157]....
        /*061c*/ 	.word	0x00009d20


	//   ....[158]....
        /*0620*/ 	.word	0x0000a000


	//   ....[159]....
        /*0624*/ 	.word	0x0000a240


	//   ....[160]....
        /*0628*/ 	.word	0x0000a490


	//   ....[161]....
        /*062c*/ 	.word	0x0000a6e0


	//   ....[162]....
        /*0630*/ 	.word	0x0000a930


	//   ....[163]....
        /*0634*/ 	.word	0x0000ab80


	//   ....[164]....
        /*0638*/ 	.word	0x0000add0


	//   ....[165]....
        /*063c*/ 	.word	0x0000b020


	//   ....[166]....
        /*0640*/ 	.word	0x0000b270


	//   ....[167]....
        /*0644*/ 	.word	0x0000b4c0


	//   ....[168]....
        /*0648*/ 	.word	0x0000b710


	//   ....[169]....
        /*064c*/ 	.word	0x0000b960


	//   ....[170]....
        /*0650*/ 	.word	0x0000bbb0


	//   ....[171]....
        /*0654*/ 	.word	0x0000bde0


	//   ....[172]....
        /*0658*/ 	.word	0x0000c010


	//   ....[173]....
        /*065c*/ 	.word	0x0000c080


	//   ....[174]....
        /*0660*/ 	.word	0x0000c0f0


	//   ....[175]....
        /*0664*/ 	.word	0x0000c160


	//   ....[176]....
        /*0668*/ 	.word	0x0000c1d0


	//   ....[177]....
        /*066c*/ 	.word	0x0000c240


	//----- nvinfo : EIATTR_VRC_CTA_INIT_COUNT
	.align		4
.L_422:
        /*0670*/ 	.byte	0x02, 0x4a
	.zero		1
	.zero		1


	//----- nvinfo : EIATTR_EXIT_INSTR_OFFSETS
	.align		4
        /*0674*/ 	.byte	0x04, 0x1c
        /*0676*/ 	.short	(.L_424 - .L_423)


	//   ....[0]....
.L_423:
        /*0678*/ 	.word	0x000033f0


	//   ....[1]....
        /*067c*/ 	.word	0x00003830


	//   ....[2]....
        /*0680*/ 	.word	0x00003860


	//   ....[3]....
        /*0684*/ 	.word	0x00009d30


	//   ....[4]....
        /*0688*/ 	.word	0x0000c020


	//----- nvinfo : EIATTR_MAX_THREADS
	.align		4
.L_424:
        /*068c*/ 	.byte	0x04, 0x05
        /*068e*/ 	.short	(.L_426 - .L_425)
.L_425:
        /*0690*/ 	.word	0x00000180
        /*0694*/ 	.word	0x00000001
        /*0698*/ 	.word	0x00000001


	//----- nvinfo : EIATTR_CRS_STACK_SIZE
	.align		4
.L_426:
        /*069c*/ 	.byte	0x04, 0x1e
        /*069e*/ 	.short	(.L_428 - .L_427)
.L_427:
        /*06a0*/ 	.word	0x00000000


	//----- nvinfo : EIATTR_CBANK_PARAM_SIZE
	.align		4
.L_428:
        /*06a4*/ 	.byte	0x03, 0x19
        /*06a6*/ 	.short	0x004d


	//----- nvinfo : EIATTR_PARAM_CBANK
	.align		4
        /*06a8*/ 	.byte	0x04, 0x0a
        /*06aa*/ 	.short	(.L_430 - .L_429)
	.align		4
.L_429:
        /*06ac*/ 	.word	index@(.nv.constant0._ZN3cub18CUB_300001_SM_10006detail10radix_sort29DeviceRadixSortOnesweepKernelINS1_5radix10policy_hubI6edge_tNS0_8NullTypeEjE10Policy1000ELNS0_9SortOrderE0ES6_S7_jii17edge_decomposer_tEEvPT5_SD_PT3_PKSE_PT1_PKSI_PT2_PKSM_T4_iiT6_)
        /*06b0*/ 	.short	0x0380
        /*06b2*/ 	.short	0x004d


	//----- nvinfo : EIATTR_SW_WAR
	.align		4
.L_430:
        /*06b4*/ 	.byte	0x04, 0x36
        /*06b6*/ 	.short	(.L_432 - .L_431)
.L_431:
        /*06b8*/ 	.word	0x00000008
.L_432:


//--------------------- .nv.info._ZN3cub18CUB_300001_SM_10006detail10radix_sort33DeviceRadixSortExclusiveSumKernelINS1_5radix10policy_hubI6edge_tNS0_8NullTypeEjE10Policy1000EjEEvPT0_ --------------------------
	.section	.nv.info._ZN3cub18CUB_300001_SM_10006detail10radix_sort33DeviceRadixSortExclusiveSumKernelINS1_5radix10policy_hubI6edge_tNS0_8NullTypeEjE10Policy1000EjEEvPT0_,"",@"SHT_CUDA_INFO"
	.sectionflags	@""
	.align	4


	//----- nvinfo : EIATTR_CUDA_API_VERSION
	.align		4
        /*0000*/ 	.byte	0x04, 0x37
        /*0002*/ 	.short	(.L_434 - .L_433)
.L_433:
        /*0004*/ 	.word	0x00000082


	//----- nvinfo : EIATTR_KPARAM_INFO
	.align		4
.L_434:
        /*0008*/ 	.byte	0x04, 0x17
        /*000a*/ 	.short	(.L_436 - .L_435)
.L_435:
        /*000c*/ 	.word	0x00000000
        /*0010*/ 	.short	0x0000
        /*0012*/ 	.short	0x0000
        /*0014*/ 	.byte	0x00, 0xf5, 0x21, 0x00


	//----- nvinfo : EIATTR_SPARSE_MMA_MASK
	.align		4
.L_436:
        /*0018*/ 	.byte	0x03, 0x50
        /*001a*/ 	.short	0x0000


	//----- nvinfo : EIATTR_MAXREG_COUNT
	.align		4
        /*001c*/ 	.byte	0x03, 0x1b
        /*001e*/ 	.short	0x00ff


	//----- nvinfo : EIATTR_NUM_BARRIERS
	.align		4
        /*0020*/ 	.byte	0x02, 0x4c
        /*0022*/ 	.byte	0x01
	.zero		1


	//----- nvinfo : EIATTR_MERCURY_ISA_VERSION
	.align		4
        /*0024*/ 	.byte	0x03, 0x5f
        /*0026*/ 	.short	0x0101


	//----- nvinfo : EIATTR_COOP_GROUP_MASK_REGIDS
	.align		4
        /*0028*/ 	.byte	0x04, 0x29
        /*002a*/ 	.short	(.L_438 - .L_437)


	//   ....[0]....
.L_437:
        /*002c*/ 	.word	0xffffffff


	//   ....[1]....
        /*0030*/ 	.word	0xffffffff


	//   ....[2]....
        /*0034*/ 	.word	0xffffffff


	//   ....[3]....
        /*0038*/ 	.word	0xffffffff


	//   ....[4]....
        /*003c*/ 	.word	0xffffffff


	//   ....[5]....
        /*0040*/ 	.word	0x05000012


	//   ....[6]....
        /*0044*/ 	.word	0x05000012


	//   ....[7]....
        /*0048*/ 	.word	0x05000012


	//   ....[8]....
        /*004c*/ 	.word	0x05000012


	//   ....[9]....
        /*0050*/ 	.word	0x05000012


	//----- nvinfo : EIATTR_COOP_GROUP_INSTR_OFFSETS
	.align		4
.L_438:
        /*0054*/ 	.byte	0x04, 0x28
        /*0056*/ 	.short	(.L_440 - .L_439)


	//   ....[0]....
.L_439:
        /*0058*/ 	.word	0x00000210


	//   ....[1]....
        /*005c*/ 	.word	0x00000230


	//   ....[2]....
        /*0060*/ 	.word	0x00000250


	//   ....[3]....
        /*0064*/ 	.word	0x00000270


	//   ....[4]....
        /*0068*/ 	.word	0x00000290


	//   ....[5]....
        /*006c*/ 	.word	0x00000460


	//   ....[6]....
        /*0070*/ 	.word	0x000004d0


	//   ....[7]....
        /*0074*/ 	.word	0x00000540


	//   ....[8]....
        /*0078*/ 	.word	0x000005b0


	//   ....[9]....
        /*007c*/ 	.word	0x00000620


	//----- nvinfo : EIATTR_VRC_CTA_INIT_COUNT
	.align		4
.L_440:
        /*0080*/ 	.byte	0x02, 0x4a
	.zero		1
	.zero		1


	//----- nvinfo : EIATTR_EXIT_INSTR_OFFSETS
	.align		4
        /*0084*/ 	.byte	0x04, 0x1c
        /*0086*/ 	.short	(.L_442 - .L_441)


	//   ....[0]....
.L_441:
        /*0088*/ 	.word	0x000003d0


	//   ....[1]....
        /*008c*/ 	.word	0x00000400


	//----- nvinfo : EIATTR_CRS_STACK_SIZE
	.align		4
.L_442:
        /*0090*/ 	.byte	0x04, 0x1e
        /*0092*/ 	.short	(.L_444 - .L_443)
.L_443:
        /*0094*/ 	.word	0x00000000


	//----- nvinfo : EIATTR_CBANK_PARAM_SIZE
	.align		4
.L_444:
        /*0098*/ 	.byte	0x03, 0x19
        /*009a*/ 	.short	0x0008


	//----- nvinfo : EIATTR_PARAM_CBANK
	.align		4
        /*009c*/ 	.byte	0x04, 0x0a
        /*009e*/ 	.short	(.L_446 - .L_445)
	.align		4
.L_445:
        /*00a0*/ 	.word	index@(.nv.constant0._ZN3cub18CUB_300001_SM_10006detail10radix_sort33DeviceRadixSortExclusiveSumKernelINS1_5radix10policy_hubI6edge_tNS0_8NullTypeEjE10Policy1000EjEEvPT0_)
        /*00a4*/ 	.short	0x0380
        /*00a6*/ 	.short	0x0008


	//----- nvinfo : EIATTR_SW_WAR
	.align		4
.L_446:
        /*00a8*/ 	.byte	0x04, 0x36
        /*00aa*/ 	.short	(.L_448 - .L_447)
.L_447:
        /*00ac*/ 	.word	0x00000008
.L_448:


//--------------------- .nv.info._ZN3cub18CUB_300001_SM_10006detail10radix_sort30DeviceRadixSortHistogramKernelINS1_5radix10policy_hubI6edge_tNS0_8NullTypeEjE10Policy1000ELNS0_9SortOrderE0ES6_j17edge_decomposer_tEEvPT2_PKT1_SC_iiT3_ --------------------------
	.section	.nv.info._ZN3cub18CUB_300001_SM_10006detail10radix_sort30DeviceRadixSortHistogramKernelINS1_5radix10policy_hubI6edge_tNS0_8NullTypeEjE10Policy1000ELNS0_9SortOrderE0ES6_j17edge_decomposer_tEEvPT2_PKT1_SC_iiT3_,"",@"SHT_CUDA_INFO"
	.sectionflags	@""
	.align	4


	//----- nvinfo : EIATTR_CUDA_API_VERSION
	.align		4
        /*0000*/ 	.byte	0x04, 0x37
        /*0002*/ 	.short	(.L_450 - .L_449)
.L_449:
        /*0004*/ 	.word	0x00000082


	//----- nvinfo : EIATTR_KPARAM_INFO
	.align		4
.L_450:
        /*0008*/ 	.byte	0x04, 0x17
        /*000a*/ 	.short	(.L_452 - .L_451)
.L_451:
        /*000c*/ 	.word	0x00000000
        /*0010*/ 	.short	0x0005
        /*0012*/ 	.short	0x001c
        /*0014*/ 	.byte	0x00, 0xf0, 0x05, 0x00


	//----- nvinfo : EIATTR_KPARAM_INFO
	.align		4
.L_452:
        /*0018*/ 	.byte	0x04, 0x17
        /*001a*/ 	.short	(.L_454 - .L_453)
.L_453:
        /*001c*/ 	.word	0x00000000
        /*0020*/ 	.short	0x0004
        /*0022*/ 	.short	0x0018
        /*0024*/ 	.byte	0x00, 0xf0, 0x11, 0x00


	//----- nvinfo : EIATTR_KPARAM_INFO
	.align		4
.L_454:
        /*0028*/ 	.byte	0x04, 0x17
        /*002a*/ 	.short	(.L_456 - .L_455)
.L_455:
        /*002c*/ 	.word	0x00000000
        /*0030*/ 	.short	0x0003
        /*0032*/ 	.short	0x0014
        /*0034*/ 	.byte	0x00, 0xf0, 0x11, 0x00


	//----- nvinfo : EIATTR_KPARAM_INFO
	.align		4
.L_456:
        /*0038*/ 	.byte	0x04, 0x17
        /*003a*/ 	.short	(.L_458 - .L_457)
.L_457:
        /*003c*/ 	.word	0x00000000
        /*0040*/ 	.short	0x0002
        /*0042*/ 	.short	0x0010
        /*0044*/ 	.byte	0x00, 0xf0, 0x11, 0x00


	//----- nvinfo : EIATTR_KPARAM_INFO
	.align		4
.L_458:
        /*0048*/ 	.byte	0x04, 0x17
        /*004a*/ 	.short	(.L_460 - .L_459)
.L_459:
        /*004c*/ 	.word	0x00000000
        /*0050*/ 	.short	0x0001
        /*0052*/ 	.short	0x0008
        /*0054*/ 	.byte	0x00, 0xf5, 0x21, 0x00


	//----- nvinfo : EIATTR_KPARAM_INFO
	.align		4
.L_460:
        /*0058*/ 	.byte	0x04, 0x17
        /*005a*/ 	.short	(.L_462 - .L_461)
.L_461:
        /*005c*/ 	.word	0x00000000
        /*0060*/ 	.short	0x0000
        /*0062*/ 	.short	0x0000
        /*0064*/ 	.byte	0x00, 0xf5, 0x21, 0x00


	//----- nvinfo : EIATTR_SPARSE_MMA_MASK
	.align		4
.L_462:
        /*0068*/ 	.byte	0x03, 0x50
        /*006a*/ 	.short	0x0000


	//----- nvinfo : EIATTR_MAXREG_COUNT
	.align		4
        /*006c*/ 	.byte	0x03, 0x1b
        /*006e*/ 	.short	0x00ff


	//----- nvinfo : EIATTR_NUM_BARRIERS
	.align		4
        /*0070*/ 	.byte	0x02, 0x4c
        /*0072*/ 	.byte	0x01
	.zero		1


	//----- nvinfo : EIATTR_MERCURY_ISA_VERSION
	.align		4
        /*0074*/ 	.byte	0x03, 0x5f
        /*0076*/ 	.short	0x0101


	//----- nvinfo : EIATTR_VRC_CTA_INIT_COUNT
	.align		4
        /*0078*/ 	.byte	0x02, 0x4a
	.zero		1
	.zero		1


	//----- nvinfo : EIATTR_EXIT_INSTR_OFFSETS
	.align		4
        /*007c*/ 	.byte	0x04, 0x1c
        /*007e*/ 	.short	(.L_464 - .L_463)


	//   ....[0]....
.L_463:
        /*0080*/ 	.word	0x00000030


	//   ....[1]....
        /*0084*/ 	.word	0x00003de0


	//----- nvinfo : EIATTR_MAX_THREADS
	.align		4
.L_464:
        /*0088*/ 	.byte	0x04, 0x05
        /*008a*/ 	.short	(.L_466 - .L_465)
.L_465:
        /*008c*/ 	.word	0x00000080
        /*0090*/ 	.word	0x00000001
        /*0094*/ 	.word	0x00000001


	//----- nvinfo : EIATTR_CRS_STACK_SIZE
	.align		4
.L_466:
        /*0098*/ 	.byte	0x04, 0x1e
        /*009a*/ 	.short	(.L_468 - .L_467)
.L_467:
        /*009c*/ 	.word	0x00000000


	//----- nvinfo : EIATTR_CBANK_PARAM_SIZE
	.align		4
.L_468:
        /*00a0*/ 	.byte	0x03, 0x19
        /*00a2*/ 	.short	0x001d


	//----- nvinfo : EIATTR_PARAM_CBANK
	.align		4
        /*00a4*/ 	.byte	0x04, 0x0a
        /*00a6*/ 	.short	(.L_470 - .L_469)
	.align		4
.L_469:
        /*00a8*/ 	.word	index@(.nv.constant0._ZN3cub18CUB_300001_SM_10006detail10radix_sort30DeviceRadixSortHistogramKernelINS1_5radix10policy_hubI6edge_tNS0_8NullTypeEjE10Policy1000ELNS0_9SortOrderE0ES6_j17edge_decomposer_tEEvPT2_PKT1_SC_iiT3_)
        /*00ac*/ 	.short	0x0380
        /*00ae*/ 	.short	0x001d


	//----- nvinfo : EIATTR_SW_WAR
	.align		4
.L_470:
        /*00b0*/ 	.byte	0x04, 0x36
        /*00b2*/ 	.short	(.L_472 - .L_471)
.L_471:
        /*00b4*/ 	.word	0x00000008
.L_472:


//--------------------- .nv.info._ZN3cub18CUB_300001_SM_10006detail10radix_sort31DeviceRadixSortSingleTileKernelINS1_5radix10policy_hubI6edge_tNS0_8NullTypeEjE10Policy1000ELNS0_9SortOrderE0ES6_S7_j17edge_decomposer_tEEvPKT1_PSC_PKT2_PSG_T3_iiT4_ --------------------------
	.section	.nv.info._ZN3cub18CUB_300001_SM_10006detail10radix_sort31DeviceRadixSortSingleTileKernelINS1_5radix10policy_hubI6edge_tNS0_8NullTypeEjE10Policy1000ELNS0_9SortOrderE0ES6_S7_j17edge_decomposer_tEEvPKT1_PSC_PKT2_PSG_T3_iiT4_,"",@"SHT_CUDA_INFO"
	.sectionflags	@""
	.align	4


	//----- nvinfo : EIATTR_CUDA_API_VERSION
	.align		4
        /*0000*/ 	.byte	0x04, 0x37
        /*0002*/ 	.short	(.L_474 - .L_473)
.L_473:
        /*0004*/ 	.word	0x00000082


	//----- nvinfo : EIATTR_KPARAM_INFO
	.align		4
.L_474:
        /*0008*/ 	.byte	0x04, 0x17
        /*000a*/ 	.short	(.L_476 - .L_475)
.L_475:
        /*000c*/ 	.word	0x00000000
        /*0010*/ 	.short	0x0007
        /*0012*/ 	.short	0x002c
        /*0014*/ 	.byte	0x00, 0xf0, 0x05, 0x00


	//----- nvinfo : EIATTR_KPARAM_INFO
	.align		4
.L_476:
        /*0018*/ 	.byte	0x04, 0x17
        /*001a*/ 	.short	(.L_478 - .L_477)
.L_477:
        /*001c*/ 	.word	0x00000000
        /*0020*/ 	.short	0x0006
        /*0022*/ 	.short	0x0028
        /*0024*/ 	.byte	0x00, 0xf0, 0x11, 0x00


	//----- nvinfo : EIATTR_KPARAM_INFO
	.align		4
.L_478:
        /*0028*/ 	.byte	0x04, 0x17
        /*002a*/ 	.short	(.L_480 - .L_479)
.L_479:
        /*002c*/ 	.word	0x00000000
        /*0030*/ 	.short	0x0005
        /*0032*/ 	.short	0x0024
        /*0034*/ 	.byte	0x00, 0xf0, 0x11, 0x00


	//----- nvinfo : EIATTR_KPARAM_INFO
	.align		4
.L_480:
        /*0038*/ 	.byte	0x04, 0x17
        /*003a*/ 	.short	(.L_482 - .L_481)
.L_481:
        /*003c*/ 	.word	0x00000000
        /*0040*/ 	.short	0x0004
        /*0042*/ 	.short	0x0020
        /*0044*/ 	.byte	0x00, 0xf0, 0x11, 0x00


	//----- nvinfo : EIATTR_KPARAM_INFO
	.align		4
.L_482:
        /*0048*/ 	.byte	0x04, 0x17
        /*004a*/ 	.short	(.L_484 - .L_483)
.L_483:
        /*004c*/ 	.word	0x00000000
        /*0050*/ 	.short	0x0003
        /*0052*/ 	.short	0x0018
        /*0054*/ 	.byte	0x00, 0xf5, 0x21, 0x00


	//----- nvinfo : EIATTR_KPARAM_INFO
	.align		4
.L_484:
        /*0058*/ 	.byte	0x04, 0x17
        /*005a*/ 	.short	(.L_486 - .L_485)
.L_485:
        /*005c*/ 	.word	0x00000000
        /*0060*/ 	.short	0x0002
        /*0062*/ 	.short	0x0010
        /*0064*/ 	.byte	0x00, 0xf5, 0x21, 0x00


	//----- nvinfo : EIATTR_KPARAM_INFO
	.align		4
.L_486:
        /*0068*/ 	.byte	0x04, 0x17
        /*006a*/ 	.short	(.L_488 - .L_487)
.L_487:
        /*006c*/ 	.word	0x00000000
        /*0070*/ 	.short	0x0001
        /*0072*/ 	.short	0x0008
        /*0074*/ 	.byte	0x00, 0xf5, 0x21, 0x00


	//----- nvinfo : EIATTR_KPARAM_INFO
	.align		4
.L_488:
        /*0078*/ 	.byte	0x04, 0x17
        /*007a*/ 	.short	(.L_490 - .L_489)
.L_489:
        /*007c*/ 	.word	0x00000000
        /*0080*/ 	.short	0x0000
        /*0082*/ 	.short	0x0000
        /*0084*/ 	.byte	0x00, 0xf5, 0x21, 0x00


	//----- nvinfo : EIATTR_SPARSE_MMA_MASK
	.align		4
.L_490:
        /*0088*/ 	.byte	0x03, 0x50
        /*008a*/ 	.short	0x0000


	//----- nvinfo : EIATTR_MAXREG_COUNT
	.align		4
        /*008c*/ 	.byte	0x03, 0x1b
        /*008e*/ 	.short	0x00ff


	//----- nvinfo : EIATTR_NUM_BARRIERS
	.align		4
        /*0090*/ 	.byte	0x02, 0x4c
        /*0092*/ 	.byte	0x01
	.zero		1


	//----- nvinfo : EIATTR_MERCURY_ISA_VERSION
	.align		4
        /*0094*/ 	.byte	0x03, 0x5f
        /*0096*/ 	.short	0x0101


	//----- nvinfo : EIATTR_COOP_GROUP_MASK_REGIDS
	.align		4
        /*0098*/ 	.byte	0x04, 0x29
        /*009a*/ 	.short	(.L_492 - .L_491)


	//   ....[0]....
.L_491:
        /*009c*/ 	.word	0xffffffff


	//   ....[1]....
        /*00a0*/ 	.word	0xffffffff


	//   ....[2]....
        /*00a4*/ 	.word	0xffffffff


	//   ....[3]....
        /*00a8*/ 	.word	0xffffffff


	//   ....[4]....
        /*00ac*/ 	.word	0xffffffff


	//----- nvinfo : EIATTR_COOP_GROUP_INSTR_OFFSETS
	.align		4
.L_492:
        /*00b0*/ 	.byte	0x04, 0x28
        /*00b2*/ 	.short	(.L_494 - .L_493)


	//   ....[0]....
.L_493:
        /*00b4*/ 	.word	0x00001c40


	//   ....[1]....
        /*00b8*/ 	.word	0x00001c60


	//   ....[2]....
        /*00bc*/ 	.word	0x00001c80


	//   ....[3]....
        /*00c0*/ 	.word	0x00001ca0


	//   ....[4]....
        /*00c4*/ 	.word	0x00001cc0


	//----- nvinfo : EIATTR_VRC_CTA_INIT_COUNT
	.align		4
.L_494:
        /*00c8*/ 	.byte	0x02, 0x4a
	.zero		1
	.zero		1


	//----- nvinfo : EIATTR_EXIT_INSTR_OFFSETS
	.align		4
        /*00cc*/ 	.byte	0x04, 0x1c
        /*00ce*/ 	.short	(.L_496 - .L_495)


	//   ....[0]....
.L_495:
        /*00d0*/ 	.word	0x00002a70


	//   ....[1]....
        /*00d4*/ 	.word	0x00002ab0


	//----- nvinfo : EIATTR_MAX_THREADS
	.align		4
.L_496:
        /*00d8*/ 	.byte	0x04, 0x05
        /*00da*/ 	.short	(.L_498 - .L_497)
.L_497:
        /*00dc*/ 	.word	0x00000100
        /*00e0*/ 	.word	0x00000001
        /*00e4*/ 	.word	0x00000001


	//----- nvinfo : EIATTR_CBANK_PARAM_SIZE
	.align		4
.L_498:
        /*00e8*/ 	.byte	0x03, 0x19
        /*00ea*/ 	.short	0x002d


	//----- nvinfo : EIATTR_PARAM_CBANK
	.align		4
        /*00ec*/ 	.byte	0x04, 0x0a
        /*00ee*/ 	.short	(.L_500 - .L_499)
	.align		4
.L_499:
        /*00f0*/ 	.word	index@(.nv.constant0._ZN3cub18CUB_300001_SM_10006detail10radix_sort31DeviceRadixSortSingleTileKernelINS1_5radix10policy_hubI6edge_tNS0_8NullTypeEjE10Policy1000ELNS0_9SortOrderE0ES6_S7_j17edge_decomposer_tEEvPKT1_PSC_PKT2_PSG_T3_iiT4_)
        /*00f4*/ 	.short	0x0380
        /*00f6*/ 	.short	0x002d


	//----- nvinfo : EIATTR_SW_WAR
	.align		4
.L_500:
        /*00f8*/ 	.byte	0x04, 0x36
        /*00fa*/ 	.short	(.L_502 - .L_501)
.L_501:
        /*00fc*/ 	.word	0x00000008
.L_502:


//--------------------- .nv.info._ZN3cub18CUB_300001_SM_10006detail11EmptyKernelIvEEvv --------------------------
	.section	.nv.info._ZN3cub18CUB_300001_SM_10006detail11EmptyKernelIvEEvv,"",@"SHT_CUDA_INFO"
	.sectionflags	@""
	.align	4


	//----- nvinfo : EIATTR_CUDA_API_VERSION
	.align		4
        /*0000*/ 	.byte	0x04, 0x37
        /*0002*/ 	.short	(.L_504 - .L_503)
.L_503:
        /*0004*/ 	.word	0x00000082


	//----- nvinfo : EIATTR_SPARSE_MMA_MASK
	.align		4
.L_504:
        /*0008*/ 	.byte	0x03, 0x50
        /*000a*/ 	.short	0x0000


	//----- nvinfo : EIATTR_MAXREG_COUNT
	.align		4
        /*000c*/ 	.byte	0x03, 0x1b
        /*000e*/ 	.short	0x00ff


	//----- nvinfo : EIATTR_MERCURY_ISA_VERSION
	.align		4
        /*0010*/ 	.byte	0x03, 0x5f
        /*0012*/ 	.short	0x0101


	//----- nvinfo : EIATTR_VRC_CTA_INIT_COUNT
	.align		4
        /*0014*/ 	.byte	0x02, 0x4a
	.zero		1
	.zero		1


	//----- nvinfo : EIATTR_EXIT_INSTR_OFFSETS
	.align		4
        /*0018*/ 	.byte	0x04, 0x1c
        /*001a*/ 	.short	(.L_506 - .L_505)


	//   ....[0]....
.L_505:
        /*001c*/ 	.word	0x00000010


	//----- nvinfo : EIATTR_SW_WAR
	.align		4
.L_506:
        /*0020*/ 	.byte	0x04, 0x36
        /*0022*/ 	.short	(.L_508 - .L_507)
.L_507:
        /*0024*/ 	.word	0x00000008
.L_508:


//--------------------- .nv.callgraph             --------------------------
	.section	.nv.callgraph,"",@"SHT_CUDA_CALLGRAPH"
	.align	4
	.sectionentsize	8
	.align		4
        /*0000*/ 	.word	0x00000000
	.align		4
        /*0004*/ 	.word	0xffffffff
	.align		4
        /*0008*/ 	.word	0x00000000
	.align		4
        /*000c*/ 	.word	0xfffffffe
	.align		4
        /*0010*/ 	.word	0x00000000
	.align		4
        /*0014*/ 	.word	0xfffffffd
	.align		4
        /*0018*/ 	.word	0x00000000
	.align		4
        /*001c*/ 	.word	0xfffffffc


//--------------------- .nv.constant4             --------------------------
	.section	.nv.constant4,"a",@progbits
	.align	8
	.align		8
.nv.constant4:
        /*0000*/ 	.dword	_ZN34_INTERNAL_8d145369_4_k_cu_ff2cffb74cuda3std3__45__cpo5beginE
	.align		8
        /*0008*/ 	.dword	_ZN34_INTERNAL_8d145369_4_k_cu_ff2cffb74cuda3std3__45__cpo3endE
	.align		8
        /*0010*/ 	.dword	_ZN34_INTERNAL_8d145369_4_k_cu_ff2cffb74cuda3std3__45__cpo6cbeginE
	.align		8
        /*0018*/ 	.dword	_ZN34_INTERNAL_8d145369_4_k_cu_ff2cffb74cuda3std3__45__cpo4cendE
	.align		8
        /*0020*/ 	.dword	_ZN34_INTERNAL_8d145369_4_k_cu_ff2cffb74cuda3std3__45__cpo6rbeginE
	.align		8
        /*0028*/ 	.dword	_ZN34_INTERNAL_8d145369_4_k_cu_ff2cffb74cuda3std3__45__cpo4rendE
	.align		8
        /*0030*/ 	.dword	_ZN34_INTERNAL_8d145369_4_k_cu_ff2cffb74cuda3std3__45__cpo7crbeginE
	.align		8
        /*0038*/ 	.dword	_ZN34_INTERNAL_8d145369_4_k_cu_ff2cffb74cuda3std3__45__cpo5crendE
	.align		8
        /*0040*/ 	.dword	_ZN34_INTERNAL_8d145369_4_k_cu_ff2cffb74cuda3std3__436_GLOBAL__N__8d145369_4_k_cu_ff2cffb76ignoreE
	.align		8
        /*0048*/ 	.dword	_ZN34_INTERNAL_8d145369_4_k_cu_ff2cffb74cuda3std3__419piecewise_constructE
	.align		8
        /*0050*/ 	.dword	_ZN34_INTERNAL_8d145369_4_k_cu_ff2cffb74cuda3std3__48in_placeE
	.align		8
        /*0058*/ 	.dword	_ZN34_INTERNAL_8d145369_4_k_cu_ff2cffb74cuda3std3__420unreachable_sentinelE
	.align		8
        /*0060*/ 	.dword	_ZN34_INTERNAL_8d145369_4_k_cu_ff2cffb74cuda3std3__47nulloptE
	.align		8
        /*0068*/ 	.dword	_ZN34_INTERNAL_8d145369_4_k_cu_ff2cffb74cuda3std6ranges3__45__cpo4swapE
	.align		8
        /*0070*/ 	.dword	_ZN34_INTERNAL_8d145369_4_k_cu_ff2cffb74cuda3std6ranges3__45__cpo9iter_moveE
	.align		8
        /*0078*/ 	.dword	_ZN34_INTERNAL_8d145369_4_k_cu_ff2cffb74cuda3std6ranges3__45__cpo5beginE
	.align		8
        /*0080*/ 	.dword	_ZN34_INTERNAL_8d145369_4_k_cu_ff2cffb74cuda3std6ranges3__45__cpo3endE
	.align		8
        /*0088*/ 	.dword	_ZN34_INTERNAL_8d145369_4_k_cu_ff2cffb74cuda3std6ranges3__45__cpo6cbeginE
	.align		8
        /*0090*/ 	.dword	_ZN34_INTERNAL_8d145369_4_k_cu_ff2cffb74cuda3std6ranges3__45__cpo4cendE
	.align		8
        /*0098*/ 	.dword	_ZN34_INTERNAL_8d145369_4_k_cu_ff2cffb74cuda3std6ranges3__45__cpo7advanceE
	.align		8
        /*00a0*/ 	.dword	_ZN34_INTERNAL_8d145369_4_k_cu_ff2cffb74cuda3std6ranges3__45__cpo9iter_swapE
	.align		8
        /*00a8*/ 	.dword	_ZN34_INTERNAL_8d145369_4_k_cu_ff2cffb74cuda3std6ranges3__45__cpo4nextE
	.align		8
        /*00b0*/ 	.dword	_ZN34_INTERNAL_8d145369_4_k_cu_ff2cffb74cuda3std6ranges3__45__cpo4prevE
	.align		8
        /*00b8*/ 	.dword	_ZN34_INTERNAL_8d145369_4_k_cu_ff2cffb74cuda3std6ranges3__45__cpo4dataE
	.align		8
        /*00c0*/ 	.dword	_ZN34_INTERNAL_8d145369_4_k_cu_ff2cffb74cuda3std6ranges3__45__cpo5cdataE
	.align		8
        /*00c8*/ 	.dword	_ZN34_INTERNAL_8d145369_4_k_cu_ff2cffb74cuda3std6ranges3__45__cpo4sizeE
	.align		8
        /*00d0*/ 	.dword	_ZN34_INTERNAL_8d145369_4_k_cu_ff2cffb74cuda3std6ranges3__45__cpo5ssizeE
	.align		8
        /*00d8*/ 	.dword	_ZN34_INTERNAL_8d145369_4_k_cu_ff2cffb74cuda3std6ranges3__45__cpo8distanceE
	.align		8
        /*00e0*/ 	.dword	_ZN34_INTERNAL_8d145369_4_k_cu_ff2cffb76thrust24THRUST_300001_SM_1000_NS6system6detail10sequential3seqE
	.align		8
        /*00e8*/ 	.dword	_ZN34_INTERNAL_8d145369_4_k_cu_ff2cffb76thrust24THRUST_300001_SM_1000_NS12placeholders2_1E
	.align		8
        /*00f0*/ 	.dword	_ZN34_INTERNAL_8d145369_4_k_cu_ff2cffb76thrust24THRUST_300001_SM_1000_NS12placeholders2_2E
	.align		8
        /*00f8*/ 	.dword	_ZN34_INTERNAL_8d145369_4_k_cu_ff2cffb76thrust24THRUST_300001_SM_1000_NS12placeholders2_3E
	.align		8
        /*0100*/ 	.dword	_ZN34_INTERNAL_8d145369_4_k_cu_ff2cffb76thrust24THRUST_300001_SM_1000_NS12placeholders2_4E
	.align		8
        /*0108*/ 	.dword	_ZN34_INTERNAL_8d145369_4_k_cu_ff2cffb76thrust24THRUST_300001_SM_1000_NS12placeholders2_5E
	.align		8
        /*0110*/ 	.dword	_ZN34_INTERNAL_8d145369_4_k_cu_ff2cffb76thrust24THRUST_300001_SM_1000_NS12placeholders2_6E
	.align		8
        /*0118*/ 	.dword	_ZN34_INTERNAL_8d145369_4_k_cu_ff2cffb76thrust24THRUST_300001_SM_1000_NS12placeholders2_7E
	.align		8
        /*0120*/ 	.dword	_ZN34_INTERNAL_8d145369_4_k_cu_ff2cffb76thrust24THRUST_300001_SM_1000_NS12placeholders2_8E
	.align		8
        /*0128*/ 	.dword	_ZN34_INTERNAL_8d145369_4_k_cu_ff2cffb76thrust24THRUST_300001_SM_1000_NS12placeholders2_9E
	.align		8
        /*0130*/ 	.dword	_ZN34_INTERNAL_8d145369_4_k_cu_ff2cffb76thrust24THRUST_300001_SM_1000_NS12placeholders3_10E


//--------------------- .text._ZN3cub18CUB_300001_SM_10006detail14segmented_sort33DeviceSegmentedSortFallbackKernelILNS0_9SortOrderE0ENS2_10policy_hubIjNS0_8NullTypeEE9Policy860EjS6_PmS9_lEEvPKT1_PSA_NS1_20device_double_bufferISA_EEPKT2_PSG_NSE_ISG_EET3_T4_ --------------------------
	.section	.text._ZN3cub18CUB_300001_SM_10006detail14segmented_sort33DeviceSegmentedSortFallbackKernelILNS0_9SortOrderE0ENS2_10policy_hubIjNS0_8NullTypeEE9Policy860EjS6_PmS9_lEEvPKT1_PSA_NS1_20device_double_bufferISA_EEPKT2_PSG_NSE_ISG_EET3_T4_,"ax",@progbits
	.align	128
        .global         _ZN3cub18CUB_300001_SM_10006detail14segmented_sort33DeviceSegmentedSortFallbackKernelILNS0_9SortOrderE0ENS2_10policy_hubIjNS0_8NullTypeEE9Policy860EjS6_PmS9_lEEvPKT1_PSA_NS1_20device_double_bufferISA_EEPKT2_PSG_NSE_ISG_EET3_T4_
        .type           _ZN3cub18CUB_300001_SM_10006detail14segmented_sort33DeviceSegmentedSortFallbackKernelILNS0_9SortOrderE0ENS2_10policy_hubIjNS0_8NullTypeEE9Policy860EjS6_PmS9_lEEvPKT1_PSA_NS1_20device_double_bufferISA_EEPKT2_PSG_NSE_ISG_EET3_T4_,@function
        .size           _ZN3cub18CUB_300001_SM_10006detail14segmented_sort33DeviceSegmentedSortFallbackKernelILNS0_9SortOrderE0ENS2_10policy_hubIjNS0_8NullTypeEE9Policy860EjS6_PmS9_lEEvPKT1_PSA_NS1_20device_double_bufferISA_EEPKT2_PSG_NSE_ISG_EET3_T4_,(.L_x_1371 - _ZN3cub18CUB_300001_SM_10006detail14segmented_sort33DeviceSegmentedSortFallbackKernelILNS0_9SortOrderE0ENS2_10policy_hubIjNS0_8NullTypeEE9Policy860EjS6_PmS9_lEEvPKT1_PSA_NS1_20device_double_bufferISA_EEPKT2_PSG_NSE_ISG_EET3_T4_)
        .other          _ZN3cub18CUB_300001_SM_10006detail14segmented_sort33DeviceSegmentedSortFallbackKernelILNS0_9SortOrderE0ENS2_10policy_hubIjNS0_8NullTypeEE9Policy860EjS6_PmS9_lEEvPKT1_PSA_NS1_20device_double_bufferISA_EEPKT2_PSG_NSE_ISG_EET3_T4_,@"STO_CUDA_ENTRY STV_DEFAULT"
_ZN3cub18CUB_300001_SM_10006detail14segmented_sort33DeviceSegmentedSortFallbackKernelILNS0_9SortOrderE0ENS2_10policy_hubIjNS0_8NullTypeEE9Policy860EjS6_PmS9_lEEvPKT1_PSA_NS1_20device_double_bufferISA_EEPKT2_PSG_NSE_ISG_EET3_T4_:
.text._ZN3cub18CUB_300001_SM_10006detail14segmented_sort33DeviceSegmentedSortFallbackKernelILNS0_9SortOrderE0ENS2_10policy_hubIjNS0_8NullTypeEE9Policy860EjS6_PmS9_lEEvPKT1_PSA_NS1_20device_double_bufferISA_EEPKT2_PSG_NSE_ISG_EET3_T4_:
[----:B------:R-:W-:Y:S01]  /*0000*/  LDC R1, c[0x0][0x37c] ;  /* 0x0000df00ff017b82 */ /* 0x000fe20000000800 */
[----:B------:R-:W0:Y:S07]  /*0010*/  S2R R3, SR_CTAID.X ;  /* 0x0000000000037919 */ /* 0x000e2e0000002500 */
[----:B------:R-:W0:Y:S01]  /*0020*/  LDC.64 R4, c[0x0][0x3c0] ;  /* 0x0000f000ff047b82 */ /* 0x000e220000000a00 */
[----:B------:R-:W1:Y:S07]  /*0030*/  LDCU.64 UR8, c[0x0][0x358] ;  /* 0x00006b00ff0877ac */ /* 0x000e6e0008000a00 */
[----:B------:R-:W2:Y:S01]  /*0040*/  LDC.64 R6, c[0x0][0x3c8] ;  /* 0x0000f200ff067b82 */ /* 0x000ea20000000a00 */
[----:B0-----:R-:W-:-:S04]  /*0050*/  IMAD.WIDE.U32 R4, R3, 0x8, R4 ;  /* 0x0000000803047825 */ /* 0x001fc800078e0004 */
[----:B--2---:R-:W-:Y:S02]  /*0060*/  IMAD.WIDE.U32 R6, R3, 0x8, R6 ;  /* 0x0000000803067825 */ /* 0x004fe400078e0006 */
[----:B-1----:R-:W2:Y:S04]  /*0070*/  LDG.E.64 R4, desc[UR8][R4.64] ;  /* 0x0000000804047981 */ /* 0x002ea8000c1e1b00 */
[----:B------:R-:W2:Y:S02]  /*0080*/  LDG.E.64 R6, desc[UR8][R6.64] ;  /* 0x0000000806067981 */ /* 0x000ea4000c1e1b00 */
[----:B--2---:R-:W-:-:S05]  /*0090*/  IADD3 R3, P0, PT, -R4, R6, RZ ;  /* 0x0000000604037210 */ /* 0x004fca0007f1e1ff */
[----:B------:R-:W-:Y:S01]  /*00a0*/  IMAD.X R0, R7, 0x1, ~R5, P0 ;  /* 0x0000000107007824 */ /* 0x000fe200000e0e05 */
[----:B------:R-:W-:-:S04]  /*00b0*/  ISETP.GE.U32.AND P0, PT, R3, 0x1, PT ;  /* 0x000000010300780c */ /* 0x000fc80003f06070 */
[----:B------:R-:W-:-:S13]  /*00c0*/  ISETP.GE.AND.EX P0, PT, R0, RZ, PT, P0 ;  /* 0x000000ff0000720c */ /* 0x000fda0003f06300 */
[----:B------:R-:W-:Y:S05]  /*00d0*/  @!P0 EXIT ;  /* 0x000000000000894d */ /* 0x000fea0003800000 */
[----:B------:R-:W0:Y:S01]  /*00e0*/  LDCU.64 UR4, c[0x0][0x388] ;  /* 0x00007100ff0477ac */ /* 0x000e220008000a00 */
[----:B------:R-:W-:Y:S01]  /*00f0*/  ISETP.GT.U32.AND P0, PT, R3, 0x70, PT ;  /* 0x000000700300780c */ /* 0x000fe20003f04070 */
[C---:B------:R-:W-:Y:S01]  /*0100*/  IMAD.SHL.U32 R9, R4.reuse, 0x4, RZ ;  /* 0x0000000404097824 */ /* 0x040fe200078e00ff */
[----:B------:R-:W-:Y:S02]  /*0110*/  SHF.L.U64.HI R6, R4, 0x2, R5 ;  /* 0x0000000204067819 */ /* 0x000fe40000010205 */
[----:B------:R-:W-:Y:S02]  /*0120*/  ISETP.GT.U32.AND.EX P0, PT, R0, RZ, PT, P0 ;  /* 0x000000ff0000720c */ /* 0x000fe40003f04100 */
[----:B0-----:R-:W-:-:S04]  /*0130*/  IADD3 R12, P1, PT, R9, UR4, RZ ;  /* 0x00000004090c7c10 */ /* 0x001fc8000ff3e0ff */
[----:B------:R-:W-:-:S07]  /*0140*/  IADD3.X R13, PT, PT, R6, UR5, RZ, P1, !PT ;  /* 0x00000005060d7c10 */ /* 0x000fce0008ffe4ff */
[----:B------:R-:W-:Y:S05]  /*0150*/  @P0 BRA `(.L_x_0) ;  /* 0x0000001400100947 */ /* 0x000fea0003800000 */
[----:B------:R-:W0:Y:S02]  /*0160*/  S2R R2, SR_TID.X ;  /* 0x0000000000027919 */ /* 0x000e240000002100 */
[----:B0-----:R-:W-:-:S13]  /*0170*/  ISETP.GT.U32.AND P0, PT, R2, 0xf, PT ;  /* 0x0000000f0200780c */ /* 0x001fda0003f04070 */
[----:B------:R-:W-:Y:S05]  /*0180*/  @P0 EXIT ;  /* 0x000000000000094d */ /* 0x000fea0003800000 */
[----:B------:R-:W0:Y:S01]  /*0190*/  S2R R27, SR_LANEID ;  /* 0x00000000001b7919 */ /* 0x000e220000000000 */
[----:B------:R-:W1:Y:S01]  /*01a0*/  LDC.64 R10, c[0x0][0x380] ;  /* 0x0000e000ff0a7b82 */ /* 0x000e620000000a00 */
[----:B------:R-:W-:Y:S01]  /*01b0*/  ISETP.GT.U32.AND P0, PT, R3, 0x2, PT ;  /* 0x000000020300780c */ /* 0x000fe20003f04070 */
[----:B------:R-:W-:-:S03]  /*01c0*/  IMAD.MOV.U32 R7, RZ, RZ, 0xffff ;  /* 0x0000ffffff077424 */ /* 0x000fc600078e00ff */
[----:B------:R-:W-:Y:S02]  /*01d0*/  ISETP.GT.U32.AND.EX P0, PT, R0, RZ, PT, P0 ;  /* 0x000000ff0000720c */ /* 0x000fe40003f04100 */
[----:B-1----:R-:W-:-:S05]  /*01e0*/  IADD3 R4, P1, PT, R9, R10, RZ ;  /* 0x0000000a09047210 */ /* 0x002fca0007f3e0ff */
[----:B------:R-:W-:Y:S01]  /*01f0*/  IMAD.X R5, R6, 0x1, R11, P1 ;  /* 0x0000000106057824 */ /* 0x000fe200008e060b */
[----:B0-----:R-:W-:-:S04]  /*0200*/  LOP3.LUT R2, R27, 0xfffffff0, RZ, 0xc0, !PT ;  /* 0xfffffff01b027812 */ /* 0x001fc800078ec0ff */
[----:B------:R-:W-:Y:S02]  /*0210*/  SHF.L.U32 R6, R7, R2, RZ ;  /* 0x0000000207067219 */ /* 0x000fe400000006ff */
[----:B------:R-:W-:Y:S01]  /*0220*/  LOP3.LUT R2, R27, 0xf, RZ, 0xc0, !PT ;  /* 0x0000000f1b027812 */ /* 0x000fe200078ec0ff */
[----:B------:R-:W-:Y:S06]  /*0230*/  @P0 BRA `(.L_x_1) ;  /* 0x0000000000540947 */ /* 0x000fec0003800000 */
[----:B------:R-:W-:-:S04]  /*0240*/  ISETP.NE.U32.AND P0, PT, R3, 0x1, PT ;  /* 0x000000010300780c */ /* 0x000fc80003f05070 */
[----:B------:R-:W-:-:S13]  /*0250*/  ISETP.NE.AND.EX P0, PT, R0, RZ, PT, P0 ;  /* 0x000000ff0000720c */ /* 0x000fda0003f05300 */
[----:B------:R-:W-:Y:S05]  /*0260*/  @P0 BRA `(.L_x_2) ;  /* 0x00000000001c0947 */ /* 0x000fea0003800000 */
[----:B------:R-:W-:Y:S02]  /*0270*/  ISETP.NE.AND P0, PT, R2, RZ, PT ;  /* 0x000000ff0200720c */ /* 0x000fe40003f05270 */
[----:B------:R-:W-:-:S04]  /*0280*/  ISETP.EQ.U32.AND P1, PT, R10, UR4, PT ;  /* 0x000000040a007c0c */ /* 0x000fc8000bf22070 */
[----:B------:R-:W-:-:S13]  /*0290*/  ISETP.EQ.OR.EX P0, PT, R11, UR5, P0, P1 ;  /* 0x000000050b007c0c */ /* 0x000fda0008702710 */
[----:B------:R-:W-:Y:S05]  /*02a0*/  @P0 EXIT ;  /* 0x000000000000094d */ /* 0x000fea0003800000 */
[----:B------:R-:W2:Y:S04]  /*02b0*/  LDG.E.CONSTANT R5, desc[UR8][R4.64] ;  /* 0x0000000804057981 */ /* 0x000ea8000c1e9900 */
[----:B--2---:R-:W-:Y:S01]  /*02c0*/  STG.E desc[UR8][R12.64], R5 ;  /* 0x000000050c007986 */ /* 0x004fe2000c101908 */
[----:B------:R-:W-:Y:S05]  /*02d0*/  EXIT ;  /* 0x000000000000794d */ /* 0x000fea0003800000 */
.L_x_2:
[----:B------:R-:W-:-:S13]  /*02e0*/  ISETP.NE.AND P0, PT, R2, RZ, PT ;  /* 0x000000ff0200720c */ /* 0x000fda0003f05270 */
[----:B------:R-:W-:Y:S05]  /*02f0*/  @P0 EXIT ;  /* 0x000000000000094d */ /* 0x000fea0003800000 */
[----:B------:R-:W2:Y:S04]  /*0300*/  LDG.E.CONSTANT R7, desc[UR8][R4.64] ;  /* 0x0000000804077981 */ /* 0x000ea8000c1e9900 */
[----:B------:R-:W2:Y:S02]  /*0310*/  LDG.E.CONSTANT R3, desc[UR8][R4.64+0x4] ;  /* 0x0000040804037981 */ /* 0x000ea4000c1e9900 */
[----:B--2---:R-:W-:-:S13]  /*0320*/  ISETP.GT.U32.AND P0, PT, R7, R3, PT ;  /* 0x000000030700720c */ /* 0x004fda0003f04070 */
[----:B------:R0:W-:Y:S04]  /*0330*/  @!P0 STG.E desc[UR8][R12.64], R7 ;  /* 0x000000070c008986 */ /* 0x0001e8000c101908 */
[----:B------:R0:W-:Y:S01]  /*0340*/  @!P0 STG.E desc[UR8][R12.64+0x4], R3 ;  /* 0x000004030c008986 */ /* 0x0001e2000c101908 */
[----:B------:R-:W-:Y:S05]  /*0350*/  @!P0 EXIT ;  /* 0x000000000000894d */ /* 0x000fea0003800000 */
[----:B------:R-:W-:Y:S04]  /*0360*/  STG.E desc[UR8][R12.64], R3 ;  /* 0x000000030c007986 */ /* 0x000fe8000c101908 */
[----:B------:R-:W-:Y:S01]  /*0370*/  STG.E desc[UR8][R12.64+0x4], R7 ;  /* 0x000004070c007986 */ /* 0x000fe2000c101908 */
[----:B------:R-:W-:Y:S05]  /*0380*/  EXIT ;  /* 0x000000000000794d */ /* 0x000fea0003800000 */
.L_x_1:
[C---:B------:R-:W-:Y:S01]  /*0390*/  LOP3.LUT R0, R2.reuse, 0x10, RZ, 0xfc, !PT ;  /* 0x0000001002007812 */ /* 0x040fe200078efcff */
[----:B------:R-:W-:Y:S01]  /*03a0*/  IMAD.MOV.U32 R7, RZ, RZ, -0x1 ;  /* 0xffffffffff077424 */ /* 0x000fe200078e00ff */
[----:B------:R-:W-:Y:S01]  /*03b0*/  LOP3.LUT R8, R2, 0x20, RZ, 0xfc, !PT ;  /* 0x0000002002087812 */ /* 0x000fe200078efcff */
[----:B------:R-:W-:Y:S01]  /*03c0*/  IMAD.MOV.U32 R9, RZ, RZ, -0x1 ;  /* 0xffffffffff097424 */ /* 0x000fe200078e00ff */
[-C--:B------:R-:W-:Y:S01]  /*03d0*/  ISETP.GE.U32.AND P1, PT, R0, R3.reuse, PT ;  /* 0x000000030000720c */ /* 0x080fe20003f26070 */
[----:B------:R-:W-:Y:S01]  /*03e0*/  IMAD.MOV.U32 R11, RZ, RZ, -0x1 ;  /* 0xffffffffff0b7424 */ /* 0x000fe200078e00ff */
[----:B------:R-:W-:Y:S01]  /*03f0*/  ISETP.GE.U32.AND P2, PT, R8, R3, PT ;  /* 0x000000030800720c */ /* 0x000fe20003f46070 */
[C---:B------:R-:W-:Y:S01]  /*0400*/  IMAD.WIDE.U32 R4, R2.reuse, 0x4, R4 ;  /* 0x0000000402047825 */ /* 0x040fe200078e0004 */
[C---:B------:R-:W-:Y:S02]  /*0410*/  LOP3.LUT R0, R2.reuse, 0x30, RZ, 0xfc, !PT ;  /* 0x0000003002007812 */ /* 0x040fe400078efcff */
[----:B------:R-:W-:-:S02]  /*0420*/  LOP3.LUT R8, R2, 0x40, RZ, 0xfc, !PT ;  /* 0x0000004002087812 */ /* 0x000fc400078efcff */
[C---:B------:R-:W-:Y:S02]  /*0430*/  LOP3.LUT R10, R2.reuse, 0x50, RZ, 0xfc, !PT ;  /* 0x00000050020a7812 */ /* 0x040fe400078efcff */
[C---:B------:R-:W-:Y:S02]  /*0440*/  LOP3.LUT R14, R2.reuse, 0x60, RZ, 0xfc, !PT ;  /* 0x00000060020e7812 */ /* 0x040fe400078efcff */
[-C--:B------:R-:W-:Y:S01]  /*0450*/  ISETP.GE.U32.AND P0, PT, R2, R3.reuse, PT ;  /* 0x000000030200720c */ /* 0x080fe20003f06070 */
[----:B------:R-:W2:Y:S01]  /*0460*/  @!P1 LDG.E.CONSTANT R7, desc[UR8][R4.64+0x40] ;  /* 0x0000400804079981 */ /* 0x000ea2000c1e9900 */
[-C--:B------:R-:W-:Y:S01]  /*0470*/  ISETP.GE.U32.AND P3, PT, R0, R3.reuse, PT ;  /* 0x000000030000720c */ /* 0x080fe20003f66070 */
[----:B------:R-:W-:Y:S01]  /*0480*/  IMAD.MOV.U32 R0, RZ, RZ, -0x1 ;  /* 0xffffffffff007424 */ /* 0x000fe200078e00ff */
[-C--:B------:R-:W-:Y:S01]  /*0490*/  ISETP.GE.U32.AND P4, PT, R8, R3.reuse, PT ;  /* 0x000000030800720c */ /* 0x080fe20003f86070 */
[----:B------:R-:W-:Y:S01]  /*04a0*/  IMAD.MOV.U32 R8, RZ, RZ, -0x1 ;  /* 0xffffffffff087424 */ /* 0x000fe200078e00ff */
[-C--:B------:R-:W-:Y:S01]  /*04b0*/  ISETP.GE.U32.AND P5, PT, R10, R3.reuse, PT ;  /* 0x000000030a00720c */ /* 0x080fe20003fa6070 */
[----:B------:R-:W-:Y:S01]  /*04c0*/  IMAD.MOV.U32 R10, RZ, RZ, -0x1 ;  /* 0xffffffffff0a7424 */ /* 0x000fe200078e00ff */
[----:B------:R-:W-:Y:S01]  /*04d0*/  ISETP.GE.U32.AND P6, PT, R14, R3, PT ;  /* 0x000000030e00720c */ /* 0x000fe20003fc6070 */
[----:B------:R-:W-:-:S02]  /*04e0*/  IMAD.MOV.U32 R14, RZ, RZ, -0x1 ;  /* 0xffffffffff0e7424 */ /* 0x000fc400078e00ff */
[----:B------:R-:W3:Y:S04]  /*04f0*/  @!P2 LDG.E.CONSTANT R8, desc[UR8][R4.64+0x80] ;  /* 0x000080080408a981 */ /* 0x000ee8000c1e9900 */
[----:B------:R-:W4:Y:S04]  /*0500*/  @!P0 LDG.E.CONSTANT R0, desc[UR8][R4.64] ;  /* 0x0000000804008981 */ /* 0x000f28000c1e9900 */
[----:B------:R-:W5:Y:S04]  /*0510*/  @!P3 LDG.E.CONSTANT R9, desc[UR8][R4.64+0xc0] ;  /* 0x0000c0080409b981 */ /* 0x000f68000c1e9900 */
[----:B------:R-:W5:Y:S04]  /*0520*/  @!P4 LDG.E.CONSTANT R10, desc[UR8][R4.64+0x100] ;  /* 0x00010008040ac981 */ /* 0x000f68000c1e9900 */
[----:B------:R-:W5:Y:S04]  /*0530*/  @!P5 LDG.E.CONSTANT R11, desc[UR8][R4.64+0x140] ;  /* 0x00014008040bd981 */ /* 0x000f68000c1e9900 */
[----:B------:R0:W5:Y:S01]  /*0540*/  @!P6 LDG.E.CONSTANT R14, desc[UR8][R4.64+0x180] ;  /* 0x00018008040ee981 */ /* 0x000162000c1e9900 */
[----:B------:R-:W1:Y:S01]  /*0550*/  S2R R16, SR_CgaCtaId ;  /* 0x0000000000107919 */ /* 0x000e620000008800 */
[----:B------:R-:W-:-:S04]  /*0560*/  MOV R15, 0x400 ;  /* 0x00000400000f7802 */ /* 0x000fc80000000f00 */
[----:B-1----:R-:W-:-:S05]  /*0570*/  LEA R15, R16, R15, 0x18 ;  /* 0x0000000f100f7211 */ /* 0x002fca00078ec0ff */
[----:B------:R-:W-:-:S04]  /*0580*/  IMAD R17, R2, 0x4, R15 ;  /* 0x0000000402117824 */ /* 0x000fc800078e020f */
[C---:B0-----:R-:W-:Y:S02]  /*0590*/  IMAD R4, R2.reuse, 0x18, R17 ;  /* 0x0000001802047824 */ /* 0x041fe400078e0211 */
[----:B------:R-:W-:-:S04]  /*05a0*/  IMAD R2, R2, 0x7, RZ ;  /* 0x0000000702027824 */ /* 0x000fc800078e02ff */
[C---:B------:R-:W-:Y:S02]  /*05b0*/  VIADD R20, R2.reuse, 0x5 ;  /* 0x0000000502147836 */ /* 0x040fe40000000000 */
[----:B------:R-:W-:Y:S01]  /*05c0*/  VIADD R22, R2, 0x6 ;  /* 0x0000000602167836 */ /* 0x000fe20000000000 */
[----:B--2---:R-:W-:Y:S04]  /*05d0*/  STS [R17+0x40], R7 ;  /* 0x0000400711007388 */ /* 0x004fe80000000800 */
[----:B---3--:R-:W-:Y:S04]  /*05e0*/  STS [R17+0x80], R8 ;  /* 0x0000800811007388 */ /* 0x008fe80000000800 */
[----:B----4-:R-:W-:Y:S04]  /*05f0*/  STS [R17], R0 ;  /* 0x0000000011007388 */ /* 0x010fe80000000800 */
[----:B-----5:R-:W-:Y:S04]  /*0600*/  STS [R17+0xc0], R9 ;  /* 0x0000c00911007388 */ /* 0x020fe80000000800 */
[----:B------:R-:W-:Y:S04]  /*0610*/  STS [R17+0x100], R10 ;  /* 0x0001000a11007388 */ /* 0x000fe80000000800 */
[----:B------:R0:W-:Y:S04]  /*0620*/  STS [R17+0x140], R11 ;  /* 0x0001400b11007388 */ /* 0x0001e80000000800 */
[----:B------:R1:W-:Y:S01]  /*0630*/  STS [R17+0x180], R14 ;  /* 0x0001800e11007388 */ /* 0x0003e20000000800 */
[----:B------:R-:W-:Y:S05]  /*0640*/  WARPSYNC R6 ;  /* 0x0000000006007348 */ /* 0x000fea0003800000 */
[----:B0-----:R-:W0:Y:S01]  /*0650*/  MATCH.ANY R11, R6 ;  /* 0x00000000060b73a1 */ /* 0x001e2200000e8000 */
[----:B------:R2:W3:Y:S04]  /*0660*/  LDS R21, [R4] ;  /* 0x0000000004157984 */ /* 0x0004e80000000800 */
[----:B------:R2:W4:Y:S04]  /*0670*/  LDS R5, [R4+0x4] ;  /* 0x0000040004057984 */ /* 0x0005280000000800 */
[----:B------:R2:W2:Y:S04]  /*0680*/  LDS R16, [R4+0x8] ;  /* 0x0000080004107984 */ /* 0x0004a80000000800 */
[----:B------:R0:W2:Y:S04]  /*0690*/  LDS R7, [R4+0xc] ;  /* 0x00000c0004077984 */ /* 0x0000a80000000800 */
[----:B------:R0:W2:Y:S04]  /*06a0*/  LDS R18, [R4+0x10] ;  /* 0x0000100004127984 */ /* 0x0000a80000000800 */
[----:B------:R0:W2:Y:S04]  /*06b0*/  LDS R9, [R4+0x14] ;  /* 0x0000140004097984 */ /* 0x0000a80000000800 */
[----:B------:R1:W2:Y:S01]  /*06c0*/  LDS R19, [R4+0x18] ;  /* 0x0000180004137984 */ /* 0x0002a20000000800 */
[----:B------:R-:W5:Y:S01]  /*06d0*/  REDUX.OR UR6, R6 ;  /* 0x00000000060673c4 */ /* 0x000f620000004000 */
[----:B------:R-:W-:-:S02]  /*06e0*/  VOTEU.ANY UR7, UPT, PT ;  /* 0x0000000000077886 */ /* 0x000fc400038e0100 */
[----:B0-----:R-:W-:Y:S01]  /*06f0*/  LOP3.LUT P0, RZ, R6, UR7, R11, 0x40, !PT ;  /* 0x0000000706ff7c12 */ /* 0x001fe2000f80400b */
[C---:B------:R-:W-:Y:S02]  /*0700*/  VIADD R0, R2.reuse, 0x1 ;  /* 0x0000000102007836 */ /* 0x040fe40000000000 */
[C---:B------:R-:W-:Y:S02]  /*0710*/  VIADD R8, R2.reuse, 0x2 ;  /* 0x0000000202087836 */ /* 0x040fe40000000000 */
[C---:B------:R-:W-:Y:S02]  /*0720*/  VIADD R10, R2.reuse, 0x3 ;  /* 0x00000003020a7836 */ /* 0x040fe40000000000 */
[----:B-1----:R-:W-:-:S06]  /*0730*/  VIADD R14, R2, 0x4 ;  /* 0x00000004020e7836 */ /* 0x002fcc0000000000 */
[----:B---345:R-:W-:Y:S05]  /*0740*/  @!P0 BRA.DIV UR6, `(.L_x_3) ;  /* 0x000001f6061c8947 */ /* 0x038fea000b800000 */
[----:B------:R-:W-:Y:S01]  /*0750*/  NOP ;  /* 0x0000000000007918 */ /* 0x000fe20000000000 */
.L_x_171:
[-C--:B------:R-:W-:Y:S01]  /*0760*/  ISETP.GE.U32.AND P6, PT, R2, R3.reuse, PT ;  /* 0x000000030200720c */ /* 0x080fe20003fc6070 */
[----:B------:R-:W-:Y:S01]  /*0770*/  BSSY.RECONVERGENT B0, `(.L_x_4) ;  /* 0x000003b000007945 */ /* 0x000fe20003800200 */
[-C--:B------:R-:W-:Y:S02]  /*0780*/  ISETP.GE.U32.AND P0, PT, R0, R3.reuse, PT ;  /* 0x000000030000720c */ /* 0x080fe40003f06070 */
[-C--:B------:R-:W-:Y:S02]  /*0790*/  ISETP.GE.U32.AND P1, PT, R8, R3.reuse, PT ;  /* 0x000000030800720c */ /* 0x080fe40003f26070 */
[-C--:B------:R-:W-:Y:S02]  /*07a0*/  ISETP.GE.U32.AND P2, PT, R10, R3.reuse, PT ;  /* 0x000000030a00720c */ /* 0x080fe40003f46070 */
[-C--:B------:R-:W-:Y:S02]  /*07b0*/  ISETP.GE.U32.AND P3, PT, R14, R3.reuse, PT ;  /* 0x000000030e00720c */ /* 0x080fe40003f66070 */
[----:B------:R-:W-:-:S02]  /*07c0*/  ISETP.GE.U32.AND P4, PT, R20, R3, PT ;  /* 0x000000031400720c */ /* 0x000fc40003f86070 */
[----:B------:R-:W-:Y:S02]  /*07d0*/  ISETP.GE.U32.AND P5, PT, R22, R3, PT ;  /* 0x000000031600720c */ /* 0x000fe40003fa6070 */
[----:B------:R-:W-:Y:S02]  /*07e0*/  SEL R5, R5, 0xffffffff, !P0 ;  /* 0xffffffff05057807 */ /* 0x000fe40004000000 */
[----:B--2---:R-:W-:Y:S02]  /*07f0*/  SEL R11, R16, 0xffffffff, !P1 ;  /* 0xffffffff100b7807 */ /* 0x004fe40004800000 */
[----:B------:R-:W-:Y:S02]  /*0800*/  SEL R7, R7, 0xffffffff, !P2 ;  /* 0xffffffff07077807 */ /* 0x000fe40005000000 */
[----:B------:R-:W-:Y:S02]  /*0810*/  SEL R17, R18, 0xffffffff, !P3 ;  /* 0xffffffff12117807 */ /* 0x000fe40005800000 */
[----:B------:R-:W-:-:S02]  /*0820*/  SEL R9, R9, 0xffffffff, !P4 ;  /* 0xffffffff09097807 */ /* 0x000fc40006000000 */
[----:B------:R-:W-:Y:S01]  /*0830*/  SEL R19, R19, 0xffffffff, !P5 ;  /* 0xffffffff13137807 */ /* 0x000fe20006800000 */
[----:B------:R-:W-:Y:S06]  /*0840*/  @P6 BRA `(.L_x_5) ;  /* 0x0000000000b46947 */ /* 0x000fec0003800000 */
[CC--:B------:R-:W-:Y:S02]  /*0850*/  VIMNMX.U32 R16, PT, PT, R21.reuse, R5.reuse, PT ;  /* 0x0000000515107248 */ /* 0x0c0fe40003fe0000 */
[----:B------:R-:W-:Y:S02]  /*0860*/  VIMNMX.U32 R5, PT, PT, R21, R5, !PT ;  /* 0x0000000515057248 */ /* 0x000fe40007fe0000 */
[CC--:B------:R-:W-:Y:S02]  /*0870*/  VIMNMX.U32 R18, PT, PT, R11.reuse, R7.reuse, PT ;  /* 0x000000070b127248 */ /* 0x0c0fe40003fe0000 */
[----:B------:R-:W-:Y:S02]  /*0880*/  VIMNMX.U32 R7, PT, PT, R11, R7, !PT ;  /* 0x000000070b077248 */ /* 0x000fe40007fe0000 */
[CC--:B------:R-:W-:Y:S02]  /*0890*/  VIMNMX.U32 R26, PT, PT, R17.reuse, R9.reuse, PT ;  /* 0x00000009111a7248 */ /* 0x0c0fe40003fe0000 */
[----:B------:R-:W-:-:S02]  /*08a0*/  VIMNMX.U32 R24, PT, PT, R17, R9, !PT ;  /* 0x0000000911187248 */ /* 0x000fc40007fe0000 */
[CC--:B------:R-:W-:Y:S02]  /*08b0*/  VIMNMX.U32 R9, PT, PT, R5.reuse, R18.reuse, !PT ;  /* 0x0000001205097248 */ /* 0x0c0fe40007fe0000 */
[----:B------:R-:W-:Y:S02]  /*08c0*/  VIMNMX.U32 R5, PT, PT, R5, R18, PT ;  /* 0x0000001205057248 */ /* 0x000fe40003fe0000 */
[----:B------:R-:W-:Y:S02]  /*08d0*/  ISETP.GE.U32.AND P0, PT, R18, R16, PT ;  /* 0x000000101200720c */ /* 0x000fe40003f06070 */
[CC--:B------:R-:W-:Y:S02]  /*08e0*/  VIMNMX.U32 R11, PT, PT, R7.reuse, R26.reuse, !PT ;  /* 0x0000001a070b7248 */ /* 0x0c0fe40007fe0000 */
[----:B------:R-:W-:Y:S02]  /*08f0*/  VIMNMX.U32 R26, PT, PT, R7, R26, PT ;  /* 0x0000001a071a7248 */ /* 0x000fe40003fe0000 */
[----:B------:R-:W-:-:S02]  /*0900*/  VIMNMX.U32 R18, PT, PT, R19, R24, !PT ;  /* 0x0000001813127248 */ /* 0x000fc40007fe0000 */
[----:B------:R-:W-:Y:S02]  /*0910*/  SEL R7, R16, R5, !P0 ;  /* 0x0000000510077207 */ /* 0x000fe40004000000 */
[----:B------:R-:W-:Y:S02]  /*0920*/  VIMNMX.U32 R24, PT, PT, R19, R24, PT ;  /* 0x0000001813187248 */ /* 0x000fe40003fe0000 */
[----:B------:R-:W-:Y:S02]  /*0930*/  SEL R5, R5, R16, !P0 ;  /* 0x0000001005057207 */ /* 0x000fe40004000000 */
[CC--:B------:R-:W-:Y:S02]  /*0940*/  VIMNMX.U32 R16, PT, PT, R9.reuse, R26.reuse, !PT ;  /* 0x0000001a09107248 */ /* 0x0c0fe40007fe0000 */
[----:B------:R-:W-:Y:S02]  /*0950*/  VIMNMX.U32 R26, PT, PT, R9, R26, PT ;  /* 0x0000001a091a7248 */ /* 0x000fe40003fe0000 */
[----:B------:R-:W-:-:S02]  /*0960*/  VIMNMX.U32 R17, PT, PT, R11, R24, PT ;  /* 0x000000180b117248 */ /* 0x000fc40003fe0000 */
[C---:B------:R-:W-:Y:S02]  /*0970*/  VIMNMX.U32 R9, PT, PT, R11.reuse, R24, !PT ;  /* 0x000000180b097248 */ /* 0x040fe40007fe0000 */
[----:B------:R-:W-:Y:S02]  /*0980*/  ISETP.GT.U32.AND P0, PT, R11, R18, PT ;  /* 0x000000120b00720c */ /* 0x000fe40003f04070 */
[CC--:B------:R-:W-:Y:S02]  /*0990*/  VIMNMX.U32 R11, PT, PT, R7.reuse, R26.reuse, !PT ;  /* 0x0000001a070b7248 */ /* 0x0c0fe40007fe0000 */
[----:B------:R-:W-:Y:S02]  /*09a0*/  VIMNMX.U32 R26, PT, PT, R7, R26, PT ;  /* 0x0000001a071a7248 */ /* 0x000fe40003fe0000 */
[CC--:B------:R-:W-:Y:S02]  /*09b0*/  VIMNMX.U32 R7, PT, PT, R16.reuse, R17.reuse, !PT ;  /* 0x0000001110077248 */ /* 0x0c0fe40007fe0000 */
[----:B------:R-:W-:-:S02]  /*09c0*/  VIMNMX.U32 R16, PT, PT, R16, R17, PT ;  /* 0x0000001110107248 */ /* 0x000fc40003fe0000 */
[----:B------:R-:W-:Y:S02]  /*09d0*/  SEL R17, R9, R18, P0 ;  /* 0x0000001209117207 */ /* 0x000fe40000000000 */
[----:B------:R-:W-:Y:S02]  /*09e0*/  SEL R18, R18, R9, P0 ;  /* 0x0000000912127207 */ /* 0x000fe40000000000 */
[CC--:B------:R-:W-:Y:S02]  /*09f0*/  VIMNMX.U32 R24, PT, PT, R11.reuse, R16.reuse, PT ;  /* 0x000000100b187248 */ /* 0x0c0fe40003fe0000 */
[----:B------:R-:W-:Y:S02]  /*0a00*/  VIMNMX.U32 R11, PT, PT, R11, R16, !PT ;  /* 0x000000100b0b7248 */ /* 0x000fe40007fe0000 */
[CC--:B------:R-:W-:Y:S02]  /*0a10*/  VIMNMX.U32 R9, PT, PT, R5.reuse, R26.reuse, !PT ;  /* 0x0000001a05097248 */ /* 0x0c0fe40007fe0000 */
[----:B------:R-:W-:-:S02]  /*0a20*/  VIMNMX.U32 R21, PT, PT, R5, R26, PT ;  /* 0x0000001a05157248 */ /* 0x000fc40003fe0000 */
[CC--:B------:R-:W-:Y:S02]  /*0a30*/  VIMNMX.U32 R16, PT, PT, R7.reuse, R18.reuse, !PT ;  /* 0x0000001207107248 */ /* 0x0c0fe40007fe0000 */
[----:B------:R-:W-:Y:S02]  /*0a40*/  VIMNMX.U32 R18, PT, PT, R7, R18, PT ;  /* 0x0000001207127248 */ /* 0x000fe40003fe0000 */
[CC--:B------:R-:W-:Y:S02]  /*0a50*/  VIMNMX.U32 R23, PT, PT, R9.reuse, R24.reuse, !PT ;  /* 0x0000001809177248 */ /* 0x0c0fe40007fe0000 */
[----:B------:R-:W-:Y:S02]  /*0a60*/  VIMNMX.U32 R26, PT, PT, R9, R24, PT ;  /* 0x00000018091a7248 */ /* 0x000fe40003fe0000 */
[----:B------:R-:W-:Y:S02]  /*0a70*/  ISETP.GE.U32.AND P0, PT, R24, R21, PT ;  /* 0x000000151800720c */ /* 0x000fe40003f06070 */
[----:B------:R-:W-:-:S02]  /*0a80*/  VIMNMX.U32 R19, PT, PT, R17, R16, !PT ;  /* 0x0000001011137248 */ /* 0x000fc40007fe0000 */
[----:B------:R-:W-:Y:S02]  /*0a90*/  VIMNMX.U32 R24, PT, PT, R11, R18, !PT ;  /* 0x000000120b187248 */ /* 0x000fe40007fe0000 */
[----:B------:R-:W-:Y:S02]  /*0aa0*/  VIMNMX.U32 R17, PT, PT, R17, R16, PT ;  /* 0x0000001011117248 */ /* 0x000fe40003fe0000 */
[----:B------:R-:W-:Y:S02]  /*0ab0*/  VIMNMX.U32 R18, PT, PT, R11, R18, PT ;  /* 0x000000120b127248 */ /* 0x000fe40003fe0000 */
[----:B------:R-:W-:Y:S02]  /*0ac0*/  SEL R5, R21, R26, !P0 ;  /* 0x0000001a15057207 */ /* 0x000fe40004000000 */
[----:B------:R-:W-:Y:S02]  /*0ad0*/  VIMNMX.U32 R9, PT, PT, R24, R17, !PT ;  /* 0x0000001118097248 */ /* 0x000fe40007fe0000 */
[----:B------:R-:W-:-:S02]  /*0ae0*/  SEL R21, R26, R21, !P0 ;  /* 0x000000151a157207 */ /* 0x000fc40004000000 */
[CC--:B------:R-:W-:Y:S02]  /*0af0*/  VIMNMX.U32 R7, PT, PT, R23.reuse, R18.reuse, !PT ;  /* 0x0000001217077248 */ /* 0x0c0fe40007fe0000 */
[----:B------:R-:W-:Y:S02]  /*0b00*/  VIMNMX.U32 R11, PT, PT, R23, R18, PT ;  /* 0x00000012170b7248 */ /* 0x000fe40003fe0000 */
[----:B------:R-:W-:-:S07]  /*0b10*/  VIMNMX.U32 R17, PT, PT, R24, R17, PT ;  /* 0x0000001118117248 */ /* 0x000fce0003fe0000 */
.L_x_5:
[----:B------:R-:W-:Y:S05]  /*0b20*/  BSYNC.RECONVERGENT B0 ;  /* 0x0000000000007941 */ /* 0x000fea0003800200 */
.L_x_4:
[----:B------:R-:W-:Y:S01]  /*0b30*/  BSSY B0, `(.L_x_6) ;  /* 0x000008f000007945 */ /* 0x000fe20003800000 */
[----:B------:R-:W-:-:S07]  /*0b40*/  IMAD.MOV.U32 R16, RZ, RZ, 0x2 ;  /* 0x00000002ff107424 */ /* 0x000fce00078e00ff */
.L_x_11:
[----:B------:R-:W0:Y:S08]  /*0b50*/  MATCH.ANY R23, R6 ;  /* 0x00000000061773a1 */ /* 0x000e3000000e8000 */
[----:B------:R-:W1:Y:S01]  /*0b60*/  REDUX.OR UR6, R6 ;  /* 0x00000000060673c4 */ /* 0x000e620000004000 */
[----:B------:R-:W-:Y:S02]  /*0b70*/  VOTEU.ANY UR7, UPT, PT ;  /* 0x0000000000077886 */ /* 0x000fe400038e0100 */
[----:B0-----:R-:W-:-:S13]  /*0b80*/  LOP3.LUT P0, RZ, R6, UR7, R23, 0x40, !PT ;  /* 0x0000000706ff7c12 */ /* 0x001fda000f804017 */
[----:B-1----:R-:W-:Y:S05]  /*0b90*/  @!P0 BRA.DIV UR6, `(.L_x_7) ;  /* 0x000001f206248947 */ /* 0x002fea000b800000 */
[----:B------:R-:W-:Y:S01]  /*0ba0*/  NOP ;  /* 0x0000000000007918 */ /* 0x000fe20000000000 */
[----:B------:R0:W-:Y:S01]  /*0bb0*/  STS [R4], R21 ;  /* 0x0000001504007388 */ /* 0x0001e20000000800 */
[----:B------:R-:W-:Y:S01]  /*0bc0*/  VIADD R18, R16, 0xffffffff ;  /* 0xffffffff10127836 */ /* 0x000fe20000000000 */
[----:B------:R-:W-:Y:S02]  /*0bd0*/  SHF.R.U32.HI R23, RZ, 0x1, R16 ;  /* 0x00000001ff177819 */ /* 0x000fe40000011610 */
[----:B------:R0:W-:Y:S04]  /*0be0*/  STS [R4+0x4], R5 ;  /* 0x0000040504007388 */ /* 0x0001e80000000800 */
[----:B------:R0:W-:Y:S04]  /*0bf0*/  STS [R4+0x8], R11 ;  /* 0x0000080b04007388 */ /* 0x0001e80000000800 */
[----:B------:R0:W-:Y:S04]  /*0c00*/  STS [R4+0xc], R7 ;  /* 0x00000c0704007388 */ /* 0x0001e80000000800 */
[----:B------:R0:W-:Y:S04]  /*0c10*/  STS [R4+0x10], R17 ;  /* 0x0000101104007388 */ /* 0x0001e80000000800 */
[----:B------:R0:W-:Y:S04]  /*0c20*/  STS [R4+0x14], R9 ;  /* 0x0000140904007388 */ /* 0x0001e80000000800 */
[----:B------:R0:W-:Y:S01]  /*0c30*/  STS [R4+0x18], R19 ;  /* 0x0000181304007388 */ /* 0x0001e20000000800 */
[----:B------:R-:W-:Y:S01]  /*0c40*/  NOP ;  /* 0x0000000000007918 */ /* 0x000fe20000000000 */
.L_x_176:
[----:B------:R-:W-:Y:S01]  /*0c50*/  IMAD.MOV R24, RZ, RZ, -R16 ;  /* 0x000000ffff187224 */ /* 0x000fe200078e0a10 */
[--C-:B------:R-:W-:Y:S01]  /*0c60*/  LOP3.LUT R18, R18, 0xf, R27.reuse, 0x80, !PT ;  /* 0x0000000f12127812 */ /* 0x100fe200078e801b */
[----:B------:R-:W-:Y:S03]  /*0c70*/  BSSY.RECONVERGENT B1, `(.L_x_8) ;  /* 0x0000021000017945 */ /* 0x000fe60003800200 */
[----:B0-----:R-:W-:Y:S01]  /*0c80*/  LOP3.LUT R5, R24, 0xf, R27, 0x80, !PT ;  /* 0x0000000f18057812 */ /* 0x001fe200078e801b */
[----:B------:R-:W-:-:S04]  /*0c90*/  IMAD R18, R18, 0x7, RZ ;  /* 0x0000000712127824 */ /* 0x000fc800078e02ff */
[----:B------:R-:W-:Y:S01]  /*0ca0*/  IMAD R24, R5, 0x7, RZ ;  /* 0x0000000705187824 */ /* 0x000fe200078e02ff */
[----:B------:R-:W-:-:S04]  /*0cb0*/  VIMNMX R30, PT, PT, R18, R3, PT ;  /* 0x00000003121e7248 */ /* 0x000fc80003fe0100 */
[----:B------:R-:W-:-:S05]  /*0cc0*/  VIMNMX R9, PT, PT, R24, R3, PT ;  /* 0x0000000318097248 */ /* 0x000fca0003fe0100 */
[----:B------:R-:W-:-:S05]  /*0cd0*/  IMAD R24, R23, 0x7, R9 ;  /* 0x0000000717187824 */ /* 0x000fca00078e0209 */
[----:B------:R-:W-:-:S04]  /*0ce0*/  VIMNMX R29, PT, PT, R24, R3, PT ;  /* 0x00000003181d7248 */ /* 0x000fc80003fe0100 */
[----:B------:R-:W-:Y:S01]  /*0cf0*/  VIADDMNMX R7, R29, -R9, R30, PT ;  /* 0x800000091d077246 */ /* 0x000fe2000380011e */
[----:B------:R-:W-:-:S05]  /*0d00*/  IMAD R24, R23, 0x7, R29 ;  /* 0x0000000717187824 */ /* 0x000fca00078e021d */
[----:B------:R-:W-:-:S05]  /*0d10*/  VIMNMX R31, PT, PT, R24, R3, PT ;  /* 0x00000003181f7248 */ /* 0x000fca0003fe0100 */
[----:B------:R-:W-:-:S05]  /*0d20*/  IMAD.IADD R5, R31, 0x1, -R29 ;  /* 0x000000011f057824 */ /* 0x000fca00078e0a1d */
[C---:B------:R-:W-:Y:S01]  /*0d30*/  ISETP.GE.AND P0, PT, R30.reuse, R5, PT ;  /* 0x000000051e00720c */ /* 0x040fe20003f06270 */
[----:B------:R-:W-:-:S05]  /*0d40*/  IMAD.IADD R5, R30, 0x1, -R5 ;  /* 0x000000011e057824 */ /* 0x000fca00078e0a05 */
[----:B------:R-:W-:-:S04]  /*0d50*/  SEL R18, R5, RZ, P0 ;  /* 0x000000ff05127207 */ /* 0x000fc80000000000 */
[----:B------:R-:W-:-:S13]  /*0d60*/  ISETP.GE.AND P0, PT, R18, R7, PT ;  /* 0x000000071200720c */ /* 0x000fda0003f06270 */
[----:B------:R-:W-:Y:S05]  /*0d70*/  @P0 BRA `(.L_x_9) ;  /* 0x0000000000400947 */ /* 0x000fea0003800000 */
[----:B------:R-:W-:-:S07]  /*0d80*/  IMAD.IADD R32, R30, 0x1, R29 ;  /* 0x000000011e207824 */ /* 0x000fce00078e021d */
.L_x_10:
[----:B------:R-:W-:-:S05]  /*0d90*/  IMAD.IADD R5, R7, 0x1, -R18 ;  /* 0x0000000107057824 */ /* 0x000fca00078e0a12 */
[----:B------:R-:W-:-:S04]  /*0da0*/  LEA.HI R5, R5, R5, RZ, 0x1 ;  /* 0x0000000505057211 */ /* 0x000fc800078f08ff */
[----:B------:R-:W-:-:S04]  /*0db0*/  LEA.HI.SX32 R24, R5, R18, 0x1f ;  /* 0x0000001205187211 */ /* 0x000fc800078ffaff */
[----:B------:R-:W-:Y:S01]  /*0dc0*/  LOP3.LUT R5, RZ, R24, RZ, 0x33, !PT ;  /* 0x00000018ff057212 */ /* 0x000fe200078e33ff */
[----:B------:R-:W-:-:S04]  /*0dd0*/  IMAD.IADD R26, R9, 0x1, R24 ;  /* 0x00000001091a7824 */ /* 0x000fc800078e0218 */
[----:B------:R-:W-:Y:S02]  /*0de0*/  IMAD.IADD R28, R32, 0x1, R5 ;  /* 0x00000001201c7824 */ /* 0x000fe400078e0205 */
[--C-:B------:R-:W-:Y:S02]  /*0df0*/  IMAD R26, R26, 0x4, R15.reuse ;  /* 0x000000041a1a7824 */ /* 0x100fe400078e020f */
[----:B------:R-:W-:-:S04]  /*0e00*/  IMAD R28, R28, 0x4, R15 ;  /* 0x000000041c1c7824 */ /* 0x000fc800078e020f */
[----:B------:R-:W-:Y:S04]  /*0e10*/  LDS R26, [R26] ;  /* 0x000000001a1a7984 */ /* 0x000fe80000000800 */
[----:B------:R-:W0:Y:S02]  /*0e20*/  LDS R5, [R28] ;  /* 0x000000001c057984 */ /* 0x000e240000000800 */
[----:B0-----:R-:W-:-:S04]  /*0e30*/  ISETP.GE.U32.AND P0, PT, R5, R26, PT ;  /* 0x0000001a0500720c */ /* 0x001fc80003f06070 */
[----:B------:R-:W-:-:S09]  /*0e40*/  SEL R7, R24, R7, !P0 ;  /* 0x0000000718077207 */ /* 0x000fd20004000000 */
[----:B------:R-:W-:-:S05]  /*0e50*/  @P0 VIADD R18, R24, 0x1 ;  /* 0x0000000118120836 */ /* 0x000fca0000000000 */
[----:B------:R-:W-:-:S13]  /*0e60*/  ISETP.GE.AND P0, PT, R18, R7, PT ;  /* 0x000000071200720c */ /* 0x000fda0003f06270 */
[----:B------:R-:W-:Y:S05]  /*0e70*/  @!P0 BRA `(.L_x_10) ;  /* 0xfffffffc00c48947 */ /* 0x000fea000383ffff */
.L_x_9:
[----:B------:R-:W-:Y:S05]  /*0e80*/  BSYNC.RECONVERGENT B1 ;  /* 0x0000000000017941 */ /* 0x000fea0003800200 */
.L_x_8:
[----:B------:R-:W-:Y:S01]  /*0e90*/  IADD3 R30, PT, PT, -R18, R29, R30 ;  /* 0x0000001d121e7210 */ /* 0x000fe20007ffe11e */
[----:B------:R-:W-:Y:S01]  /*0ea0*/  IMAD.IADD R24, R9, 0x1, R18 ;  /* 0x0000000109187824 */ /* 0x000fe200078e0212 */
[----:B------:R-:W-:Y:S02]  /*0eb0*/  PLOP3.LUT P0, PT, PT, PT, PT, 0x8, 0x80 ;  /* 0x000000000080781c */ /* 0x000fe40003f0e170 */
[----:B------:R-:W-:Y:S01]  /*0ec0*/  ISETP.GE.AND P1, PT, R30, R31, PT ;  /* 0x0000001f1e00720c */ /* 0x000fe20003f26270 */
[--C-:B------:R-:W-:Y:S02]  /*0ed0*/  IMAD R9, R24, 0x4, R15.reuse ;  /* 0x0000000418097824 */ /* 0x100fe400078e020f */
[C---:B------:R-:W-:Y:S02]  /*0ee0*/  IMAD R11, R30.reuse, 0x4, R15 ;  /* 0x000000041e0b7824 */ /* 0x040fe400078e020f */
[----:B------:R-:W-:Y:S01]  /*0ef0*/  VIADD R5, R30, 0x1 ;  /* 0x000000011e057836 */ /* 0x000fe20000000000 */
[----:B------:R-:W-:Y:S01]  /*0f00*/  LDS R19, [R9] ;  /* 0x0000000009137984 */ /* 0x000fe20000000800 */
[----:B------:R-:W-:-:S03]  /*0f10*/  VIADD R7, R24, 0x1 ;  /* 0x0000000118077836 */ /* 0x000fc60000000000 */
[----:B------:R-:W0:Y:S03]  /*0f20*/  LDS R18, [R11] ;  /* 0x000000000b127984 */ /* 0x000e260000000800 */
[----:B0-----:R-:W-:-:S04]  /*0f30*/  @!P1 ISETP.GE.U32.AND P2, PT, R18, R19, PT ;  /* 0x000000131200920c */ /* 0x001fc80003f46070 */
[----:B------:R-:W-:-:S04]  /*0f40*/  @!P1 ISETP.GE.OR P0, PT, R24, R29, !P2 ;  /* 0x0000001d1800920c */ /* 0x000fc80005706670 */
[----:B------:R-:W-:-:S09]  /*0f50*/  SEL R21, R18, R19, P0 ;  /* 0x0000001312157207 */ /* 0x000fd20000000000 */
[----:B------:R-:W-:Y:S01]  /*0f60*/  @P0 LDS R18, [R11+0x4] ;  /* 0x000004000b120984 */ /* 0x000fe20000000800 */
[----:B------:R-:W-:Y:S02]  /*0f70*/  @!P0 IMAD.MOV R5, RZ, RZ, R30 ;  /* 0x000000ffff058224 */ /* 0x000fe400078e021e */
[----:B------:R-:W-:Y:S01]  /*0f80*/  @P0 IMAD.MOV R7, RZ, RZ, R24 ;  /* 0x000000ffff070224 */ /* 0x000fe200078e0218 */
[----:B------:R-:W0:Y:S01]  /*0f90*/  @!P0 LDS R19, [R9+0x4] ;  /* 0x0000040009138984 */ /* 0x000e220000000800 */
[----:B------:R-:W-:Y:S01]  /*0fa0*/  PLOP3.LUT P0, PT, PT, PT, PT, 0x8, 0x80 ;  /* 0x000000000080781c */ /* 0x000fe20003f0e170 */
[C---:B------:R-:W-:Y:S01]  /*0fb0*/  VIADD R24, R5.reuse, 0x1 ;  /* 0x0000000105187836 */ /* 0x040fe20000000000 */
[----:B------:R-:W-:Y:S01]  /*0fc0*/  ISETP.GE.AND P1, PT, R5, R31, PT ;  /* 0x0000001f0500720c */ /* 0x000fe20003f26270 */
[----:B------:R-:W-:-:S12]  /*0fd0*/  VIADD R26, R7, 0x1 ;  /* 0x00000001071a7836 */ /* 0x000fd80000000000 */
[----:B0-----:R-:W-:-:S04]  /*0fe0*/  @!P1 ISETP.GE.U32.AND P2, PT, R18, R19, PT ;  /* 0x000000131200920c */ /* 0x001fc80003f46070 */
[----:B------:R-:W-:-:S13]  /*0ff0*/  @!P1 ISETP.GE.OR P0, PT, R7, R29, !P2 ;  /* 0x0000001d0700920c */ /* 0x000fda0005706670 */
[----:B------:R-:W-:Y:S02]  /*1000*/  @P0 IMAD.MOV R26, RZ, RZ, R7 ;  /* 0x000000ffff1a0224 */ /* 0x000fe400078e0207 */
[----:B------:R-:W-:Y:S01]  /*1010*/  @!P0 IMAD.MOV R24, RZ, RZ, R5 ;  /* 0x000000ffff188224 */ /* 0x000fe200078e0205 */
[----:B------:R-:W-:Y:S01]  /*1020*/  SEL R5, R18, R19, P0 ;  /* 0x0000001312057207 */ /* 0x000fe20000000000 */
[--C-:B------:R-:W-:Y:S02]  /*1030*/  @!P0 IMAD R7, R26, 0x4, R15.reuse ;  /* 0x000000041a078824 */ /* 0x100fe400078e020f */
[C---:B------:R-:W-:Y:S01]  /*1040*/  @P0 IMAD R9, R24.reuse, 0x4, R15 ;  /* 0x0000000418090824 */ /* 0x040fe200078e020f */
[----:B------:R-:W-:Y:S01]  /*1050*/  ISETP.GE.AND P1, PT, R24, R31, PT ;  /* 0x0000001f1800720c */ /* 0x000fe20003f26270 */
[----:B------:R-:W-:Y:S01]  /*1060*/  VIADD R30, R26, 0x1 ;  /* 0x000000011a1e7836 */ /* 0x000fe20000000000 */
[----:B------:R-:W-:Y:S01]  /*1070*/  @!P0 LDS R19, [R7] ;  /* 0x0000000007138984 */ /* 0x000fe20000000800 */
[----:B------:R-:W-:-:S03]  /*1080*/  VIADD R28, R24, 0x1 ;  /* 0x00000001181c7836 */ /* 0x000fc60000000000 */
[----:B------:R-:W0:Y:S01]  /*1090*/  @P0 LDS R18, [R9] ;  /* 0x0000000009120984 */ /* 0x000e220000000800 */
[----:B------:R-:W-:-:S06]  /*10a0*/  PLOP3.LUT P0, PT, PT, PT, PT, 0x8, 0x80 ;  /* 0x000000000080781c */ /* 0x000fcc0003f0e170 */
[----:B0-----:R-:W-:-:S04]  /*10b0*/  @!P1 ISETP.GE.U32.AND P2, PT, R18, R19, PT ;  /* 0x000000131200920c */ /* 0x001fc80003f46070 */
[----:B------:R-:W-:-:S04]  /*10c0*/  @!P1 ISETP.GE.OR P0, PT, R26, R29, !P2 ;  /* 0x0000001d1a00920c */ /* 0x000fc80005706670 */
[----:B------:R-:W-:-:S09]  /*10d0*/  SEL R11, R18, R19, P0 ;  /* 0x00000013120b7207 */ /* 0x000fd20000000000 */
[----:B------:R-:W-:Y:S02]  /*10e0*/  @P0 IMAD.MOV R30, RZ, RZ, R26 ;  /* 0x000000ffff1e0224 */ /* 0x000fe400078e021a */
[----:B------:R-:W-:Y:S02]  /*10f0*/  @!P0 IMAD.MOV R28, RZ, RZ, R24 ;  /* 0x000000ffff1c8224 */ /* 0x000fe400078e0218 */
        /* <DEDUP_REMOVED lines=28> */
[C---:B------:R-:W-:Y:S01]  /*12c0*/  ISETP.GE.AND P1, PT, R28.reuse, R31, PT ;  /* 0x0000001f1c00720c */ /* 0x040fe20003f26270 */
[----:B------:R-:W-:Y:S01]  /*12d0*/  VIADD R26, R28, 0x1 ;  /* 0x000000011c1a7836 */ /* 0x000fe20000000000 */
[----:B------:R-:W-:Y:S01]  /*12e0*/  @!P0 LDS R19, [R23] ;  /* 0x0000000017138984 */ /* 0x000fe20000000800 */
[----:B------:R-:W-:-:S03]  /*12f0*/  VIADD R32, R30, 0x1 ;  /* 0x000000011e207836 */ /* 0x000fc60000000000 */
[----:B------:R-:W0:Y:S01]  /*1300*/  @P0 LDS R18, [R24] ;  /* 0x0000000018120984 */ /* 0x000e220000000800 */
[----:B------:R-:W-:-:S06]  /*1310*/  PLOP3.LUT P0, PT, PT, PT, PT, 0x8, 0x80 ;  /* 0x000000000080781c */ /* 0x000fcc0003f0e170 */
[----:B0-----:R-:W-:-:S04]  /*1320*/  @!P1 ISETP.GE.U32.AND P2, PT, R18, R19, PT ;  /* 0x000000131200920c */ /* 0x001fc80003f46070 */
[----:B------:R-:W-:Y:S02]  /*1330*/  @!P1 ISETP.GE.OR P0, PT, R30, R29, !P2 ;  /* 0x0000001d1e00920c */ /* 0x000fe40005706670 */
[C---:B------:R-:W-:Y:S01]  /*1340*/  ISETP.GE.U32.AND P2, PT, R16.reuse, 0x9, PT ;  /* 0x000000091000780c */ /* 0x040fe20003f46070 */
[----:B------:R-:W-:Y:S01]  /*1350*/  IMAD.SHL.U32 R16, R16, 0x2, RZ ;  /* 0x0000000210107824 */ /* 0x000fe200078e00ff */
[----:B------:R-:W-:-:S09]  /*1360*/  SEL R9, R18, R19, P0 ;  /* 0x0000001312097207 */ /* 0x000fd20000000000 */
[----:B------:R-:W-:Y:S02]  /*1370*/  @!P0 IMAD.MOV R26, RZ, RZ, R28 ;  /* 0x000000ffff1a8224 */ /* 0x000fe400078e021c */
[----:B------:R-:W-:Y:S02]  /*1380*/  @P0 IMAD.MOV R32, RZ, RZ, R30 ;  /* 0x000000ffff200224 */ /* 0x000fe400078e021e */
[--C-:B------:R-:W-:Y:S02]  /*1390*/  @P0 IMAD R25, R26, 0x4, R15.reuse ;  /* 0x000000041a190824 */ /* 0x100fe400078e020f */
[C---:B------:R-:W-:Y:S01]  /*13a0*/  @!P0 IMAD R23, R32.reuse, 0x4, R15 ;  /* 0x0000000420178824 */ /* 0x040fe200078e020f */
[----:B------:R-:W-:Y:S02]  /*13b0*/  ISETP.GE.AND P1, PT, R32, R29, PT ;  /* 0x0000001d2000720c */ /* 0x000fe40003f26270 */
[----:B------:R-:W-:Y:S04]  /*13c0*/  @P0 LDS R18, [R25] ;  /* 0x0000000019120984 */ /* 0x000fe80000000800 */
[----:B------:R-:W0:Y:S01]  /*13d0*/  @!P0 LDS R19, [R23] ;  /* 0x0000000017138984 */ /* 0x000e220000000800 */
[----:B------:R-:W-:-:S06]  /*13e0*/  ISETP.GE.AND P0, PT, R26, R31, PT ;  /* 0x0000001f1a00720c */ /* 0x000fcc0003f06270 */
[----:B0-----:R-:W-:-:S04]  /*13f0*/  @!P1 VIMNMX.U32 R18, PT, PT, R18, R19, PT ;  /* 0x0000001312129248 */ /* 0x001fc80003fe0000 */
[----:B------:R-:W-:Y:S01]  /*1400*/  SEL R19, R18, R19, !P0 ;  /* 0x0000001312137207 */ /* 0x000fe20004000000 */
[----:B------:R-:W-:Y:S06]  /*1410*/  @!P2 BRA `(.L_x_11) ;  /* 0xfffffff400cca947 */ /* 0x000fec000383ffff */
[----:B------:R-:W-:Y:S05]  /*1420*/  BSYNC B0 ;  /* 0x0000000000007941 */ /* 0x000fea0003800000 */
.L_x_6:
[----:B------:R-:W0:Y:S08]  /*1430*/  MATCH.ANY R15, R6 ;  /* 0x00000000060f73a1 */ /* 0x000e3000000e8000 */
[----:B------:R-:W1:Y:S01]  /*1440*/  REDUX.OR UR6, R6 ;  /* 0x00000000060673c4 */ /* 0x000e620000004000 */
[----:B------:R-:W-:Y:S02]  /*1450*/  VOTEU.ANY UR7, UPT, PT ;  /* 0x0000000000077886 */ /* 0x000fe400038e0100 */
[----:B0-----:R-:W-:-:S13]  /*1460*/  LOP3.LUT P0, RZ, R6, UR7, R15, 0x40, !PT ;  /* 0x0000000706ff7c12 */ /* 0x001fda000f80400f */
[----:B-1----:R-:W-:Y:S05]  /*1470*/  @!P0 BRA.DIV UR6, `(.L_x_12) ;  /* 0x000001ea06448947 */ /* 0x002fea000b800000 */
[----:B------:R-:W-:Y:S01]  /*1480*/  NOP ;  /* 0x0000000000007918 */ /* 0x000fe20000000000 */
.L_x_179:
[CC--:B------:R-:W-:Y:S01]  /*1490*/  ISETP.GE.AND P0, PT, R2.reuse, R3.reuse, PT ;  /* 0x000000030200720c */ /* 0x0c0fe20003f06270 */
[----:B------:R-:W-:Y:S01]  /*14a0*/  IMAD.WIDE.U32 R12, R2, 0x4, R12 ;  /* 0x00000004020c7825 */ /* 0x000fe200078e000c */
[-C--:B------:R-:W-:Y:S02]  /*14b0*/  ISETP.GE.AND P1, PT, R0, R3.reuse, PT ;  /* 0x000000030000720c */ /* 0x080fe40003f26270 */
[-C--:B------:R-:W-:Y:S02]  /*14c0*/  ISETP.GE.AND P2, PT, R8, R3.reuse, PT ;  /* 0x000000030800720c */ /* 0x080fe40003f46270 */
[-C--:B------:R-:W-:Y:S02]  /*14d0*/  ISETP.GE.AND P3, PT, R10, R3.reuse, PT ;  /* 0x000000030a00720c */ /* 0x080fe40003f66270 */
[-C--:B------:R-:W-:Y:S02]  /*14e0*/  ISETP.GE.AND P4, PT, R14, R3.reuse, PT ;  /* 0x000000030e00720c */ /* 0x080fe40003f86270 */
[----:B------:R-:W-:-:S02]  /*14f0*/  ISETP.GE.AND P5, PT, R20, R3, PT ;  /* 0x000000031400720c */ /* 0x000fc40003fa6270 */
[----:B------:R-:W-:Y:S01]  /*1500*/  ISETP.GE.AND P6, PT, R22, R3, PT ;  /* 0x000000031600720c */ /* 0x000fe20003fc6270 */
[----:B------:R0:W-:Y:S04]  /*1510*/  @!P0 STG.E desc[UR8][R12.64], R21 ;  /* 0x000000150c008986 */ /* 0x0001e8000c101908 */
[----:B------:R0:W-:Y:S04]  /*1520*/  @!P1 STG.E desc[UR8][R12.64+0x4], R5 ;  /* 0x000004050c009986 */ /* 0x0001e8000c101908 */
[----:B------:R0:W-:Y:S04]  /*1530*/  @!P2 STG.E desc[UR8][R12.64+0x8], R11 ;  /* 0x0000080b0c00a986 */ /* 0x0001e8000c101908 */
[----:B------:R0:W-:Y:S04]  /*1540*/  @!P3 STG.E desc[UR8][R12.64+0xc], R7 ;  /* 0x00000c070c00b986 */ /* 0x0001e8000c101908 */
[----:B------:R0:W-:Y:S04]  /*1550*/  @!P4 STG.E desc[UR8][R12.64+0x10], R17 ;  /* 0x000010110c00c986 */ /* 0x0001e8000c101908 */
[----:B------:R0:W-:Y:S01]  /*1560*/  @!P5 STG.E desc[UR8][R12.64+0x14], R9 ;  /* 0x000014090c00d986 */ /* 0x0001e2000c101908 */
[----:B------:R-:W-:Y:S05]  /*1570*/  @P6 EXIT ;  /* 0x000000000000694d */ /* 0x000fea0003800000 */
[----:B------:R-:W-:Y:S01]  /*1580*/  STG.E desc[UR8][R12.64+0x18], R19 ;  /* 0x000018130c007986 */ /* 0x000fe2000c101908 */
[----:B------:R-:W-:Y:S05]  /*1590*/  EXIT ;  /* 0x000000000000794d */ /* 0x000fea0003800000 */
.L_x_0:
[----:B------:R-:W0:Y:S01]  /*15a0*/  LDCU.64 UR4, c[0x0][0x380] ;  /* 0x00007000ff0477ac */ /* 0x000e220008000a00 */
[----:B------:R-:W-:-:S04]  /*15b0*/  ISETP.GT.U32.AND P0, PT, R3, 0x16ff, PT ;  /* 0x000016ff0300780c */ /* 0x000fc80003f04070 */
[----:B------:R-:W-:Y:S02]  /*15c0*/  ISETP.GT.U32.AND.EX P0, PT, R0, RZ, PT, P0 ;  /* 0x000000ff0000720c */ /* 0x000fe40003f04100 */
[----:B0-----:R-:W-:-:S04]  /*15d0*/  IADD3 R19, P1, PT, R9, UR4, RZ ;  /* 0x0000000409137c10 */ /* 0x001fc8000ff3e0ff */
[----:B------:R-:W-:-:S07]  /*15e0*/  IADD3.X R18, PT, PT, R6, UR5, RZ, P1, !PT ;  /* 0x0000000506127c10 */ /* 0x000fce0008ffe4ff */
[----:B------:R-:W-:Y:S05]  /*15f0*/  @P0 BRA `(.L_x_13) ;  /* 0x0000003400b40947 */ /* 0x000fea0003800000 */
[----:B------:R-:W0:Y:S01]  /*1600*/  S2R R0, SR_TID.X ;  /* 0x0000000000007919 */ /* 0x000e220000002100 */
[----:B------:R-:W-:Y:S02]  /*1610*/  IMAD.MOV.U32 R7, RZ, RZ, -0x1 ;  /* 0xffffffffff077424 */ /* 0x000fe400078e00ff */
[----:B------:R-:W-:Y:S02]  /*1620*/  IMAD.MOV.U32 R9, RZ, RZ, -0x1 ;  /* 0xffffffffff097424 */ /* 0x000fe400078e00ff */
[----:B------:R-:W-:Y:S02]  /*1630*/  IMAD.MOV.U32 R15, RZ, RZ, -0x1 ;  /* 0xffffffffff0f7424 */ /* 0x000fe400078e00ff */
[C---:B0-----:R-:W-:Y:S01]  /*1640*/  VIADD R2, R0.reuse, 0x100 ;  /* 0x0000010000027836 */ /* 0x041fe20000000000 */
[CC--:B------:R-:W-:Y:S01]  /*1650*/  ISETP.GE.U32.AND P6, PT, R0.reuse, R3.reuse, PT ;  /* 0x000000030000720c */ /* 0x0c0fe20003fc6070 */
[C---:B------:R-:W-:Y:S01]  /*1660*/  VIADD R4, R0.reuse, 0x200 ;  /* 0x0000020000047836 */ /* 0x040fe20000000000 */
[C---:B------:R-:W-:Y:S01]  /*1670*/  LOP3.LUT R8, R0.reuse, 0x400, RZ, 0xfc, !PT ;  /* 0x0000040000087812 */ /* 0x040fe200078efcff */
[----:B------:R-:W-:Y:S01]  /*1680*/  IMAD.SHL.U32 R6, R0, 0x4, RZ ;  /* 0x0000000400067824 */ /* 0x000fe200078e00ff */
[-C--:B------:R-:W-:Y:S01]  /*1690*/  ISETP.GE.U32.AND P0, PT, R2, R3.reuse, PT ;  /* 0x000000030200720c */ /* 0x080fe20003f06070 */
[----:B------:R-:W-:Y:S01]  /*16a0*/  VIADD R2, R0, 0x300 ;  /* 0x0000030000027836 */ /* 0x000fe20000000000 */
[----:B------:R-:W-:-:S02]  /*16b0*/  ISETP.GE.U32.AND P1, PT, R4, R3, PT ;  /* 0x000000030400720c */ /* 0x000fc40003f26070 */
[----:B------:R-:W-:Y:S02]  /*16c0*/  IADD3 R4, P4, PT, R6, R19, RZ ;  /* 0x0000001306047210 */ /* 0x000fe40007f9e0ff */
[-C--:B------:R-:W-:Y:S01]  /*16d0*/  ISETP.GE.U32.AND P2, PT, R2, R3.reuse, PT ;  /* 0x000000030200720c */ /* 0x080fe20003f46070 */
[----:B------:R-:W-:Y:S01]  /*16e0*/  VIADD R2, R0, 0x500 ;  /* 0x0000050000027836 */ /* 0x000fe20000000000 */
[-C--:B------:R-:W-:Y:S01]  /*16f0*/  ISETP.GE.U32.AND P3, PT, R8, R3.reuse, PT ;  /* 0x000000030800720c */ /* 0x080fe20003f66070 */
[----:B------:R-:W-:Y:S02]  /*1700*/  IMAD.X R5, RZ, RZ, R18, P4 ;  /* 0x000000ffff057224 */ /* 0x000fe400020e0612 */
[----:B------:R-:W-:Y:S01]  /*1710*/  VIADD R8, R0, 0x600 ;  /* 0x0000060000087836 */ /* 0x000fe20000000000 */
[-C--:B------:R-:W-:Y:S01]  /*1720*/  ISETP.GE.U32.AND P4, PT, R2, R3.reuse, PT ;  /* 0x000000030200720c */ /* 0x080fe20003f86070 */
[----:B------:R-:W-:Y:S01]  /*1730*/  VIADD R2, R0, 0x700 ;  /* 0x0000070000027836 */ /* 0x000fe20000000000 */
[----:B------:R-:W2:Y:S01]  /*1740*/  @!P6 LDG.E R7, desc[UR8][R4.64] ;  /* 0x000000080407e981 */ /* 0x000ea2000c1e1900 */
[----:B------:R-:W-:Y:S01]  /*1750*/  IMAD.MOV.U32 R17, RZ, RZ, -0x1 ;  /* 0xffffffffff117424 */ /* 0x000fe200078e00ff */
[----:B------:R-:W-:-:S02]  /*1760*/  ISETP.GE.U32.AND P5, PT, R8, R3, PT ;  /* 0x000000030800720c */ /* 0x000fc40003fa6070 */
[----:B------:R-:W-:Y:S01]  /*1770*/  ISETP.GE.U32.AND P6, PT, R2, R3, PT ;  /* 0x000000030200720c */ /* 0x000fe20003fc6070 */
[----:B------:R-:W3:Y:S01]  /*1780*/  @!P0 LDG.E R9, desc[UR8][R4.64+0x400] ;  /* 0x0004000804098981 */ /* 0x000ee2000c1e1900 */
[----:B------:R-:W-:-:S03]  /*1790*/  LOP3.LUT R2, R0, 0x800, RZ, 0xfc, !PT ;  /* 0x0000080000027812 */ /* 0x000fc600078efcff */
[----:B------:R-:W4:Y:S01]  /*17a0*/  @!P2 LDG.E R15, desc[UR8][R4.64+0xc00] ;  /* 0x000c0008040fa981 */ /* 0x000f22000c1e1900 */
[-C--:B------:R-:W-:Y:S01]  /*17b0*/  ISETP.GE.U32.AND P0, PT, R2, R3.reuse, PT ;  /* 0x000000030200720c */ /* 0x080fe20003f06070 */
[----:B------:R-:W-:Y:S02]  /*17c0*/  VIADD R2, R0, 0xa00 ;  /* 0x00000a0000027836 */ /* 0x000fe40000000000 */
[----:B------:R-:W-:Y:S01]  /*17d0*/  IMAD.MOV.U32 R11, RZ, RZ, -0x1 ;  /* 0xffffffffff0b7424 */ /* 0x000fe200078e00ff */
[----:B------:R-:W5:Y:S02]  /*17e0*/  @!P3 LDG.E R17, desc[UR8][R4.64+0x1000] ;  /* 0x001000080411b981 */ /* 0x000f64000c1e1900 */
[-C--:B------:R-:W-:Y:S01]  /*17f0*/  ISETP.GE.U32.AND P2, PT, R2, R3.reuse, PT ;  /* 0x000000030200720c */ /* 0x080fe20003f46070 */
[C---:B------:R-:W-:Y:S02]  /*1800*/  VIADD R2, R0.reuse, 0xb00 ;  /* 0x00000b0000027836 */ /* 0x040fe40000000000 */
[----:B------:R-:W-:Y:S01]  /*1810*/  VIADD R8, R0, 0x900 ;  /* 0x0000090000087836 */ /* 0x000fe20000000000 */
[----:B------:R-:W5:Y:S01]  /*1820*/  @!P1 LDG.E R11, desc[UR8][R4.64+0x800] ;  /* 0x00080008040b9981 */ /* 0x000f62000c1e1900 */
[----:B------:R-:W-:Y:S01]  /*1830*/  IMAD.MOV.U32 R21, RZ, RZ, -0x1 ;  /* 0xffffffffff157424 */ /* 0x000fe200078e00ff */
[-C--:B------:R-:W-:Y:S01]  /*1840*/  ISETP.GE.U32.AND P3, PT, R2, R3.reuse, PT ;  /* 0x000000030200720c */ /* 0x080fe20003f66070 */
[----:B------:R-:W-:Y:S01]  /*1850*/  VIADD R2, R0, 0xd00 ;  /* 0x00000d0000027836 */ /* 0x000fe20000000000 */
[----:B------:R-:W-:Y:S01]  /*1860*/  ISETP.GE.U32.AND P1, PT, R8, R3, PT ;  /* 0x000000030800720c */ /* 0x000fe20003f26070 */
[----:B------:R-:W-:-:S02]  /*1870*/  IMAD.MOV.U32 R23, RZ, RZ, -0x1 ;  /* 0xffffffffff177424 */ /* 0x000fc400078e00ff */
[----:B------:R-:W5:Y:S01]  /*1880*/  @!P5 LDG.E R21, desc[UR8][R4.64+0x1800] ;  /* 0x001800080415d981 */ /* 0x000f62000c1e1900 */
[-C--:B------:R-:W-:Y:S01]  /*1890*/  ISETP.GE.U32.AND P5, PT, R2, R3.reuse, PT ;  /* 0x000000030200720c */ /* 0x080fe20003fa6070 */
[C---:B------:R-:W-:Y:S02]  /*18a0*/  VIADD R2, R0.reuse, 0xe00 ;  /* 0x00000e0000027836 */ /* 0x040fe40000000000 */
[----:B------:R-:W-:Y:S01]  /*18b0*/  IMAD.MOV.U32 R19, RZ, RZ, -0x1 ;  /* 0xffffffffff137424 */ /* 0x000fe200078e00ff */
[----:B------:R-:W-:Y:S01]  /*18c0*/  LOP3.LUT R8, R0, 0xc00, RZ, 0xfc, !PT ;  /* 0x00000c0000087812 */ /* 0x000fe200078efcff */
[----:B------:R-:W-:Y:S01]  /*18d0*/  IMAD.MOV.U32 R27, RZ, RZ, -0x1 ;  /* 0xffffffffff1b7424 */ /* 0x000fe200078e00ff */
[----:B------:R-:W5:Y:S01]  /*18e0*/  @!P6 LDG.E R23, desc[UR8][R4.64+0x1c00] ;  /* 0x001c00080417e981 */ /* 0x000f62000c1e1900 */
[-C--:B------:R-:W-:Y:S02]  /*18f0*/  ISETP.GE.U32.AND P6, PT, R2, R3.reuse, PT ;  /* 0x000000030200720c */ /* 0x080fe40003fc6070 */
[----:B------:R-:W-:Y:S01]  /*1900*/  LOP3.LUT R2, R0, 0x1000, RZ, 0xfc, !PT ;  /* 0x0000100000027812 */ /* 0x000fe200078efcff */
[----:B------:R-:W5:Y:S01]  /*1910*/  @!P4 LDG.E R19, desc[UR8][R4.64+0x1400] ;  /* 0x001400080413c981 */ /* 0x000f62000c1e1900 */
[----:B------:R-:W-:Y:S01]  /*1920*/  ISETP.GE.U32.AND P4, PT, R8, R3, PT ;  /* 0x000000030800720c */ /* 0x000fe20003f86070 */
[----:B------:R-:W-:-:S02]  /*1930*/  IMAD.MOV.U32 R29, RZ, RZ, -0x1 ;  /* 0xffffffffff1d7424 */ /* 0x000fc400078e00ff */
[----:B------:R-:W5:Y:S01]  /*1940*/  @!P1 LDG.E R27, desc[UR8][R4.64+0x2400] ;  /* 0x00240008041b9981 */ /* 0x000f62000c1e1900 */
[-C--:B------:R-:W-:Y:S01]  /*1950*/  ISETP.GE.U32.AND P1, PT, R2, R3.reuse, PT ;  /* 0x000000030200720c */ /* 0x080fe20003f26070 */
[C---:B------:R-:W-:Y:S02]  /*1960*/  VIADD R2, R0.reuse, 0x1100 ;  /* 0x0000110000027836 */ /* 0x040fe40000000000 */
[----:B------:R-:W-:Y:S01]  /*1970*/  IMAD.MOV.U32 R25, RZ, RZ, -0x1 ;  /* 0xffffffffff197424 */ /* 0x000fe200078e00ff */
[----:B------:R-:W5:Y:S01]  /*1980*/  @!P2 LDG.E R29, desc[UR8][R4.64+0x2800] ;  /* 0x00280008041da981 */ /* 0x000f62000c1e1900 */
[----:B------:R-:W-:Y:S01]  /*1990*/  VIADD R8, R0, 0xf00 ;  /* 0x00000f0000087836 */ /* 0x000fe20000000000 */
[-C--:B------:R-:W-:Y:S01]  /*19a0*/  ISETP.GE.U32.AND P2, PT, R2, R3.reuse, PT ;  /* 0x000000030200720c */ /* 0x080fe20003f46070 */
[----:B------:R-:W-:Y:S02]  /*19b0*/  IMAD.MOV.U32 R33, RZ, RZ, -0x1 ;  /* 0xffffffffff217424 */ /* 0x000fe400078e00ff */
[----:B------:R-:W-:Y:S01]  /*19c0*/  VIADD R2, R0, 0x1300 ;  /* 0x0000130000027836 */ /* 0x000fe20000000000 */
[----:B------:R-:W5:Y:S01]  /*19d0*/  @!P0 LDG.E R25, desc[UR8][R4.64+0x2000] ;  /* 0x0020000804198981 */ /* 0x000f62000c1e1900 */
[----:B------:R-:W-:Y:S01]  /*19e0*/  ISETP.GE.U32.AND P0, PT, R8, R3, PT ;  /* 0x000000030800720c */ /* 0x000fe20003f06070 */
[----:B------:R-:W-:-:S02]  /*19f0*/  IMAD.MOV.U32 R31, RZ, RZ, -0x1 ;  /* 0xffffffffff1f7424 */ /* 0x000fc400078e00ff */
[----:B------:R-:W-:Y:S01]  /*1a00*/  IMAD.MOV.U32 R35, RZ, RZ, -0x1 ;  /* 0xffffffffff237424 */ /* 0x000fe200078e00ff */
[----:B------:R-:W5:Y:S01]  /*1a10*/  @!P4 LDG.E R33, desc[UR8][R4.64+0x3000] ;  /* 0x003000080421c981 */ /* 0x000f62000c1e1900 */
[----:B------:R-:W-:Y:S01]  /*1a20*/  VIADD R8, R0, 0x1200 ;  /* 0x0000120000087836 */ /* 0x000fe20000000000 */
[-C--:B------:R-:W-:Y:S02]  /*1a30*/  ISETP.GE.U32.AND P4, PT, R2, R3.reuse, PT ;  /* 0x000000030200720c */ /* 0x080fe40003f86070 */
[----:B------:R-:W-:Y:S01]  /*1a40*/  LOP3.LUT R2, R0, 0x1400, RZ, 0xfc, !PT ;  /* 0x0000140000027812 */ /* 0x000fe200078efcff */
[----:B------:R-:W5:Y:S01]  /*1a50*/  @!P3 LDG.E R31, desc[UR8][R4.64+0x2c00] ;  /* 0x002c0008041fb981 */ /* 0x000f62000c1e1900 */
[----:B------:R-:W-:Y:S01]  /*1a60*/  IMAD.MOV.U32 R37, RZ, RZ, -0x1 ;  /* 0xffffffffff257424 */ /* 0x000fe200078e00ff */
[-C--:B------:R-:W-:Y:S01]  /*1a70*/  ISETP.GE.U32.AND P3, PT, R8, R3.reuse, PT ;  /* 0x000000030800720c */ /* 0x080fe20003f66070 */
[----:B------:R-:W-:Y:S01]  /*1a80*/  IMAD.MOV.U32 R39, RZ, RZ, -0x1 ;  /* 0xffffffffff277424 */ /* 0x000fe200078e00ff */
[----:B------:R-:W5:Y:S01]  /*1a90*/  @!P5 LDG.E R35, desc[UR8][R4.64+0x3400] ;  /* 0x003400080423d981 */ /* 0x000f62000c1e1900 */
[----:B------:R-:W-:Y:S01]  /*1aa0*/  ISETP.GE.U32.AND P5, PT, R2, R3, PT ;  /* 0x000000030200720c */ /* 0x000fe20003fa6070 */
[----:B------:R-:W-:-:S02]  /*1ab0*/  VIADD R8, R0, 0x1500 ;  /* 0x0000150000087836 */ /* 0x000fc40000000000 */
[----:B------:R-:W-:Y:S01]  /*1ac0*/  VIADD R2, R0, 0x1600 ;  /* 0x0000160000027836 */ /* 0x000fe20000000000 */
[----:B------:R-:W5:Y:S02]  /*1ad0*/  @!P6 LDG.E R37, desc[UR8][R4.64+0x3800] ;  /* 0x003800080425e981 */ /* 0x000f64000c1e1900 */
[-C--:B------:R-:W-:Y:S02]  /*1ae0*/  ISETP.GE.U32.AND P6, PT, R8, R3.reuse, PT ;  /* 0x000000030800720c */ /* 0x080fe40003fc6070 */
[----:B------:R-:W5:Y:S01]  /*1af0*/  @!P0 LDG.E R39, desc[UR8][R4.64+0x3c00] ;  /* 0x003c000804278981 */ /* 0x000f62000c1e1900 */
[----:B------:R-:W-:Y:S01]  /*1b00*/  ISETP.GE.U32.AND P0, PT, R2, R3, PT ;  /* 0x000000030200720c */ /* 0x000fe20003f06070 */
[----:B------:R-:W-:Y:S02]  /*1b10*/  IMAD.MOV.U32 R41, RZ, RZ, -0x1 ;  /* 0xffffffffff297424 */ /* 0x000fe400078e00ff */
[----:B------:R-:W-:Y:S02]  /*1b20*/  IMAD.MOV.U32 R43, RZ, RZ, -0x1 ;  /* 0xffffffffff2b7424 */ /* 0x000fe400078e00ff */
[----:B------:R-:W-:-:S02]  /*1b30*/  IMAD.MOV.U32 R45, RZ, RZ, -0x1 ;  /* 0xffffffffff2d7424 */ /* 0x000fc400078e00ff */
[----:B------:R-:W-:Y:S01]  /*1b40*/  IMAD.MOV.U32 R47, RZ, RZ, -0x1 ;  /* 0xffffffffff2f7424 */ /* 0x000fe200078e00ff */
[----:B------:R-:W5:Y:S01]  /*1b50*/  @!P1 LDG.E R41, desc[UR8][R4.64+0x4000] ;  /* 0x0040000804299981 */ /* 0x000f62000c1e1900 */
[----:B------:R-:W-:Y:S02]  /*1b60*/  IMAD.MOV.U32 R49, RZ, RZ, -0x1 ;  /* 0xffffffffff317424 */ /* 0x000fe400078e00ff */
[----:B------:R-:W-:Y:S01]  /*1b70*/  IMAD.MOV.U32 R51, RZ, RZ, -0x1 ;  /* 0xffffffffff337424 */ /* 0x000fe200078e00ff */
[----:B------:R-:W5:Y:S01]  /*1b80*/  @!P2 LDG.E R43, desc[UR8][R4.64+0x4400] ;  /* 0x00440008042ba981 */ /* 0x000f62000c1e1900 */
[----:B------:R-:W-:-:S03]  /*1b90*/  IMAD.MOV.U32 R53, RZ, RZ, -0x1 ;  /* 0xffffffffff357424 */ /* 0x000fc600078e00ff */
[----:B------:R-:W5:Y:S04]  /*1ba0*/  @!P3 LDG.E R45, desc[UR8][R4.64+0x4800] ;  /* 0x00480008042db981 */ /* 0x000f68000c1e1900 */
[----:B------:R-:W5:Y:S04]  /*1bb0*/  @!P4 LDG.E R47, desc[UR8][R4.64+0x4c00] ;  /* 0x004c0008042fc981 */ /* 0x000f68000c1e1900 */
[----:B------:R-:W5:Y:S04]  /*1bc0*/  @!P5 LDG.E R49, desc[UR8][R4.64+0x5000] ;  /* 0x005000080431d981 */ /* 0x000f68000c1e1900 */
[----:B------:R-:W5:Y:S04]  /*1bd0*/  @!P6 LDG.E R51, desc[UR8][R4.64+0x5400] ;  /* 0x005400080433e981 */ /* 0x000f68000c1e1900 */
[----:B------:R0:W5:Y:S01]  /*1be0*/  @!P0 LDG.E R53, desc[UR8][R4.64+0x5800] ;  /* 0x0058000804358981 */ /* 0x000162000c1e1900 */
[----:B------:R-:W1:Y:S01]  /*1bf0*/  S2UR UR5, SR_CgaCtaId ;  /* 0x00000000000579c3 */ /* 0x000e620000008800 */
[----:B------:R-:W-:-:S02]  /*1c00*/  UMOV UR4, 0x400 ;  /* 0x0000040000047882 */ /* 0x000fc40000000000 */
[----:B-1----:R-:W-:-:S06]  /*1c10*/  ULEA UR5, UR5, UR4, 0x18 ;  /* 0x0000000405057291 */ /* 0x002fcc000f8ec0ff */
[----:B0-----:R-:W-:Y:S01]  /*1c20*/  VIADD R5, R6, UR5 ;  /* 0x0000000506057c36 */ /* 0x001fe20008000000 */
[----:B------:R-:W0:Y:S01]  /*1c30*/  S2R R36, SR_LANEID ;  /* 0x0000000000247919 */ /* 0x000e220000000000 */
[----:B------:R-:W-:Y:S01]  /*1c40*/  IMAD.MOV.U32 R38, RZ, RZ, RZ ;  /* 0x000000ffff267224 */ /* 0x000fe200078e00ff */
[----:B------:R-:W-:Y:S01]  /*1c50*/  UMOV UR4, URZ ;  /* 0x000000ff00047c82 */ /* 0x000fe20008000000 */
[----:B--2---:R1:W-:Y:S04]  /*1c60*/  STS [R6+UR5], R7 ;  /* 0x0000000706007988 */ /* 0x0043e80008000805 */
[----:B---3--:R2:W-:Y:S04]  /*1c70*/  STS [R6+UR5+0x400], R9 ;  /* 0x0004000906007988 */ /* 0x0085e80008000805 */
[----:B----4-:R2:W-:Y:S04]  /*1c80*/  STS [R6+UR5+0xc00], R15 ;  /* 0x000c000f06007988 */ /* 0x0105e80008000805 */
[----:B-----5:R2:W-:Y:S04]  /*1c90*/  STS [R6+UR5+0x1000], R17 ;  /* 0x0010001106007988 */ /* 0x0205e80008000805 */
[----:B------:R2:W-:Y:S04]  /*1ca0*/  STS [R6+UR5+0x800], R11 ;  /* 0x0008000b06007988 */ /* 0x0005e80008000805 */
        /* <DEDUP_REMOVED lines=17> */
[----:B------:R2:W-:Y:S01]  /*1dc0*/  STS [R6+UR5+0x5800], R53 ;  /* 0x0058003506007988 */ /* 0x0005e20008000805 */
[C---:B-1----:R-:W-:Y:S01]  /*1dd0*/  IMAD R7, R0.reuse, 0x58, R5 ;  /* 0x0000005800077824 */ /* 0x042fe200078e0205 */
[----:B------:R-:W-:Y:S01]  /*1de0*/  BAR.SYNC.DEFER_BLOCKING 0x0 ;  /* 0x0000000000007b1d */ /* 0x000fe20000010000 */
[----:B------:R-:W-:-:S05]  /*1df0*/  LEA R5, R0, UR5, 0x2 ;  /* 0x0000000500057c11 */ /* 0x000fca000f8e10ff */
[C---:B------:R-:W-:Y:S01]  /*1e00*/  IMAD R5, R0.reuse, 0x58, R5 ;  /* 0x0000005800057824 */ /* 0x040fe200078e0205 */
[----:B------:R2:W1:Y:S04]  /*1e10*/  LDS R2, [R7] ;  /* 0x0000000007027984 */ /* 0x0004680000000800 */
[----:B------:R2:W3:Y:S04]  /*1e20*/  LDS R14, [R7+0x4] ;  /* 0x00000400070e7984 */ /* 0x0004e80000000800 */
[----:B------:R2:W4:Y:S04]  /*1e30*/  LDS R15, [R7+0x8] ;  /* 0x00000800070f7984 */ /* 0x0005280000000800 */
[----:B------:R2:W0:Y:S04]  /*1e40*/  LDS R16, [R7+0xc] ;  /* 0x00000c0007107984 */ /* 0x0004280000000800 */
        /* <DEDUP_REMOVED lines=18> */
[----:B------:R2:W0:Y:S01]  /*1f70*/  LDS R35, [R7+0x58] ;  /* 0x0000580007237984 */ /* 0x0004220000000800 */
[----:B------:R-:W-:-:S04]  /*1f80*/  IMAD R5, R0, -0x58, R5 ;  /* 0xffffffa800057824 */ /* 0x000fc800078e0205 */
[----:B------:R-:W-:Y:S01]  /*1f90*/  IMAD R4, R0, 0x80, R5 ;  /* 0x0000008000047824 */ /* 0x000fe200078e0205 */
[----:B-1-34-:R-:W-:Y:S06]  /*1fa0*/  BAR.SYNC.DEFER_BLOCKING 0x0 ;  /* 0x0000000000007b1d */ /* 0x01afec0000010000 */
.L_x_15:
[----:B--23--:R-:W-:Y:S01]  /*1fb0*/  IMAD.MOV.U32 R7, RZ, RZ, 0x20 ;  /* 0x00000020ff077424 */ /* 0x00cfe200078e00ff */
[----:B------:R-:W-:Y:S01]  /*1fc0*/  STS [R5], RZ ;  /* 0x000000ff05007388 */ /* 0x000fe20000000800 */
[----:B0-----:R-:W-:Y:S01]  /*1fd0*/  SHF.R.U32.HI R9, RZ, UR4, R15 ;  /* 0x00000004ff097c19 */ /* 0x001fe2000801160f */
[----:B------:R-:W1:Y:S01]  /*1fe0*/  S2UR UR7, SR_CgaCtaId ;  /* 0x00000000000779c3 */ /* 0x000e620000008800 */
[----:B0-----:R-:W-:Y:S01]  /*1ff0*/  ISETP.NE.AND P1, PT, R36, 0x1f, PT ;  /* 0x0000001f2400780c */ /* 0x001fe20003f25270 */
[----:B------:R-:W-:Y:S01]  /*2000*/  STS [R5+0x400], RZ ;  /* 0x000400ff05007388 */ /* 0x000fe20000000800 */
[----:B------:R-:W-:Y:S01]  /*2010*/  VIADDMNMX.U32 R6, R38, R7, 0x6, PT ;  /* 0x0000000626067446 */ /* 0x000fe20003800007 */
[----:B------:R-:W-:Y:S01]  /*2020*/  UMOV UR6, 0x400 ;  /* 0x0000040000067882 */ /* 0x000fe20000000000 */
[----:B------:R-:W-:Y:S01]  /*2030*/  SHF.R.U32.HI R7, RZ, UR4, R2 ;  /* 0x00000004ff077c19 */ /* 0x000fe20008011602 */
[----:B------:R-:W-:Y:S01]  /*2040*/  STS [R5+0x800], RZ ;  /* 0x000800ff05007388 */ /* 0x000fe20000000800 */
[----:B------:R-:W-:Y:S01]  /*2050*/  BMSK R6, RZ, R6 ;  /* 0x00000006ff06721b */ /* 0x000fe20000000000 */
[----:B------:R-:W-:-:S02]  /*2060*/  UISETP.GE.U32.AND UP0, UPT, UR4, 0x1a, UPT ;  /* 0x0000001a0400788c */ /* 0x000fc4000bf06070 */
[----:B------:R-:W-:Y:S01]  /*2070*/  STS [R5+0xc00], RZ ;  /* 0x000c00ff05007388 */ /* 0x000fe20000000800 */
[C---:B------:R-:W-:Y:S02]  /*2080*/  LOP3.LUT R7, R6.reuse, R7, RZ, 0xc0, !PT ;  /* 0x0000000706077212 */ /* 0x040fe400078ec0ff */
[----:B------:R-:W-:Y:S01]  /*2090*/  LOP3.LUT R9, R6, R9, RZ, 0xc0, !PT ;  /* 0x0000000906097212 */ /* 0x000fe200078ec0ff */
[----:B------:R-:W-:Y:S01]  /*20a0*/  STS [R5+0x1000], RZ ;  /* 0x001000ff05007388 */ /* 0x000fe20000000800 */
[----:B------:R-:W-:Y:S01]  /*20b0*/  @!P1 SHF.R.U32.HI R0, RZ, 0x3, R0 ;  /* 0x00000003ff009819 */ /* 0x000fe20000011600 */
[----:B------:R-:W-:Y:S01]  /*20c0*/  IMAD.SHL.U32 R8, R7, 0x400, RZ ;  /* 0x0000040007087824 */ /* 0x000fe200078e00ff */
[----:B------:R-:W-:Y:S01]  /*20d0*/  SHF.R.U32.HI R7, RZ, 0x4, R7 ;  /* 0x00000004ff077819 */ /* 0x000fe20000011607 */
[----:B------:R-:W-:Y:S01]  /*20e0*/  STS [R5+0x1400], RZ ;  /* 0x001400ff05007388 */ /* 0x000fe20000000800 */
[----:B------:R-:W-:Y:S02]  /*20f0*/  @!P1 LOP3.LUT R113, R0, 0x7c, RZ, 0xc0, !PT ;  /* 0x0000007c00719812 */ /* 0x000fe400078ec0ff */
[----:B------:R-:W-:Y:S01]  /*2100*/  LOP3.LUT R8, R8, 0x7c00, RZ, 0xc0, !PT ;  /* 0x00007c0008087812 */ /* 0x000fe200078ec0ff */
[----:B------:R-:W-:Y:S01]  /*2110*/  STS [R5+0x1800], RZ ;  /* 0x001800ff05007388 */ /* 0x000fe20000000800 */
[----:B------:R-:W-:-:S03]  /*2120*/  LOP3.LUT R7, R7, 0xffffffe, RZ, 0xc0, !PT ;  /* 0x0ffffffe07077812 */ /* 0x000fc600078ec0ff */
[----:B------:R-:W-:Y:S01]  /*2130*/  STS [R5+0x1c00], RZ ;  /* 0x001c00ff05007388 */ /* 0x000fe20000000800 */
[----:B------:R-:W-:Y:S02]  /*2140*/  IADD3 R40, PT, PT, R7, R5, R8 ;  /* 0x0000000507287210 */ /* 0x000fe40007ffe008 */
[----:B------:R-:W-:Y:S01]  /*2150*/  SHF.R.U32.HI R7, RZ, UR4, R14 ;  /* 0x00000004ff077c19 */ /* 0x000fe2000801160e */
[----:B------:R-:W-:Y:S03]  /*2160*/  STS [R5+0x2000], RZ ;  /* 0x002000ff05007388 */ /* 0x000fe60000000800 */
[----:B------:R-:W-:Y:S01]  /*2170*/  LOP3.LUT R7, R6, R7, RZ, 0xc0, !PT ;  /* 0x0000000706077212 */ /* 0x000fe200078ec0ff */
[----:B------:R-:W-:Y:S04]  /*2180*/  STS [R5+0x2400], RZ ;  /* 0x002400ff05007388 */ /* 0x000fe80000000800 */
[----:B------:R-:W-:Y:S01]  /*2190*/  STS [R5+0x2800], RZ ;  /* 0x002800ff05007388 */ /* 0x000fe20000000800 */
[----:B------:R-:W-:Y:S01]  /*21a0*/  IMAD.SHL.U32 R8, R7, 0x400, RZ ;  /* 0x0000040007087824 */ /* 0x000fe200078e00ff */
[----:B------:R-:W-:-:S02]  /*21b0*/  SHF.R.U32.HI R7, RZ, 0x4, R7 ;  /* 0x00000004ff077819 */ /* 0x000fc40000011607 */
[----:B------:R-:W-:Y:S02]  /*21c0*/  STS [R5+0x2c00], RZ ;  /* 0x002c00ff05007388 */ /* 0x000fe40000000800 */
[----:B------:R-:W-:Y:S02]  /*21d0*/  LOP3.LUT R8, R8, 0x7c00, RZ, 0xc0, !PT ;  /* 0x00007c0008087812 */ /* 0x000fe400078ec0ff */
[----:B------:R-:W-:Y:S01]  /*21e0*/  STS [R5+0x3000], RZ ;  /* 0x003000ff05007388 */ /* 0x000fe20000000800 */
[----:B------:R-:W-:-:S03]  /*21f0*/  LOP3.LUT R41, R7, 0xffffffe, RZ, 0xc0, !PT ;  /* 0x0ffffffe07297812 */ /* 0x000fc600078ec0ff */
[----:B------:R-:W-:Y:S01]  /*2200*/  STS [R5+0x3400], RZ ;  /* 0x003400ff05007388 */ /* 0x000fe20000000800 */
[----:B------:R-:W-:Y:S01]  /*2210*/  IADD3 R41, PT, PT, R41, R5, R8 ;  /* 0x0000000529297210 */ /* 0x000fe20007ffe008 */
[----:B------:R-:W-:Y:S01]  /*2220*/  IMAD.SHL.U32 R8, R9, 0x400, RZ ;  /* 0x0000040009087824 */ /* 0x000fe200078e00ff */
[----:B------:R-:W-:Y:S01]  /*2230*/  SHF.R.U32.HI R9, RZ, 0x4, R9 ;  /* 0x00000004ff097819 */ /* 0x000fe20000011609 */
[----:B------:R-:W-:Y:S03]  /*2240*/  STS [R5+0x3800], RZ ;  /* 0x003800ff05007388 */ /* 0x000fe60000000800 */
[----:B------:R-:W-:Y:S01]  /*2250*/  LOP3.LUT R10, R8, 0x7c00, RZ, 0xc0, !PT ;  /* 0x00007c00080a7812 */ /* 0x000fe200078ec0ff */
[----:B------:R-:W-:Y:S01]  /*2260*/  STS [R5+0x3c00], RZ ;  /* 0x003c00ff05007388 */ /* 0x000fe20000000800 */
[----:B------:R-:W-:-:S03]  /*2270*/  LOP3.LUT R9, R9, 0xffffffe, RZ, 0xc0, !PT ;  /* 0x0ffffffe09097812 */ /* 0x000fc600078ec0ff */
[----:B------:R-:W-:Y:S01]  /*2280*/  STS [R5+0x4000], RZ ;  /* 0x004000ff05007388 */ /* 0x000fe20000000800 */
[----:B------:R-:W-:-:S03]  /*2290*/  IADD3 R43, PT, PT, R9, R5, R10 ;  /* 0x00000005092b7210 */ /* 0x000fc60007ffe00a */
[----:B------:R-:W-:Y:S04]  /*22a0*/  STS [R5+0x4400], RZ ;  /* 0x004400ff05007388 */ /* 0x000fe80000000800 */
        /* <DEDUP_REMOVED lines=15> */
[----:B------:R-:W0:Y:S01]  /*23a0*/  LDS.U16 R39, [R40] ;  /* 0x0000000028277984 */ /* 0x000e220000000400 */
[----:B------:R-:W2:Y:S02]  /*23b0*/  S2R R0, SR_TID.X ;  /* 0x0000000000007919 */ /* 0x000ea40000002100 */
[----:B--2---:R-:W-:Y:S01]  /*23c0*/  SHF.R.U32.HI R115, RZ, 0x5, R0 ;  /* 0x00000005ff737819 */ /* 0x004fe20000011600 */
[----:B0-----:R-:W-:-:S03]  /*23d0*/  VIADD R7, R39, 0x1 ;  /* 0x0000000127077836 */ /* 0x001fc60000000000 */
[C---:B------:R-:W-:Y:S02]  /*23e0*/  ISETP.NE.AND P4, PT, R115.reuse, 0x6, PT ;  /* 0x000000067300780c */ /* 0x040fe40003f85270 */
[----:B------:R-:W-:Y:S01]  /*23f0*/  ISETP.NE.AND P3, PT, R115, 0x7, PT ;  /* 0x000000077300780c */ /* 0x000fe20003f65270 */
[----:B------:R0:W-:Y:S04]  /*2400*/  STS.U16 [R40], R7 ;  /* 0x0000000728007388 */ /* 0x0001e80000000400 */
[----:B------:R-:W2:Y:S01]  /*2410*/  LDS.U16 R42, [R41] ;  /* 0x00000000292a7984 */ /* 0x000ea20000000400 */
[----:B0-----:R-:W-:-:S04]  /*2420*/  SHF.R.U32.HI R7, RZ, UR4, R16 ;  /* 0x00000004ff077c19 */ /* 0x001fc80008011610 */
[----:B------:R-:W-:-:S05]  /*2430*/  LOP3.LUT R7, R6, R7, RZ, 0xc0, !PT ;  /* 0x0000000706077212 */ /* 0x000fca00078ec0ff */
[----:B------:R-:W-:Y:S01]  /*2440*/  IMAD.SHL.U32 R9, R7, 0x400, RZ ;  /* 0x0000040007097824 */ /* 0x000fe200078e00ff */
[----:B------:R-:W-:-:S04]  /*2450*/  SHF.R.U32.HI R7, RZ, 0x4, R7 ;  /* 0x00000004ff077819 */ /* 0x000fc80000011607 */
[----:B------:R-:W-:Y:S02]  /*2460*/  LOP3.LUT R46, R9, 0x7c00, RZ, 0xc0, !PT ;  /* 0x00007c00092e7812 */ /* 0x000fe400078ec0ff */
[----:B------:R-:W-:-:S04]  /*2470*/  LOP3.LUT R7, R7, 0xffffffe, RZ, 0xc0, !PT ;  /* 0x0ffffffe07077812 */ /* 0x000fc800078ec0ff */
[----:B------:R-:W-:Y:S02]  /*2480*/  IADD3 R45, PT, PT, R7, R5, R46 ;  /* 0x00000005072d7210 */ /* 0x000fe40007ffe02e */
[----:B------:R-:W-:-:S04]  /*2490*/  SHF.R.U32.HI R7, RZ, UR4, R17 ;  /* 0x00000004ff077c19 */ /* 0x000fc80008011611 */
[----:B------:R-:W-:Y:S01]  /*24a0*/  LOP3.LUT R7, R6, R7, RZ, 0xc0, !PT ;  /* 0x0000000706077212 */ /* 0x000fe200078ec0ff */
[----:B--2---:R-:W-:-:S05]  /*24b0*/  VIADD R8, R42, 0x1 ;  /* 0x000000012a087836 */ /* 0x004fca0000000000 */
[----:B------:R0:W-:Y:S04]  /*24c0*/  STS.U16 [R41], R8 ;  /* 0x0000000829007388 */ /* 0x0001e80000000400 */
[----:B------:R-:W2:Y:S01]  /*24d0*/  LDS.U16 R44, [R43] ;  /* 0x000000002b2c7984 */ /* 0x000ea20000000400 */
[----:B0-----:R-:W-:Y:S01]  /*24e0*/  IMAD.SHL.U32 R8, R7, 0x400, RZ ;  /* 0x0000040007087824 */ /* 0x001fe200078e00ff */
[----:B------:R-:W-:-:S04]  /*24f0*/  SHF.R.U32.HI R7, RZ, 0x4, R7 ;  /* 0x00000004ff077819 */ /* 0x000fc80000011607 */
[----:B------:R-:W-:Y:S02]  /*2500*/  LOP3.LUT R48, R8, 0x7c00, RZ, 0xc0, !PT ;  /* 0x00007c0008307812 */ /* 0x000fe400078ec0ff */
[----:B------:R-:W-:-:S04]  /*2510*/  LOP3.LUT R7, R7, 0xffffffe, RZ, 0xc0, !PT ;  /* 0x0ffffffe07077812 */ /* 0x000fc800078ec0ff */
[----:B------:R-:W-:Y:S02]  /*2520*/  IADD3 R47, PT, PT, R7, R5, R48 ;  /* 0x00000005072f7210 */ /* 0x000fe40007ffe030 */
[----:B------:R-:W-:-:S04]  /*2530*/  SHF.R.U32.HI R7, RZ, UR4, R18 ;  /* 0x00000004ff077c19 */ /* 0x000fc80008011612 */
[----:B------:R-:W-:-:S05]  /*2540*/  LOP3.LUT R7, R6, R7, RZ, 0xc0, !PT ;  /* 0x0000000706077212 */ /* 0x000fca00078ec0ff */
[----:B------:R-:W-:Y:S01]  /*2550*/  IMAD.SHL.U32 R9, R7, 0x400, RZ ;  /* 0x0000040007097824 */ /* 0x000fe200078e00ff */
[----:B------:R-:W-:-:S04]  /*2560*/  SHF.R.U32.HI R7, RZ, 0x4, R7 ;  /* 0x00000004ff077819 */ /* 0x000fc80000011607 */
[----:B------:R-:W-:Y:S02]  /*2570*/  LOP3.LUT R50, R9, 0x7c00, RZ, 0xc0, !PT ;  /* 0x00007c0009327812 */ /* 0x000fe400078ec0ff */
[----:B------:R-:W-:-:S04]  /*2580*/  LOP3.LUT R7, R7, 0xffffffe, RZ, 0xc0, !PT ;  /* 0x0ffffffe07077812 */ /* 0x000fc800078ec0ff */
[----:B------:R-:W-:Y:S01]  /*2590*/  IADD3 R49, PT, PT, R7, R5, R50 ;  /* 0x0000000507317210 */ /* 0x000fe20007ffe032 */
[----:B--2---:R-:W-:Y:S01]  /*25a0*/  VIADD R10, R44, 0x1 ;  /* 0x000000012c0a7836 */ /* 0x004fe20000000000 */
[----:B------:R-:W-:-:S04]  /*25b0*/  SHF.R.U32.HI R7, RZ, UR4, R19 ;  /* 0x00000004ff077c19 */ /* 0x000fc80008011613 */
[----:B------:R-:W-:Y:S01]  /*25c0*/  STS.U16 [R43], R10 ;  /* 0x0000000a2b007388 */ /* 0x000fe20000000400 */
[----:B------:R-:W-:-:S03]  /*25d0*/  LOP3.LUT R7, R6, R7, RZ, 0xc0, !PT ;  /* 0x0000000706077212 */ /* 0x000fc600078ec0ff */
[----:B------:R-:W0:Y:S02]  /*25e0*/  LDS.U16 R46, [R45] ;  /* 0x000000002d2e7984 */ /* 0x000e240000000400 */
[----:B0-----:R-:W-:-:S05]  /*25f0*/  VIADD R8, R46, 0x1 ;  /* 0x000000012e087836 */ /* 0x001fca0000000000 */
        /* <DEDUP_REMOVED lines=151> */
[----:B------:R-:W-:Y:S01]  /*2f70*/  LOP3.LUT R9, R9, 0xffffffe, RZ, 0xc0, !PT ;  /* 0x0ffffffe09097812 */ /* 0x000fe200078ec0ff */
[----:B--2---:R-:W-:-:S05]  /*2f80*/  VIADD R10, R76, 0x1 ;  /* 0x000000014c0a7836 */ /* 0x004fca0000000000 */
[----:B------:R0:W-:Y:S04]  /*2f90*/  STS.U16 [R75], R10 ;  /* 0x0000000a4b007388 */ /* 0x0001e80000000400 */
[----:B------:R-:W2:Y:S01]  /*2fa0*/  LDS.U16 R77, [R78] ;  /* 0x000000004e4d7984 */ /* 0x000ea20000000400 */
[----:B0-----:R-:W-:-:S04]  /*2fb0*/  LOP3.LUT R10, R8, 0x7c00, RZ, 0xc0, !PT ;  /* 0x00007c00080a7812 */ /* 0x001fc800078ec0ff */
[----:B------:R-:W-:Y:S01]  /*2fc0*/  IADD3 R147, PT, PT, R9, R5, R10 ;  /* 0x0000000509937210 */ /* 0x000fe20007ffe00a */
[----:B--2---:R-:W-:-:S05]  /*2fd0*/  VIADD R7, R77, 0x1 ;  /* 0x000000014d077836 */ /* 0x004fca0000000000 */
        /* <DEDUP_REMOVED lines=8> */
[----:B------:R-:W-:Y:S01]  /*3060*/  IADD3 R120, PT, PT, R7, R5, R10 ;  /* 0x0000000507787210 */ /* 0x000fe20007ffe00a */
[----:B--2---:R-:W-:-:S05]  /*3070*/  VIADD R8, R79, 0x1 ;  /* 0x000000014f087836 */ /* 0x004fca0000000000 */
[----:B------:R-:W-:Y:S04]  /*3080*/  STS.U16 [R145], R8 ;  /* 0x0000000891007388 */ /* 0x000fe80000000400 */
[----:B------:R-:W0:Y:S02]  /*3090*/  LDS.U16 R80, [R147] ;  /* 0x0000000093507984 */ /* 0x000e240000000400 */
[----:B0-----:R-:W-:-:S05]  /*30a0*/  VIADD R6, R80, 0x1 ;  /* 0x0000000150067836 */ /* 0x001fca0000000000 */
[----:B------:R-:W-:Y:S04]  /*30b0*/  STS.U16 [R147], R6 ;  /* 0x0000000693007388 */ /* 0x000fe80000000400 */
[----:B------:R-:W0:Y:S02]  /*30c0*/  LDS.U16 R81, [R120] ;  /* 0x0000000078517984 */ /* 0x000e240000000400 */
[----:B0-----:R-:W-:-:S05]  /*30d0*/  VIADD R5, R81, 0x1 ;  /* 0x0000000151057836 */ /* 0x001fca0000000000 */
[----:B------:R-:W-:Y:S01]  /*30e0*/  STS.U16 [R120], R5 ;  /* 0x0000000578007388 */ /* 0x000fe20000000400 */
[----:B------:R-:W-:Y:S06]  /*30f0*/  BAR.SYNC.DEFER_BLOCKING 0x0 ;  /* 0x0000000000007b1d */ /* 0x000fec0000010000 */
[----:B------:R-:W-:Y:S04]  /*3100*/  LDS R82, [R4] ;  /* 0x0000000004527984 */ /* 0x000fe80000000800 */
[----:B------:R-:W0:Y:S04]  /*3110*/  LDS R7, [R4+0x4] ;  /* 0x0000040004077984 */ /* 0x000e280000000800 */
[----:B------:R-:W2:Y:S04]  /*3120*/  LDS R8, [R4+0x8] ;  /* 0x0000080004087984 */ /* 0x000ea80000000800 */
[----:B------:R-:W3:Y:S04]  /*3130*/  LDS R9, [R4+0xc] ;  /* 0x00000c0004097984 */ /* 0x000ee80000000800 */
[----:B------:R-:W4:Y:S04]  /*3140*/  LDS R10, [R4+0x10] ;  /* 0x00001000040a7984 */ /* 0x000f280000000800 */
[----:B------:R-:W5:Y:S04]  /*3150*/  LDS R11, [R4+0x14] ;  /* 0x00001400040b7984 */ /* 0x000f680000000800 */
[----:B------:R-:W1:Y:S04]  /*3160*/  LDS R6, [R4+0x18] ;  /* 0x0000180004067984 */ /* 0x000e680000000800 */
[----:B------:R-:W1:Y:S04]  /*3170*/  LDS R83, [R4+0x1c] ;  /* 0x00001c0004537984 */ /* 0x000e680000000800 */
[----:B------:R-:W1:Y:S04]  /*3180*/  LDS R84, [R4+0x20] ;  /* 0x0000200004547984 */ /* 0x000e680000000800 */
[----:B------:R-:W1:Y:S04]  /*3190*/  LDS R5, [R4+0x24] ;  /* 0x0000240004057984 */ /* 0x000e680000000800 */
[----:B------:R-:W1:Y:S04]  /*31a0*/  LDS R85, [R4+0x28] ;  /* 0x0000280004557984 */ /* 0x000e680000000800 */
[----:B------:R-:W1:Y:S01]  /*31b0*/  LDS R86, [R4+0x2c] ;  /* 0x00002c0004567984 */ /* 0x000e620000000800 */
[----:B0-----:R-:W-:-:S03]  /*31c0*/  IMAD.IADD R87, R82, 0x1, R7 ;  /* 0x0000000152577824 */ /* 0x001fc600078e0207 */
[----:B------:R-:W0:Y:S01]  /*31d0*/  LDS R7, [R4+0x30] ;  /* 0x0000300004077984 */ /* 0x000e220000000800 */
[----:B--2---:R-:W-:-:S03]  /*31e0*/  IMAD.IADD R88, R8, 0x1, R87 ;  /* 0x0000000108587824 */ /* 0x004fc600078e0257 */
[----:B------:R-:W2:Y:S01]  /*31f0*/  LDS R8, [R4+0x34] ;  /* 0x0000340004087984 */ /* 0x000ea20000000800 */
[----:B---3--:R-:W-:-:S03]  /*3200*/  IMAD.IADD R89, R9, 0x1, R88 ;  /* 0x0000000109597824 */ /* 0x008fc600078e0258 */
[----:B------:R-:W3:Y:S01]  /*3210*/  LDS R9, [R4+0x38] ;  /* 0x0000380004097984 */ /* 0x000ee20000000800 */
[----:B----4-:R-:W-:-:S03]  /*3220*/  IMAD.IADD R90, R10, 0x1, R89 ;  /* 0x000000010a5a7824 */ /* 0x010fc600078e0259 */
[----:B------:R-:W4:Y:S01]  /*3230*/  LDS R10, [R4+0x3c] ;  /* 0x00003c00040a7984 */ /* 0x000f220000000800 */
[----:B-----5:R-:W-:-:S03]  /*3240*/  IMAD.IADD R91, R11, 0x1, R90 ;  /* 0x000000010b5b7824 */ /* 0x020fc600078e025a */
[----:B------:R-:W5:Y:S01]  /*3250*/  LDS R11, [R4+0x40] ;  /* 0x00004000040b7984 */ /* 0x000f620000000800 */
[----:B-1----:R-:W-:-:S03]  /*3260*/  IMAD.IADD R92, R6, 0x1, R91 ;  /* 0x00000001065c7824 */ /* 0x002fc600078e025b */
[----:B------:R-:W1:Y:S01]  /*3270*/  LDS R6, [R4+0x44] ;  /* 0x0000440004067984 */ /* 0x000e620000000800 */
[----:B------:R-:W-:-:S03]  /*3280*/  IMAD.IADD R93, R83, 0x1, R92 ;  /* 0x00000001535d7824 */ /* 0x000fc600078e025c */
        /* <DEDUP_REMOVED lines=29> */
[----:B------:R-:W-:-:S04]  /*3460*/  IMAD.IADD R86, R86, 0x1, R105 ;  /* 0x0000000156567824 */ /* 0x000fc800078e0269 */
[----:B0-----:R-:W-:-:S04]  /*3470*/  IMAD.IADD R107, R7, 0x1, R86 ;  /* 0x00000001076b7824 */ /* 0x001fc800078e0256 */
[----:B--2---:R-:W-:-:S04]  /*3480*/  IMAD.IADD R110, R8, 0x1, R107 ;  /* 0x00000001086e7824 */ /* 0x004fc800078e026b */
[----:B---3--:R-:W-:-:S04]  /*3490*/  IMAD.IADD R109, R9, 0x1, R110 ;  /* 0x00000001096d7824 */ /* 0x008fc800078e026e */
[----:B----4-:R-:W-:-:S04]  /*34a0*/  IMAD.IADD R112, R10, 0x1, R109 ;  /* 0x000000010a707824 */ /* 0x010fc800078e026d */
[----:B-----5:R-:W-:-:S04]  /*34b0*/  IMAD.IADD R111, R11, 0x1, R112 ;  /* 0x000000010b6f7824 */ /* 0x020fc800078e0270 */
[----:B-1----:R-:W-:-:S04]  /*34c0*/  IMAD.IADD R114, R6, 0x1, R111 ;  /* 0x0000000106727824 */ /* 0x002fc800078e026f */
[----:B------:R-:W-:-:S04]  /*34d0*/  IMAD.IADD R83, R83, 0x1, R114 ;  /* 0x0000000153537824 */ /* 0x000fc800078e0272 */
[----:B------:R-:W-:-:S04]  /*34e0*/  IMAD.IADD R84, R84, 0x1, R83 ;  /* 0x0000000154547824 */ /* 0x000fc800078e0253 */
[----:B------:R-:W-:-:S04]  /*34f0*/  IMAD.IADD R116, R5, 0x1, R84 ;  /* 0x0000000105747824 */ /* 0x000fc800078e0254 */
[----:B------:R-:W-:-:S05]  /*3500*/  IMAD.IADD R85, R85, 0x1, R116 ;  /* 0x0000000155557824 */ /* 0x000fca00078e0274 */
[----:B------:R-:W0:Y:S02]  /*3510*/  SHFL.UP P0, R4, R85, 0x1, RZ ;  /* 0x0420000055047989 */ /* 0x000e2400000000ff */
[----:B0-----:R-:W-:-:S05]  /*3520*/  @P0 IMAD.IADD R4, R85, 0x1, R4 ;  /* 0x0000000155040824 */ /* 0x001fca00078e0204 */
[----:B------:R-:W0:Y:S02]  /*3530*/  SHFL.UP P0, R5, R4, 0x2, RZ ;  /* 0x0440000004057989 */ /* 0x000e2400000000ff */
[----:B0-----:R-:W-:-:S05]  /*3540*/  @P0 IMAD.IADD R5, R4, 0x1, R5 ;  /* 0x0000000104050824 */ /* 0x001fca00078e0205 */
[----:B------:R-:W0:Y:S02]  /*3550*/  SHFL.UP P0, R6, R5, 0x4, RZ ;  /* 0x0480000005067989 */ /* 0x000e2400000000ff */
[----:B0-----:R-:W-:-:S05]  /*3560*/  @P0 IMAD.IADD R6, R5, 0x1, R6 ;  /* 0x0000000105060824 */ /* 0x001fca00078e0206 */
[----:B------:R-:W0:Y:S02]  /*3570*/  SHFL.UP P0, R7, R6, 0x8, RZ ;  /* 0x0500000006077989 */ /* 0x000e2400000000ff */
[----:B0-----:R-:W-:-:S05]  /*3580*/  @P0 IMAD.IADD R7, R6, 0x1, R7 ;  /* 0x0000000106070824 */ /* 0x001fca00078e0207 */
[----:B------:R-:W0:Y:S02]  /*3590*/  SHFL.UP P0, R118, R7, 0x10, RZ ;  /* 0x0600000007767989 */ /* 0x000e2400000000ff */
[----:B0-----:R-:W-:Y:S01]  /*35a0*/  @P0 IMAD.IADD R118, R7, 0x1, R118 ;  /* 0x0000000107760824 */ /* 0x001fe200078e0276 */
[----:B------:R-:W-:-:S03]  /*35b0*/  ISETP.NE.AND P0, PT, R115, 0x1, PT ;  /* 0x000000017300780c */ /* 0x000fc60003f05270 */
[----:B------:R-:W-:Y:S01]  /*35c0*/  IMAD.IADD R85, R118, 0x1, -R85 ;  /* 0x0000000176557824 */ /* 0x000fe200078e0a55 */
[----:B------:R-:W-:Y:S01]  /*35d0*/  @!P1 STS [R113+UR5+0x8400], R118 ;  /* 0x0084007671009988 */ /* 0x000fe20008000805 */
[----:B------:R-:W-:Y:S01]  /*35e0*/  ULEA UR5, UR7, UR6, 0x18 ;  /* 0x0000000607057291 */ /* 0x000fe2000f8ec0ff */
[----:B------:R-:W-:Y:S01]  /*35f0*/  BAR.SYNC.DEFER_BLOCKING 0x0 ;  /* 0x0000000000007b1d */ /* 0x000fe20000010000 */
[----:B------:R-:W-:-:S07]  /*3600*/  ISETP.NE.AND P1, PT, R115, 0x5, PT ;  /* 0x000000057300780c */ /* 0x000fce0003f25270 */
[----:B------:R-:W0:Y:S04]  /*3610*/  LDS.128 R4, [UR5+0x8400] ;  /* 0x00840005ff047984 */ /* 0x000e280008000c00 */
[----:B------:R-:W1:Y:S01]  /*3620*/  LDS.128 R8, [UR5+0x8410] ;  /* 0x00841005ff087984 */ /* 0x000e620008000c00 */
[C---:B0-----:R-:W-:Y:S01]  /*3630*/  SEL R37, R4.reuse, R37, !P0 ;  /* 0x0000002504257207 */ /* 0x041fe20004000000 */
[----:B------:R-:W-:Y:S01]  /*3640*/  IMAD.IADD R5, R4, 0x1, R5 ;  /* 0x0000000104057824 */ /* 0x000fe200078e0205 */
[----:B------:R-:W-:-:S03]  /*3650*/  ISETP.NE.AND P0, PT, R115, 0x2, PT ;  /* 0x000000027300780c */ /* 0x000fc60003f05270 */
[----:B------:R-:W-:Y:S01]  /*3660*/  IMAD.IADD R6, R6, 0x1, R5 ;  /* 0x0000000106067824 */ /* 0x000fe200078e0205 */
[----:B------:R-:W-:Y:S02]  /*3670*/  SEL R37, R5, R37, !P0 ;  /* 0x0000002505257207 */ /* 0x000fe40004000000 */
[----:B------:R-:W-:Y:S01]  /*3680*/  ISETP.NE.AND P0, PT, R115, 0x3, PT ;  /* 0x000000037300780c */ /* 0x000fe20003f05270 */
[----:B------:R-:W-:-:S03]  /*3690*/  IMAD.IADD R7, R7, 0x1, R6 ;  /* 0x0000000107077824 */ /* 0x000fc600078e0206 */
[----:B------:R-:W-:Y:S01]  /*36a0*/  SEL R37, R6, R37, !P0 ;  /* 0x0000002506257207 */ /* 0x000fe20004000000 */
[----:B-1----:R-:W-:Y:S01]  /*36b0*/  IMAD.IADD R8, R7, 0x1, R8 ;  /* 0x0000000107087824 */ /* 0x002fe200078e0208 */
[----:B------:R-:W-:-:S03]  /*36c0*/  ISETP.NE.AND P0, PT, R115, 0x4, PT ;  /* 0x000000047300780c */ /* 0x000fc60003f05270 */
[----:B------:R-:W-:Y:S01]  /*36d0*/  IMAD.IADD R9, R9, 0x1, R8 ;  /* 0x0000000109097824 */ /* 0x000fe200078e0208 */
[----:B------:R-:W-:Y:S02]  /*36e0*/  SEL R37, R7, R37, !P0 ;  /* 0x0000002507257207 */ /* 0x000fe40004000000 */
[----:B------:R-:W-:Y:S01]  /*36f0*/  ISETP.NE.AND P0, PT, R36, RZ, PT ;  /* 0x000000ff2400720c */ /* 0x000fe20003f05270 */
[----:B------:R-:W-:Y:S01]  /*3700*/  IMAD.IADD R10, R10, 0x1, R9 ;  /* 0x000000010a0a7824 */ /* 0x000fe200078e0209 */
[----:B------:R-:W-:Y:S02]  /*3710*/  SEL R37, R8, R37, !P1 ;  /* 0x0000002508257207 */ /* 0x000fe40004800000 */
[C---:B------:R-:W-:Y:S01]  /*3720*/  ISETP.GT.U32.AND P1, PT, R0.reuse, 0x1f, PT ;  /* 0x0000001f0000780c */ /* 0x040fe20003f24070 */
[----:B------:R-:W-:Y:S01]  /*3730*/  IMAD.IADD R11, R11, 0x1, R10 ;  /* 0x000000010b0b7824 */ /* 0x000fe200078e020a */
[----:B------:R-:W-:Y:S02]  /*3740*/  ISETP.GT.U32.OR P2, PT, R0, 0x1f, P0 ;  /* 0x0000001f0000780c */ /* 0x000fe40000744470 */
[----:B------:R-:W-:-:S02]  /*3750*/  SEL R37, R9, R37, !P4 ;  /* 0x0000002509257207 */ /* 0x000fc40006000000 */
[----:B------:R-:W-:Y:S02]  /*3760*/  SEL R4, R85, RZ, P0 ;  /* 0x000000ff55047207 */ /* 0x000fe40000000000 */
[----:B------:R-:W-:Y:S02]  /*3770*/  SEL R37, R10, R37, !P3 ;  /* 0x000000250a257207 */ /* 0x000fe40005800000 */
[C---:B------:R-:W-:Y:S02]  /*3780*/  LEA R7, R0.reuse, UR5, 0x2 ;  /* 0x0000000500077c11 */ /* 0x040fe4000f8e10ff */
[C---:B------:R-:W-:Y:S01]  /*3790*/  ISETP.NE.AND P0, PT, R0.reuse, RZ, PT ;  /* 0x000000ff0000720c */ /* 0x040fe20003f05270 */
[----:B------:R-:W-:Y:S02]  /*37a0*/  @P1 IMAD.IADD R85, R37, 0x1, R4 ;  /* 0x0000000125551824 */ /* 0x000fe400078e0204 */
[----:B------:R-:W-:Y:S02]  /*37b0*/  @!P2 IMAD.U32 R85, R11, 0x10000, RZ ;  /* 0x000100000b55a824 */ /* 0x000fe400078e00ff */
[----:B------:R-:W-:-:S03]  /*37c0*/  IMAD R149, R0, 0x58, R7 ;  /* 0x0000005800957824 */ /* 0x000fc600078e0207 */
[----:B------:R-:W-:Y:S01]  /*37d0*/  @!P2 STS [UR5+0x8428], R85 ;  /* 0x00842855ff00a988 */ /* 0x000fe20008000805 */
[----:B------:R-:W-:Y:S01]  /*37e0*/  IMAD R5, R0, -0x58, R149 ;  /* 0xffffffa800057824 */ /* 0x000fe200078e0295 */
[----:B------:R-:W-:Y:S06]  /*37f0*/  BAR.SYNC.DEFER_BLOCKING 0x0 ;  /* 0x0000000000007b1d */ /* 0x000fec0000010000 */
[----:B------:R-:W0:Y:S02]  /*3800*/  LDS R4, [UR5+0x8428] ;  /* 0x00842805ff047984 */ /* 0x000e240008000800 */
[----:B0-----:R-:W-:-:S05]  /*3810*/  SEL R4, R4, RZ, P0 ;  /* 0x000000ff04047207 */ /* 0x001fca0000000000 */
[----:B------:R-:W-:Y:S02]  /*3820*/  IMAD.IADD R9, R4, 0x1, R85 ;  /* 0x0000000104097824 */ /* 0x000fe400078e0255 */
[----:B------:R-:W-:Y:S02]  /*3830*/  IMAD R4, R0, 0x80, R5 ;  /* 0x0000008000047824 */ /* 0x000fe400078e0205 */
[--C-:B------:R-:W-:Y:S02]  /*3840*/  IMAD.IADD R11, R82, 0x1, R9.reuse ;  /* 0x00000001520b7824 */ /* 0x100fe400078e0209 */
[--C-:B------:R-:W-:Y:S01]  /*3850*/  IMAD.IADD R87, R87, 0x1, R9.reuse ;  /* 0x0000000157577824 */ /* 0x100fe200078e0209 */
[----:B------:R-:W-:Y:S01]  /*3860*/  STS [R4], R9 ;  /* 0x0000000904007388 */ /* 0x000fe20000000800 */
[--C-:B------:R-:W-:Y:S02]  /*3870*/  IMAD.IADD R85, R88, 0x1, R9.reuse ;  /* 0x0000000158557824 */ /* 0x100fe400078e0209 */
[--C-:B------:R-:W-:Y:S01]  /*3880*/  IMAD.IADD R89, R89, 0x1, R9.reuse ;  /* 0x0000000159597824 */ /* 0x100fe200078e0209 */
[----:B------:R-:W-:Y:S01]  /*3890*/  STS [R4+0x4], R11 ;  /* 0x0000040b04007388 */ /* 0x000fe20000000800 */
[----:B------:R-:W-:-:S02]  /*38a0*/  IMAD.IADD R113, R90, 0x1, R9 ;  /* 0x000000015a717824 */ /* 0x000fc400078e0209 */
[--C-:B------:R-:W-:Y:S01]  /*38b0*/  IMAD.IADD R91, R91, 0x1, R9.reuse ;  /* 0x000000015b5b7824 */ /* 0x100fe200078e0209 */
[----:B------:R-:W-:Y:S01]  /*38c0*/  STS [R4+0x8], R87 ;  /* 0x0000085704007388 */ /* 0x000fe20000000800 */
[--C-:B------:R-:W-:Y:S02]  /*38d0*/  IMAD.IADD R115, R92, 0x1, R9.reuse ;  /* 0x000000015c737824 */ /* 0x100fe400078e0209 */
[--C-:B------:R-:W-:Y:S01]  /*38e0*/  IMAD.IADD R93, R93, 0x1, R9.reuse ;  /* 0x000000015d5d7824 */ /* 0x100fe200078e0209 */
[----:B------:R-:W-:Y:S01]  /*38f0*/  STS [R4+0xc], R85 ;  /* 0x00000c5504007388 */ /* 0x000fe20000000800 */
        /* <DEDUP_REMOVED lines=34> */
[----:B------:R-:W-:Y:S01]  /*3b20*/  IMAD.IADD R143, R116, 0x1, R9 ;  /* 0x00000001748f7824 */ /* 0x000fe200078e0209 */
[----:B------:R-:W-:Y:S04]  /*3b30*/  STS [R4+0x3c], R99 ;  /* 0x00003c6304007388 */ /* 0x000fe80000000800 */
        /* <DEDUP_REMOVED lines=16> */
[----:B------:R-:W-:Y:S01]  /*3c40*/  STS [R4+0x80], R143 ;  /* 0x0000808f04007388 */ /* 0x000fe20000000800 */
[----:B------:R-:W-:Y:S06]  /*3c50*/  BAR.SYNC.DEFER_BLOCKING 0x0 ;  /* 0x0000000000007b1d */ /* 0x000fec0000010000 */
[----:B------:R-:W0:Y:S04]  /*3c60*/  LDS.U16 R40, [R40] ;  /* 0x0000000028287984 */ /* 0x000e280000000400 */
[----:B------:R-:W1:Y:S04]  /*3c70*/  LDS.U16 R41, [R41] ;  /* 0x0000000029297984 */ /* 0x000e680000000400 */
[----:B------:R-:W2:Y:S04]  /*3c80*/  LDS.U16 R43, [R43] ;  /* 0x000000002b2b7984 */ /* 0x000ea80000000400 */
[----:B------:R-:W3:Y:S04]  /*3c90*/  LDS.U16 R45, [R45] ;  /* 0x000000002d2d7984 */ /* 0x000ee80000000400 */
[----:B------:R-:W4:Y:S04]  /*3ca0*/  LDS.U16 R47, [R47] ;  /* 0x000000002f2f7984 */ /* 0x000f280000000400 */
[----:B------:R-:W5:Y:S04]  /*3cb0*/  LDS.U16 R49, [R49] ;  /* 0x0000000031317984 */ /* 0x000f680000000400 */
[----:B------:R-:W5:Y:S04]  /*3cc0*/  LDS.U16 R51, [R51] ;  /* 0x0000000033337984 */ /* 0x000f680000000400 */
[----:B------:R-:W5:Y:S04]  /*3cd0*/  LDS.U16 R53, [R53] ;  /* 0x0000000035357984 */ /* 0x000f680000000400 */
[----:B------:R-:W5:Y:S04]  /*3ce0*/  LDS.U16 R55, [R55] ;  /* 0x0000000037377984 */ /* 0x000f680000000400 */
[----:B------:R-:W5:Y:S04]  /*3cf0*/  LDS.U16 R57, [R57] ;  /* 0x0000000039397984 */ /* 0x000f680000000400 */
[----:B------:R-:W5:Y:S01]  /*3d00*/  LDS.U16 R59, [R59] ;  /* 0x000000003b3b7984 */ /* 0x000f620000000400 */
[----:B0-----:R-:W-:-:S03]  /*3d10*/  IMAD.IADD R40, R39, 0x1, R40 ;  /* 0x0000000127287824 */ /* 0x001fc600078e0228 */
[----:B------:R-:W0:Y:S01]  /*3d20*/  LDS.U16 R61, [R61] ;  /* 0x000000003d3d7984 */ /* 0x000e220000000400 */
[----:B-1----:R-:W-:-:S03]  /*3d30*/  IMAD.IADD R41, R42, 0x1, R41 ;  /* 0x000000012a297824 */ /* 0x002fc600078e0229 */
[----:B------:R-:W1:Y:S01]  /*3d40*/  LDS.U16 R63, [R63] ;  /* 0x000000003f3f7984 */ /* 0x000e620000000400 */
[----:B--2---:R-:W-:-:S03]  /*3d50*/  IMAD.IADD R43, R44, 0x1, R43 ;  /* 0x000000012c2b7824 */ /* 0x004fc600078e022b */
[----:B------:R-:W2:Y:S01]  /*3d60*/  LDS.U16 R65, [R65] ;  /* 0x0000000041417984 */ /* 0x000ea20000000400 */
[----:B---3--:R-:W-:-:S03]  /*3d70*/  IMAD.IADD R45, R46, 0x1, R45 ;  /* 0x000000012e2d7824 */ /* 0x008fc600078e022d */
[----:B------:R-:W3:Y:S01]  /*3d80*/  LDS.U16 R67, [R67] ;  /* 0x0000000043437984 */ /* 0x000ee20000000400 */
[----:B----4-:R-:W-:-:S03]  /*3d90*/  IMAD.IADD R47, R48, 0x1, R47 ;  /* 0x00000001302f7824 */ /* 0x010fc600078e022f */
[----:B------:R-:W4:Y:S01]  /*3da0*/  LDS.U16 R69, [R69] ;  /* 0x0000000045457984 */ /* 0x000f220000000400 */
[----:B-----5:R-:W-:-:S03]  /*3db0*/  IMAD.IADD R49, R50, 0x1, R49 ;  /* 0x0000000132317824 */ /* 0x020fc600078e0231 */
[----:B------:R-:W5:Y:S01]  /*3dc0*/  LDS.U16 R71, [R71] ;  /* 0x0000000047477984 */ /* 0x000f620000000400 */
[----:B------:R-:W-:-:S03]  /*3dd0*/  IMAD.IADD R51, R52, 0x1, R51 ;  /* 0x0000000134337824 */ /* 0x000fc600078e0233 */
        /* <DEDUP_REMOVED lines=9> */
[----:B0-----:R-:W-:-:S03]  /*3e70*/  IMAD.IADD R61, R62, 0x1, R61 ;  /* 0x000000013e3d7824 */ /* 0x001fc600078e023d */
[----:B------:R-:W0:Y:S01]  /*3e80*/  LDS.U16 R8, [R120] ;  /* 0x0000000078087984 */ /* 0x000e220000000400 */
[----:B-1----:R-:W-:Y:S02]  /*3e90*/  IMAD.IADD R63, R64, 0x1, R63 ;  /* 0x00000001403f7824 */ /* 0x002fe400078e023f */
[----:B--2---:R-:W-:Y:S02]  /*3ea0*/  IMAD.IADD R65, R66, 0x1, R65 ;  /* 0x0000000142417824 */ /* 0x004fe400078e0241 */
[----:B---3--:R-:W-:Y:S02]  /*3eb0*/  IMAD.IADD R67, R68, 0x1, R67 ;  /* 0x0000000144437824 */ /* 0x008fe400078e0243 */
[----:B----4-:R-:W-:Y:S02]  /*3ec0*/  IMAD.IADD R69, R70, 0x1, R69 ;  /* 0x0000000146457824 */ /* 0x010fe400078e0245 */
[----:B-----5:R-:W-:Y:S02]  /*3ed0*/  IMAD.IADD R71, R72, 0x1, R71 ;  /* 0x0000000148477824 */ /* 0x020fe400078e0247 */
[----:B------:R-:W-:-:S02]  /*3ee0*/  IMAD.IADD R73, R74, 0x1, R73 ;  /* 0x000000014a497824 */ /* 0x000fc400078e0249 */
[----:B------:R-:W-:Y:S02]  /*3ef0*/  IMAD.IADD R75, R76, 0x1, R75 ;  /* 0x000000014c4b7824 */ /* 0x000fe400078e024b */
[----:B------:R-:W-:Y:S02]  /*3f00*/  IMAD.IADD R78, R77, 0x1, R78 ;  /* 0x000000014d4e7824 */ /* 0x000fe400078e024e */
[----:B------:R-:W-:Y:S02]  /*3f10*/  IMAD.IADD R79, R79, 0x1, R6 ;  /* 0x000000014f4f7824 */ /* 0x000fe400078e0206 */
[----:B------:R-:W-:Y:S02]  /*3f20*/  IMAD.IADD R80, R80, 0x1, R9 ;  /* 0x0000000150507824 */ /* 0x000fe400078e0209 */
[----:B0-----:R-:W-:Y:S01]  /*3f30*/  IMAD.IADD R81, R81, 0x1, R8 ;  /* 0x0000000151517824 */ /* 0x001fe200078e0208 */
[----:B------:R-:W-:Y:S06]  /*3f40*/  BAR.SYNC.DEFER_BLOCKING 0x0 ;  /* 0x0000000000007b1d */ /* 0x000fec0000010000 */
[----:B------:R-:W-:Y:S05]  /*3f50*/  BRA.U UP0, `(.L_x_14) ;  /* 0x0000000500287547 */ /* 0x000fea000b800000 */
[----:B------:R-:W-:Y:S01]  /*3f60*/  LEA R7, R40, UR5, 0x2 ;  /* 0x0000000528077c11 */ /* 0x000fe2000f8e10ff */
[----:B------:R-:W-:Y:S01]  /*3f70*/  VIADD R38, R38, 0xfffffffa ;  /* 0xfffffffa26267836 */ /* 0x000fe20000000000 */
[----:B------:R-:W-:Y:S01]  /*3f80*/  LEA R9, R41, UR5, 0x2 ;  /* 0x0000000529097c11 */ /* 0x000fe2000f8e10ff */
[----:B------:R-:W-:Y:S01]  /*3f90*/  UIADD3 UR4, UPT, UPT, UR4, 0x6, URZ ;  /* 0x0000000604047890 */ /* 0x000fe2000fffe0ff */
[----:B------:R-:W-:Y:S01]  /*3fa0*/  LEA R6, R43, UR5, 0x2 ;  /* 0x000000052b067c11 */ /* 0x000fe2000f8e10ff */
[----:B------:R0:W-:Y:S01]  /*3fb0*/  STS [R7], R2 ;  /* 0x0000000207007388 */ /* 0x0001e20000000800 */
[----:B------:R-:W-:Y:S02]  /*3fc0*/  LEA R11, R45, UR5, 0x2 ;  /* 0x000000052d0b7c11 */ /* 0x000fe4000f8e10ff */
[----:B------:R-:W-:Y:S01]  /*3fd0*/  LEA R8, R47, UR5, 0x2 ;  /* 0x000000052f087c11 */ /* 0x000fe2000f8e10ff */
[----:B------:R1:W-:Y:S01]  /*3fe0*/  STS [R9], R14 ;  /* 0x0000000e09007388 */ /* 0x0003e20000000800 */
[----:B------:R-:W-:-:S02]  /*3ff0*/  LEA R39, R49, UR5, 0x2 ;  /* 0x0000000531277c11 */ /* 0x000fc4000f8e10ff */
[----:B------:R-:W-:Y:S01]  /*4000*/  LEA R10, R51, UR5, 0x2 ;  /* 0x00000005330a7c11 */ /* 0x000fe2000f8e10ff */
[----:B------:R2:W-:Y:S01]  /*4010*/  STS [R6], R15 ;  /* 0x0000000f06007388 */ /* 0x0005e20000000800 */
[----:B------:R-:W-:Y:S02]  /*4020*/  LEA R41, R53, UR5, 0x2 ;  /* 0x0000000535297c11 */ /* 0x000fe4000f8e10ff */
[----:B0-----:R-:W-:Y:S01]  /*4030*/  LEA R2, R55, UR5, 0x2 ;  /* 0x0000000537027c11 */ /* 0x001fe2000f8e10ff */
[----:B------:R0:W-:Y:S01]  /*4040*/  STS [R11], R16 ;  /* 0x000000100b007388 */ /* 0x0001e20000000800 */
[----:B------:R-:W-:Y:S02]  /*4050*/  LEA R7, R57, UR5, 0x2 ;  /* 0x0000000539077c11 */ /* 0x000fe4000f8e10ff */
[----:B-1----:R-:W-:Y:S01]  /*4060*/  LEA R9, R61, UR5, 0x2 ;  /* 0x000000053d097c11 */ /* 0x002fe2000f8e10ff */
[----:B------:R1:W-:Y:S01]  /*4070*/  STS [R8], R17 ;  /* 0x0000001108007388 */ /* 0x0003e20000000800 */
[----:B--2---:R-:W-:-:S03]  /*4080*/  LEA R6, R59, UR5, 0x2 ;  /* 0x000000053b067c11 */ /* 0x004fc6000f8e10ff */
[----:B------:R-:W-:Y:S01]  /*4090*/  STS [R39], R18 ;  /* 0x0000001227007388 */ /* 0x000fe20000000800 */
[----:B------:R-:W-:Y:S02]  /*40a0*/  LEA R15, R69, UR5, 0x2 ;  /* 0x00000005450f7c11 */ /* 0x000fe4000f8e10ff */
[----:B0-----:R-:W-:Y:S01]  /*40b0*/  LEA R11, R65, UR5, 0x2 ;  /* 0x00000005410b7c11 */ /* 0x001fe2000f8e10ff */
[----:B------:R0:W-:Y:S01]  /*40c0*/  STS [R10], R19 ;  /* 0x000000130a007388 */ /* 0x0001e20000000800 */
[----:B-1----:R-:W-:-:S03]  /*40d0*/  LEA R8, R63, UR5, 0x2 ;  /* 0x000000053f087c11 */ /* 0x002fc6000f8e10ff */
[----:B------:R-:W-:Y:S04]  /*40e0*/  STS [R41], R20 ;  /* 0x0000001429007388 */ /* 0x000fe80000000800 */
[----:B------:R1:W-:Y:S01]  /*40f0*/  STS [R2], R21 ;  /* 0x0000001502007388 */ /* 0x0003e20000000800 */
[----:B0-----:R-:W-:-:S03]  /*4100*/  LEA R10, R67, UR5, 0x2 ;  /* 0x00000005430a7c11 */ /* 0x001fc6000f8e10ff */
[----:B------:R0:W-:Y:S04]  /*4110*/  STS [R7], R22 ;  /* 0x0000001607007388 */ /* 0x0001e80000000800 */
[----:B------:R2:W-:Y:S01]  /*4120*/  STS [R6], R23 ;  /* 0x0000001706007388 */ /* 0x0005e20000000800 */
[----:B-1----:R-:W-:-:S03]  /*4130*/  LEA R2, R71, UR5, 0x2 ;  /* 0x0000000547027c11 */ /* 0x002fc6000f8e10ff */
[----:B------:R1:W-:Y:S01]  /*4140*/  STS [R9], R24 ;  /* 0x0000001809007388 */ /* 0x0003e20000000800 */
[----:B------:R-:W-:Y:S02]  /*4150*/  LEA R21, R80, UR5, 0x2 ;  /* 0x0000000550157c11 */ /* 0x000fe4000f8e10ff */
[----:B0-----:R-:W-:Y:S01]  /*4160*/  LEA R7, R73, UR5, 0x2 ;  /* 0x0000000549077c11 */ /* 0x001fe2000f8e10ff */
[----:B------:R0:W-:Y:S01]  /*4170*/  STS [R8], R25 ;  /* 0x0000001908007388 */ /* 0x0001e20000000800 */
[----:B------:R-:W-:Y:S02]  /*4180*/  LEA R22, R81, UR5, 0x2 ;  /* 0x0000000551167c11 */ /* 0x000fe4000f8e10ff */
[----:B--2---:R-:W-:Y:S01]  /*4190*/  LEA R6, R75, UR5, 0x2 ;  /* 0x000000054b067c11 */ /* 0x004fe2000f8e10ff */
[----:B------:R3:W-:Y:S01]  /*41a0*/  STS [R11], R26 ;  /* 0x0000001a0b007388 */ /* 0x0007e20000000800 */
[----:B-1----:R-:W-:-:S03]  /*41b0*/  LEA R9, R78, UR5, 0x2 ;  /* 0x000000054e097c11 */ /* 0x002fc6000f8e10ff */
[----:B------:R3:W-:Y:S01]  /*41c0*/  STS [R10], R27 ;  /* 0x0000001b0a007388 */ /* 0x0007e20000000800 */
[----:B0-----:R-:W-:-:S03]  /*41d0*/  LEA R8, R79, UR5, 0x2 ;  /* 0x000000054f087c11 */ /* 0x001fc6000f8e10ff */
[----:B------:R3:W-:Y:S04]  /*41e0*/  STS [R15], R28 ;  /* 0x0000001c0f007388 */ /* 0x0007e80000000800 */
[----:B------:R3:W-:Y:S04]  /*41f0*/  STS [R2], R29 ;  /* 0x0000001d02007388 */ /* 0x0007e80000000800 */
[----:B------:R3:W-:Y:S04]  /*4200*/  STS [R7], R30 ;  /* 0x0000001e07007388 */ /* 0x0007e80000000800 */
[----:B------:R3:W-:Y:S04]  /*4210*/  STS [R6], R31 ;  /* 0x0000001f06007388 */ /* 0x0007e80000000800 */
[----:B------:R3:W-:Y:S04]  /*4220*/  STS [R9], R32 ;  /* 0x0000002009007388 */ /* 0x0007e80000000800 */
[----:B------:R3:W-:Y:S04]  /*4230*/  STS [R8], R33 ;  /* 0x0000002108007388 */ /* 0x0007e80000000800 */
[----:B------:R3:W-:Y:S04]  /*4240*/  STS [R21], R34 ;  /* 0x0000002215007388 */ /* 0x0007e80000000800 */
[----:B------:R3:W-:Y:S01]  /*4250*/  STS [R22], R35 ;  /* 0x0000002316007388 */ /* 0x0007e20000000800 */
[----:B------:R-:W-:Y:S06]  /*4260*/  BAR.SYNC.DEFER_BLOCKING 0x0 ;  /* 0x0000000000007b1d */ /* 0x000fec0000010000 */
[----:B------:R3:W1:Y:S04]  /*4270*/  LDS R2, [R149] ;  /* 0x0000000095027984 */ /* 0x0006680000000800 */
[----:B------:R3:W4:Y:S04]  /*4280*/  LDS R14, [R149+0x4] ;  /* 0x00000400950e7984 */ /* 0x0007280000000800 */
[----:B------:R3:W0:Y:S04]  /*4290*/  LDS R15, [R149+0x8] ;  /* 0x00000800950f7984 */ /* 0x0006280000000800 */
[----:B------:R3:W2:Y:S04]  /*42a0*/  LDS R16, [R149+0xc] ;  /* 0x00000c0095107984 */ /* 0x0006a80000000800 */
        /* <DEDUP_REMOVED lines=19> */
[----:B------:R-:W-:Y:S06]  /*43e0*/  BAR.SYNC.DEFER_BLOCKING 0x0 ;  /* 0x0000000000007b1d */ /* 0x000fec0000010000 */
[----:B-12-4-:R-:W-:Y:S05]  /*43f0*/  BRA `(.L_x_15) ;  /* 0xffffffd800ec7947 */ /* 0x016fea000383ffff */
.L_x_14:
[----:B------:R-:W-:Y:S01]  /*4400*/  LEA R5, R40, UR5, 0x2 ;  /* 0x0000000528057c11 */ /* 0x000fe2000f8e10ff */
[----:B------:R-:W-:Y:S01]  /*4410*/  IMAD.WIDE.U32 R12, R0, 0x4, R12 ;  /* 0x00000004000c7825 */ /* 0x000fe200078e000c */
[----:B------:R-:W-:Y:S02]  /*4420*/  LEA R41, R41, UR5, 0x2 ;  /* 0x0000000529297c11 */ /* 0x000fe4000f8e10ff */
[----:B------:R-:W-:Y:S01]  /*4430*/  LEA R4, R43, UR5, 0x2 ;  /* 0x000000052b047c11 */ /* 0x000fe2000f8e10ff */
[----:B------:R0:W-:Y:S01]  /*4440*/  STS [R5], R2 ;  /* 0x0000000205007388 */ /* 0x0001e20000000800 */
[----:B------:R-:W-:Y:S02]  /*4450*/  LEA R45, R45, UR5, 0x2 ;  /* 0x000000052d2d7c11 */ /* 0x000fe4000f8e10ff */
[----:B------:R-:W-:Y:S01]  /*4460*/  LEA R6, R47, UR5, 0x2 ;  /* 0x000000052f067c11 */ /* 0x000fe2000f8e10ff */
[----:B------:R-:W-:Y:S01]  /*4470*/  STS [R41], R14 ;  /* 0x0000000e29007388 */ /* 0x000fe20000000800 */
[----:B------:R-:W-:-:S02]  /*4480*/  LEA R49, R49, UR5, 0x2 ;  /* 0x0000000531317c11 */ /* 0x000fc4000f8e10ff */
[----:B------:R-:W-:Y:S01]  /*4490*/  LEA R8, R51, UR5, 0x2 ;  /* 0x0000000533087c11 */ /* 0x000fe2000f8e10ff */
[----:B------:R1:W-:Y:S01]  /*44a0*/  STS [R4], R15 ;  /* 0x0000000f04007388 */ /* 0x0003e20000000800 */
[----:B------:R-:W-:Y:S02]  /*44b0*/  LEA R53, R53, UR5, 0x2 ;  /* 0x0000000535357c11 */ /* 0x000fe4000f8e10ff */
[----:B0-----:R-:W-:Y:S01]  /*44c0*/  LEA R2, R55, UR5, 0x2 ;  /* 0x0000000537027c11 */ /* 0x001fe2000f8e10ff */
[----:B------:R-:W-:Y:S01]  /*44d0*/  STS [R45], R16 ;  /* 0x000000102d007388 */ /* 0x000fe20000000800 */
[----:B------:R-:W-:Y:S02]  /*44e0*/  LEA R57, R57, UR5, 0x2 ;  /* 0x0000000539397c11 */ /* 0x000fe4000f8e10ff */
[----:B------:R-:W-:Y:S01]  /*44f0*/  LEA R61, R61, UR5, 0x2 ;  /* 0x000000053d3d7c11 */ /* 0x000fe2000f8e10ff */
[----:B------:R0:W-:Y:S01]  /*4500*/  STS [R6], R17 ;  /* 0x0000001106007388 */ /* 0x0001e20000000800 */
[----:B------:R-:W-:-:S02]  /*4510*/  LEA R65, R65, UR5, 0x2 ;  /* 0x0000000541417c11 */ /* 0x000fc4000f8e10ff */
[----:B-1----:R-:W-:Y:S01]  /*4520*/  LEA R4, R59, UR5, 0x2 ;  /* 0x000000053b047c11 */ /* 0x002fe2000f8e10ff */
[----:B------:R-:W-:Y:S01]  /*4530*/  STS [R49], R18 ;  /* 0x0000001231007388 */ /* 0x000fe20000000800 */
[----:B------:R-:W-:Y:S02]  /*4540*/  LEA R69, R69, UR5, 0x2 ;  /* 0x0000000545457c11 */ /* 0x000fe4000f8e10ff */
[----:B------:R-:W-:Y:S01]  /*4550*/  LEA R73, R73, UR5, 0x2 ;  /* 0x0000000549497c11 */ /* 0x000fe2000f8e10ff */
[----:B------:R1:W-:Y:S01]  /*4560*/  STS [R8], R19 ;  /* 0x0000001308007388 */ /* 0x0003e20000000800 */
[----:B------:R-:W-:Y:S02]  /*4570*/  LEA R10, R81, UR5, 0x2 ;  /* 0x00000005510a7c11 */ /* 0x000fe4000f8e10ff */
[----:B0-----:R-:W-:Y:S01]  /*4580*/  LEA R6, R63, UR5, 0x2 ;  /* 0x000000053f067c11 */ /* 0x001fe2000f8e10ff */
[----:B------:R-:W-:Y:S04]  /*4590*/  STS [R53], R20 ;  /* 0x0000001435007388 */ /* 0x000fe80000000800 */
[----:B------:R0:W-:Y:S01]  /*45a0*/  STS [R2], R21 ;  /* 0x0000001502007388 */ /* 0x0001e20000000800 */
[----:B-1----:R-:W-:-:S03]  /*45b0*/  LEA R8, R67, UR5, 0x2 ;  /* 0x0000000543087c11 */ /* 0x002fc6000f8e10ff */
[----:B------:R-:W-:Y:S01]  /*45c0*/  STS [R57], R22 ;  /* 0x0000001639007388 */ /* 0x000fe20000000800 */
[----:B------:R-:W-:-:S03]  /*45d0*/  LEA R19, R78, UR5, 0x2 ;  /* 0x000000054e137c11 */ /* 0x000fc6000f8e10ff */
[----:B------:R1:W-:Y:S01]  /*45e0*/  STS [R4], R23 ;  /* 0x0000001704007388 */ /* 0x0003e20000000800 */
[----:B0-----:R-:W-:-:S03]  /*45f0*/  LEA R2, R71, UR5, 0x2 ;  /* 0x0000000547027c11 */ /* 0x001fc6000f8e10ff */
[----:B------:R-:W-:Y:S01]  /*4600*/  STS [R61], R24 ;  /* 0x000000183d007388 */ /* 0x000fe20000000800 */
[----:B------:R-:W-:-:S03]  /*4610*/  LEA R21, R80, UR5, 0x2 ;  /* 0x0000000550157c11 */ /* 0x000fc6000f8e10ff */
[----:B------:R0:W-:Y:S01]  /*4620*/  STS [R6], R25 ;  /* 0x0000001906007388 */ /* 0x0001e20000000800 */
[----:B-1----:R-:W-:-:S03]  /*4630*/  LEA R4, R75, UR5, 0x2 ;  /* 0x000000054b047c11 */ /* 0x002fc6000f8e10ff */
[----:B------:R-:W-:Y:S04]  /*4640*/  STS [R65], R26 ;  /* 0x0000001a41007388 */ /* 0x000fe80000000800 */
[----:B------:R-:W-:Y:S01]  /*4650*/  STS [R8], R27 ;  /* 0x0000001b08007388 */ /* 0x000fe20000000800 */
[----:B0-----:R-:W-:-:S03]  /*4660*/  LEA R6, R79, UR5, 0x2 ;  /* 0x000000054f067c11 */ /* 0x001fc6000f8e10ff */
[----:B------:R-:W-:Y:S04]  /*4670*/  STS [R69], R28 ;  /* 0x0000001c45007388 */ /* 0x000fe80000000800 */
[----:B------:R0:W-:Y:S04]  /*4680*/  STS [R2], R29 ;  /* 0x0000001d02007388 */ /* 0x0001e80000000800 */
[----:B------:R-:W-:Y:S04]  /*4690*/  STS [R73], R30 ;  /* 0x0000001e49007388 */ /* 0x000fe80000000800 */
[----:B------:R1:W-:Y:S01]  /*46a0*/  STS [R4], R31 ;  /* 0x0000001f04007388 */ /* 0x0003e20000000800 */
[----:B0-----:R-:W-:-:S03]  /*46b0*/  VIADD R2, R0, 0x100 ;  /* 0x0000010000027836 */ /* 0x001fc60000000000 */
[----:B------:R-:W-:Y:S02]  /*46c0*/  STS [R19], R32 ;  /* 0x0000002013007388 */ /* 0x000fe40000000800 */
[-C--:B------:R-:W-:Y:S02]  /*46d0*/  ISETP.GE.U32.AND P6, PT, R2, R3.reuse, PT ;  /* 0x000000030200720c */ /* 0x080fe40003fc6070 */
[----:B------:R0:W-:Y:S01]  /*46e0*/  STS [R6], R33 ;  /* 0x0000002106007388 */ /* 0x0001e20000000800 */
[C---:B------:R-:W-:Y:S02]  /*46f0*/  VIADD R2, R0.reuse, 0x300 ;  /* 0x0000030000027836 */ /* 0x040fe40000000000 */
[----:B-1----:R-:W-:Y:S01]  /*4700*/  VIADD R4, R0, 0x200 ;  /* 0x0000020000047836 */ /* 0x002fe20000000000 */
[----:B------:R-:W-:Y:S02]  /*4710*/  STS [R21], R34 ;  /* 0x0000002215007388 */ /* 0x000fe40000000800 */
[----:B------:R-:W-:Y:S01]  /*4720*/  ISETP.GE.U32.AND P1, PT, R2, R3, PT ;  /* 0x000000030200720c */ /* 0x000fe20003f26070 */
[C---:B------:R-:W-:Y:S01]  /*4730*/  VIADD R2, R0.reuse, 0x600 ;  /* 0x0000060000027836 */ /* 0x040fe20000000000 */
[----:B------:R-:W-:Y:S01]  /*4740*/  STS [R10], R35 ;  /* 0x000000230a007388 */ /* 0x000fe20000000800 */
[----:B------:R-:W-:Y:S01]  /*4750*/  BAR.SYNC.DEFER_BLOCKING 0x0 ;  /* 0x0000000000007b1d */ /* 0x000fe20000010000 */
[----:B0-----:R-:W-:-:S02]  /*4760*/  LOP3.LUT R6, R0, 0x400, RZ, 0xfc, !PT ;  /* 0x0000040000067812 */ /* 0x001fc400078efcff */
[-C--:B------:R-:W-:Y:S01]  /*4770*/  ISETP.GE.U32.AND P0, PT, R4, R3.reuse, PT ;  /* 0x000000030400720c */ /* 0x080fe20003f06070 */
[----:B------:R-:W-:Y:S01]  /*4780*/  VIADD R4, R0, 0x500 ;  /* 0x0000050000047836 */ /* 0x000fe20000000000 */
[-C--:B------:R-:W-:Y:S02]  /*4790*/  ISETP.GE.U32.AND P2, PT, R6, R3.reuse, PT ;  /* 0x000000030600720c */ /* 0x080fe40003f46070 */
[-C--:B------:R-:W-:Y:S02]  /*47a0*/  ISETP.GE.U32.AND P4, PT, R2, R3.reuse, PT ;  /* 0x000000030200720c */ /* 0x080fe40003f86070 */
[----:B------:R-:W-:Y:S02]  /*47b0*/  LOP3.LUT R2, R0, 0x800, RZ, 0xfc, !PT ;  /* 0x0000080000027812 */ /* 0x000fe400078efcff */
[----:B------:R-:W-:Y:S01]  /*47c0*/  ISETP.GE.U32.AND P3, PT, R4, R3, PT ;  /* 0x000000030400720c */ /* 0x000fe20003f66070 */
[----:B------:R-:W-:-:S05]  /*47d0*/  VIADD R4, R0, 0x700 ;  /* 0x0000070000047836 */ /* 0x000fca0000000000 */
[-C--:B------:R-:W-:Y:S01]  /*47e0*/  ISETP.GE.U32.AND P5, PT, R4, R3.reuse, PT ;  /* 0x000000030400720c */ /* 0x080fe20003fa6070 */
[----:B------:R-:W-:Y:S01]  /*47f0*/  VIADD R4, R0, 0xa00 ;  /* 0x00000a0000047836 */ /* 0x000fe20000000000 */
[----:B------:R-:W0:Y:S04]  /*4800*/  LDS R5, [R7+0x400] ;  /* 0x0004000007057984 */ /* 0x000e280000000800 */
[----:B------:R-:W1:Y:S04]  /*4810*/  LDS R9, [R7+0x800] ;  /* 0x0008000007097984 */ /* 0x000e680000000800 */
[----:B------:R-:W2:Y:S04]  /*4820*/  LDS R15, [R7+0x1000] ;  /* 0x00100000070f7984 */ /* 0x000ea80000000800 */
[----:B------:R-:W3:Y:S04]  /*4830*/  LDS R17, [R7+0x1400] ;  /* 0x0014000007117984 */ /* 0x000ee80000000800 */
[----:B------:R-:W4:Y:S04]  /*4840*/  LDS R11, [R7+0xc00] ;  /* 0x000c0000070b7984 */ /* 0x000f280000000800 */
[----:B------:R-:W5:Y:S04]  /*4850*/  LDS R19, [R7+0x1800] ;  /* 0x0018000007137984 */ /* 0x000f680000000800 */
[----:B------:R-:W5:Y:S04]  /*4860*/  LDS R21, [R7+0x1c00] ;  /* 0x001c000007157984 */ /* 0x000f680000000800 */
[----:B------:R-:W5:Y:S04]  /*4870*/  LDS R23, [R7+0x2000] ;  /* 0x0020000007177984 */ /* 0x000f680000000800 */
[----:B------:R-:W5:Y:S04]  /*4880*/  LDS R25, [R7+0x2400] ;  /* 0x0024000007197984 */ /* 0x000f680000000800 */
[----:B------:R-:W5:Y:S04]  /*4890*/  LDS R27, [R7+0x2800] ;  /* 0x00280000071b7984 */ /* 0x000f680000000800 */
[----:B------:R-:W5:Y:S04]  /*48a0*/  LDS R29, [R7+0x2c00] ;  /* 0x002c0000071d7984 */ /* 0x000f680000000800 */
[----:B------:R-:W5:Y:S04]  /*48b0*/  LDS R31, [R7+0x3000] ;  /* 0x00300000071f7984 */ /* 0x000f680000000800 */
[----:B------:R-:W5:Y:S04]  /*48c0*/  LDS R33, [R7+0x3400] ;  /* 0x0034000007217984 */ /* 0x000f680000000800 */
[----:B0-----:R-:W-:Y:S01]  /*48d0*/  @!P6 STG.E desc[UR8][R12.64+0x400], R5 ;  /* 0x000400050c00e986 */ /* 0x001fe2000c101908 */
[----:B------:R-:W-:Y:S01]  /*48e0*/  ISETP.GE.U32.AND P6, PT, R2, R3, PT ;  /* 0x000000030200720c */ /* 0x000fe20003fc6070 */
[----:B------:R-:W-:-:S02]  /*48f0*/  VIADD R2, R0, 0x900 ;  /* 0x0000090000027836 */ /* 0x000fc40000000000 */
[----:B-1----:R-:W-:Y:S03]  /*4900*/  @!P0 STG.E desc[UR8][R12.64+0x800], R9 ;  /* 0x000800090c008986 */ /* 0x002fe6000c101908 */
[----:B------:R-:W-:Y:S01]  /*4910*/  ISETP.GE.U32.AND P0, PT, R2, R3, PT ;  /* 0x000000030200720c */ /* 0x000fe20003f06070 */
[----:B------:R-:W0:Y:S01]  /*4920*/  LDS R5, [R7+0x3800] ;  /* 0x0038000007057984 */ /* 0x000e220000000800 */
[----:B------:R-:W-:-:S03]  /*4930*/  VIADD R2, R0, 0xb00 ;  /* 0x00000b0000027836 */ /* 0x000fc60000000000 */
[----:B--2---:R-:W-:Y:S01]  /*4940*/  @!P2 STG.E desc[UR8][R12.64+0x1000], R15 ;  /* 0x0010000f0c00a986 */ /* 0x004fe2000c101908 */
[----:B------:R-:W-:-:S03]  /*4950*/  ISETP.GE.U32.AND P2, PT, R0, R3, PT ;  /* 0x000000030000720c */ /* 0x000fc60003f46070 */
[----:B------:R-:W1:Y:S04]  /*4960*/  LDS R35, [R7+0x3c00] ;  /* 0x003c000007237984 */ /* 0x000e680000000800 */
[----:B------:R-:W2:Y:S04]  /*4970*/  LDS R9, [R7+0x4000] ;  /* 0x0040000007097984 */ /* 0x000ea80000000800 */
[----:B---3--:R-:W-:Y:S01]  /*4980*/  @!P3 STG.E desc[UR8][R12.64+0x1400], R17 ;  /* 0x001400110c00b986 */ /* 0x008fe2000c101908 */
[----:B------:R-:W-:Y:S01]  /*4990*/  ISETP.GE.U32.AND P3, PT, R2, R3, PT ;  /* 0x000000030200720c */ /* 0x000fe20003f66070 */
[----:B------:R-:W-:-:S02]  /*49a0*/  VIADD R2, R0, 0xd00 ;  /* 0x00000d0000027836 */ /* 0x000fc40000000000 */
[----:B----4-:R-:W-:Y:S01]  /*49b0*/  @!P1 STG.E desc[UR8][R12.64+0xc00], R11 ;  /* 0x000c000b0c009986 */ /* 0x010fe2000c101908 */
[-C--:B------:R-:W-:Y:S02]  /*49c0*/  ISETP.GE.U32.AND P1, PT, R4, R3.reuse, PT ;  /* 0x000000030400720c */ /* 0x080fe40003f26070 */
[----:B------:R-:W-:Y:S01]  /*49d0*/  LOP3.LUT R4, R0, 0xc00, RZ, 0xfc, !PT ;  /* 0x00000c0000047812 */ /* 0x000fe200078efcff */
[----:B------:R-:W3:Y:S04]  /*49e0*/  LDS R11, [R7+0x4400] ;  /* 0x00440000070b7984 */ /* 0x000ee80000000800 */
[----:B------:R-:W4:Y:S04]  /*49f0*/  LDS R15, [R7+0x4800] ;  /* 0x00480000070f7984 */ /* 0x000f280000000800 */
[----:B------:R-:W4:Y:S04]  /*4a00*/  LDS R37, [R7+0x4c00] ;  /* 0x004c000007257984 */ /* 0x000f280000000800 */
[----:B------:R-:W4:Y:S04]  /*4a10*/  LDS R39, [R7+0x5000] ;  /* 0x0050000007277984 */ /* 0x000f280000000800 */
[----:B------:R-:W4:Y:S04]  /*4a20*/  LDS R17, [R7+0x5400] ;  /* 0x0054000007117984 */ /* 0x000f280000000800 */
[----:B------:R-:W4:Y:S04]  /*4a30*/  @!P2 LDS R41, [R7] ;  /* 0x000000000729a984 */ /* 0x000f280000000800 */
[----:B-----5:R0:W-:Y:S01]  /*4a40*/  @!P4 STG.E desc[UR8][R12.64+0x1800], R19 ;  /* 0x001800130c00c986 */ /* 0x0201e2000c101908 */
[----:B------:R-:W-:Y:S01]  /*4a50*/  ISETP.GE.U32.AND P4, PT, R4, R3, PT ;  /* 0x000000030400720c */ /* 0x000fe20003f86070 */
[----:B------:R-:W-:-:S02]  /*4a60*/  VIADD R4, R0, 0xe00 ;  /* 0x00000e0000047836 */ /* 0x000fc40000000000 */
[----:B------:R0:W-:Y:S01]  /*4a70*/  @!P5 STG.E desc[UR8][R12.64+0x1c00], R21 ;  /* 0x001c00150c00d986 */ /* 0x0001e2000c101908 */
[-C--:B------:R-:W-:Y:S01]  /*4a80*/  ISETP.GE.U32.AND P5, PT, R2, R3.reuse, PT ;  /* 0x000000030200720c */ /* 0x080fe20003fa6070 */
[----:B------:R-:W-:Y:S02]  /*4a90*/  VIADD R2, R0, 0xf00 ;  /* 0x00000f0000027836 */ /* 0x000fe40000000000 */
[----:B------:R0:W-:Y:S01]  /*4aa0*/  @!P6 STG.E desc[UR8][R12.64+0x2000], R23 ;  /* 0x002000170c00e986 */ /* 0x0001e2000c101908 */
[-C--:B------:R-:W-:Y:S02]  /*4ab0*/  ISETP.GE.U32.AND P6, PT, R4, R3.reuse, PT ;  /* 0x000000030400720c */ /* 0x080fe40003fc6070 */
[----:B------:R-:W-:Y:S01]  /*4ac0*/  LOP3.LUT R4, R0, 0x1000, RZ, 0xfc, !PT ;  /* 0x0000100000047812 */ /* 0x000fe200078efcff */
[----:B------:R0:W-:Y:S01]  /*4ad0*/  @!P0 STG.E desc[UR8][R12.64+0x2400], R25 ;  /* 0x002400190c008986 */ /* 0x0001e2000c101908 */
[----:B------:R-:W-:Y:S01]  /*4ae0*/  ISETP.GE.U32.AND P0, PT, R2, R3, PT ;  /* 0x000000030200720c */ /* 0x000fe20003f06070 */
[----:B------:R-:W-:-:S02]  /*4af0*/  VIADD R2, R0, 0x1100 ;  /* 0x0000110000027836 */ /* 0x000fc40000000000 */
[----:B------:R0:W-:Y:S01]  /*4b00*/  @!P1 STG.E desc[UR8][R12.64+0x2800], R27 ;  /* 0x0028001b0c009986 */ /* 0x0001e2000c101908 */
[-C--:B------:R-:W-:Y:S01]  /*4b10*/  ISETP.GE.U32.AND P1, PT, R4, R3.reuse, PT ;  /* 0x000000030400720c */ /* 0x080fe20003f26070 */
[----:B------:R-:W-:Y:S02]  /*4b20*/  VIADD R4, R0, 0x1200 ;  /* 0x0000120000047836 */ /* 0x000fe40000000000 */
        /* <DEDUP_REMOVED lines=9> */
[----:B------:R-:W-:Y:S01]  /*4bc0*/  VIADD R0, R0, 0x1600 ;  /* 0x0000160000007836 */ /* 0x000fe20000000000 */
[----:B0-----:R0:W-:Y:S01]  /*4bd0*/  @!P6 STG.E desc[UR8][R12.64+0x3800], R5 ;  /* 0x003800050c00e986 */ /* 0x0011e2000c101908 */
[----:B------:R-:W-:-:S03]  /*4be0*/  ISETP.GE.U32.AND P6, PT, R4, R3, PT ;  /* 0x000000030400720c */ /* 0x000fc60003fc6070 */
[----:B-1----:R0:W-:Y:S01]  /*4bf0*/  @!P0 STG.E desc[UR8][R12.64+0x3c00], R35 ;  /* 0x003c00230c008986 */ /* 0x0021e2000c101908 */
[----:B------:R-:W-:-:S03]  /*4c00*/  ISETP.GE.U32.AND P0, PT, R2, R3, PT ;  /* 0x000000030200720c */ /* 0x000fc60003f06070 */
[----:B--2---:R0:W-:Y:S01]  /*4c10*/  @!P1 STG.E desc[UR8][R12.64+0x4000], R9 ;  /* 0x004000090c009986 */ /* 0x0041e2000c101908 */
[----:B------:R-:W-:-:S03]  /*4c20*/  ISETP.GE.U32.AND P1, PT, R0, R3, PT ;  /* 0x000000030000720c */ /* 0x000fc60003f26070 */
[----:B---3--:R0:W-:Y:S04]  /*4c30*/  @!P3 STG.E desc[UR8][R12.64+0x4400], R11 ;  /* 0x0044000b0c00b986 */ /* 0x0081e8000c101908 */
[----:B----4-:R0:W-:Y:S04]  /*4c40*/  @!P4 STG.E desc[UR8][R12.64+0x4800], R15 ;  /* 0x0048000f0c00c986 */ /* 0x0101e8000c101908 */
[----:B------:R0:W-:Y:S04]  /*4c50*/  @!P5 STG.E desc[UR8][R12.64+0x4c00], R37 ;  /* 0x004c00250c00d986 */ /* 0x0001e8000c101908 */
[----:B------:R0:W-:Y:S04]  /*4c60*/  @!P6 STG.E desc[UR8][R12.64+0x5000], R39 ;  /* 0x005000270c00e986 */ /* 0x0001e8000c101908 */
[----:B------:R0:W-:Y:S04]  /*4c70*/  @!P0 STG.E desc[UR8][R12.64+0x5400], R17 ;  /* 0x005400110c008986 */ /* 0x0001e8000c101908 */
[----:B------:R0:W-:Y:S01]  /*4c80*/  @!P2 STG.E desc[UR8][R12.64], R41 ;  /* 0x000000290c00a986 */ /* 0x0001e2000c101908 */
[----:B------:R-:W-:Y:S05]  /*4c90*/  @P1 EXIT ;  /* 0x000000000000194d */ /* 0x000fea0003800000 */
[----:B------:R-:W1:Y:S04]  /*4ca0*/  LDS R7, [R7+0x5800] ;  /* 0x0058000007077984 */ /* 0x000e680000000800 */
[----:B-1----:R-:W-:Y:S01]  /*4cb0*/  STG.E desc[UR8][R12.64+0x5800], R7 ;  /* 0x005800070c007986 */ /* 0x002fe2000c101908 */
[----:B------:R-:W-:Y:S05]  /*4cc0*/  EXIT ;  /* 0x000000000000794d */ /* 0x000fea0003800000 */
.L_x_13:
[----:B------:R-:W0:Y:S01]  /*4cd0*/  S2R R2, SR_CgaCtaId ;  /* 0x0000000000027919 */ /* 0x000e220000008800 */
[----:B------:R-:W1:Y:S01]  /*4ce0*/  LDCU.128 UR4, c[0x0][0x390] ;  /* 0x00007200ff0477ac */ /* 0x000e620008000c00 */
[----:B------:R-:W-:Y:S01]  /*4cf0*/  MOV R7, 0x400 ;  /* 0x0000040000077802 */ /* 0x000fe20000000f00 */
[----:B------:R-:W-:Y:S01]  /*4d00*/  IMAD.MOV.U32 R16, RZ, RZ, RZ ;  /* 0x000000ffff107224 */ /* 0x000fe200078e00ff */
[----:B------:R-:W2:Y:S01]  /*4d10*/  S2R R20, SR_TID.X ;  /* 0x0000000000147919 */ /* 0x000ea20000002100 */
[----:B------:R-:W-:Y:S01]  /*4d20*/  IMAD.MOV.U32 R13, RZ, RZ, RZ ;  /* 0x000000ffff0d7224 */ /* 0x000fe200078e00ff */
[----:B------:R-:W-:Y:S01]  /*4d30*/  CS2R R10, SRZ ;  /* 0x00000000000a7805 */ /* 0x000fe2000001ff00 */
[----:B------:R-:W-:Y:S01]  /*4d40*/  IMAD.MOV.U32 R4, RZ, RZ, RZ ;  /* 0x000000ffff047224 */ /* 0x000fe200078e00ff */
[----:B------:R-:W-:Y:S01]  /*4d50*/  CS2R R24, SRZ ;  /* 0x0000000000187805 */ /* 0x000fe2000001ff00 */
[----:B------:R-:W-:Y:S01]  /*4d60*/  IMAD.MOV.U32 R21, RZ, RZ, RZ ;  /* 0x000000ffff157224 */ /* 0x000fe200078e00ff */
[----:B------:R-:W-:-:S02]  /*4d70*/  CS2R R26, SRZ ;  /* 0x00000000001a7805 */ /* 0x000fc4000001ff00 */
[----:B------:R-:W-:Y:S01]  /*4d80*/  CS2R R22, SRZ ;  /* 0x0000000000167805 */ /* 0x000fe2000001ff00 */
[----:B------:R-:W-:Y:S01]  /*4d90*/  IMAD.MOV.U32 R28, RZ, RZ, RZ ;  /* 0x000000ffff1c7224 */ /* 0x000fe200078e00ff */
[----:B-1----:R-:W-:-:S04]  /*4da0*/  IADD3 R14, P0, PT, R9, UR4, RZ ;  /* 0x00000004090e7c10 */ /* 0x002fc8000ff1e0ff */
[----:B------:R-:W-:Y:S01]  /*4db0*/  IADD3.X R15, PT, PT, R6, UR5, RZ, P0, !PT ;  /* 0x00000005060f7c10 */ /* 0x000fe200087fe4ff */
[----:B------:R-:W-:Y:S01]  /*4dc0*/  UMOV UR5, URZ ;  /* 0x000000ff00057c82 */ /* 0x000fe20008000000 */
[----:B------:R-:W-:-:S04]  /*4dd0*/  ISETP.GE.U32.AND P0, PT, R3, 0xfd00, PT ;  /* 0x0000fd000300780c */ /* 0x000fc80003f06070 */
[----:B------:R-:W-:Y:S02]  /*4de0*/  ISETP.GE.U32.AND.EX P0, PT, R0, RZ, PT, P0 ;  /* 0x000000ff0000720c */ /* 0x000fe40003f06100 */
[----:B0-----:R-:W-:Y:S02]  /*4df0*/  LEA R7, R2, R7, 0x18 ;  /* 0x0000000702077211 */ /* 0x001fe400078ec0ff */
[----:B------:R-:W-:Y:S01]  /*4e00*/  IADD3 R2, P1, PT, R9, UR6, RZ ;  /* 0x0000000609027c10 */ /* 0x000fe2000ff3e0ff */
[----:B------:R-:W-:Y:S01]  /*4e10*/  UMOV UR6, URZ ;  /* 0x000000ff00067c82 */ /* 0x000fe20008000000 */
[----:B------:R-:W-:Y:S01]  /*4e20*/  CS2R R8, SRZ ;  /* 0x0000000000087805 */ /* 0x000fe2000001ff00 */
[----:B--2---:R-:W-:Y:S01]  /*4e30*/  IMAD R5, R20, 0x4, R7 ;  /* 0x0000000414057824 */ /* 0x004fe200078e0207 */
[----:B------:R-:W-:Y:S01]  /*4e40*/  IADD3.X R12, PT, PT, R6, UR7, RZ, P1, !PT ;  /* 0x00000007060c7c10 */ /* 0x000fe20008ffe4ff */
[----:B------:R-:W-:-:S03]  /*4e50*/  IMAD.MOV.U32 R6, RZ, RZ, RZ ;  /* 0x000000ffff067224 */ /* 0x000fc600078e00ff */
[----:B------:R0:W-:Y:S04]  /*4e60*/  STS [R5], RZ ;  /* 0x000000ff05007388 */ /* 0x0001e80000000800 */
[----:B------:R0:W-:Y:S04]  /*4e70*/  STS [R5+0x400], RZ ;  /* 0x000400ff05007388 */ /* 0x0001e80000000800 */
        /* <DEDUP_REMOVED lines=13> */
[----:B------:R0:W-:Y:S01]  /*4f50*/  STS [R5+0x3c00], RZ ;  /* 0x003c00ff05007388 */ /* 0x0001e20000000800 */
[----:B------:R-:W-:Y:S05]  /*4f60*/  @!P0 BRA `(.L_x_16) ;  /* 0x0000001c00448947 */ /* 0x000fea0003800000 */
[----:B------:R-:W1:Y:S01]  /*4f70*/  S2R R30, SR_LANEID ;  /* 0x00000000001e7919 */ /* 0x000e620000000000 */
[----:B------:R-:W-:-:S05]  /*4f80*/  IMAD.SHL.U32 R13, R20, 0x20, RZ ;  /* 0x00000020140d7824 */ /* 0x000fca00078e00ff */
[----:B------:R-:W-:Y:S01]  /*4f90*/  LOP3.LUT R16, R13, 0x7c00, RZ, 0xc0, !PT ;  /* 0x00007c000d107812 */ /* 0x000fe200078ec0ff */
[----:B------:R-:W-:-:S04]  /*4fa0*/  IMAD.MOV.U32 R13, RZ, RZ, RZ ;  /* 0x000000ffff0d7224 */ /* 0x000fc800078e00ff */
[----:B------:R-:W-:Y:S02]  /*4fb0*/  IMAD.IADD R17, R7, 0x1, R16 ;  /* 0x0000000107117824 */ /* 0x000fe400078e0210 */
[----:B------:R-:W-:Y:S02]  /*4fc0*/  IMAD.MOV.U32 R16, RZ, RZ, RZ ;  /* 0x000000ffff107224 */ /* 0x000fe400078e00ff */
[----:B-1----:R-:W-:-:S07]  /*4fd0*/  IMAD R17, R30, 0x4, R17 ;  /* 0x000000041e117824 */ /* 0x002fce00078e0211 */
.L_x_22:
[----:B-1----:R-:W-:-:S05]  /*4fe0*/  UMOV UR4, URZ ;  /* 0x000000ff00047c82 */ /* 0x002fca0008000000 */
.L_x_17:
[----:B-1----:R-:W-:-:S05]  /*4ff0*/  IADD3 R29, P0, PT, R20, UR5, RZ ;  /* 0x00000005141d7c10 */ /* 0x002fca000ff1e0ff */
[----:B------:R-:W-:Y:S01]  /*5000*/  IMAD.X R31, RZ, RZ, UR6, P0 ;  /* 0x00000006ff1f7e24 */ /* 0x000fe200080e06ff */
[----:B------:R-:W-:-:S04]  /*5010*/  LEA R30, P0, R29, R19, 0x2 ;  /* 0x000000131d1e7211 */ /* 0x000fc800078010ff */
[----:B------:R-:W-:-:S05]  /*5020*/  LEA.HI.X R31, R29, R18, R31, 0x2, P0 ;  /* 0x000000121d1f7211 */ /* 0x000fca00000f141f */
[----:B------:R-:W2:Y:S04]  /*5030*/  LDG.E R29, desc[UR8][R30.64] ;  /* 0x000000081e1d7981 */ /* 0x000ea8000c1e1900 */
[----:B------:R-:W3:Y:S04]  /*5040*/  LDG.E R32, desc[UR8][R30.64+0x400] ;  /* 0x000400081e207981 */ /* 0x000ee8000c1e1900 */
[----:B------:R-:W4:Y:S04]  /*5050*/  LDG.E R33, desc[UR8][R30.64+0x800] ;  /* 0x000800081e217981 */ /* 0x000f28000c1e1900 */
[----:B------:R-:W5:Y:S04]  /*5060*/  LDG.E R34, desc[UR8][R30.64+0xc00] ;  /* 0x000c00081e227981 */ /* 0x000f68000c1e1900 */
[----:B------:R-:W5:Y:S04]  /*5070*/  LDG.E R35, desc[UR8][R30.64+0x1000] ;  /* 0x001000081e237981 */ /* 0x000f68000c1e1900 */
[----:B------:R-:W5:Y:S01]  /*5080*/  LDG.E R36, desc[UR8][R30.64+0x1400] ;  /* 0x001400081e247981 */ /* 0x000f62000c1e1900 */
[----:B------:R-:W-:-:S03]  /*5090*/  UBMSK UR7, URZ, 0x6 ;  /* 0x00000006ff07789b */ /* 0x000fc60008000000 */
[----:B------:R-:W5:Y:S04]  /*50a0*/  LDG.E R37, desc[UR8][R30.64+0x1800] ;  /* 0x001800081e257981 */ /* 0x000f68000c1e1900 */
        /* <DEDUP_REMOVED lines=12> */
[----:B------:R-:W5:Y:S01]  /*5170*/  LDG.E R52, desc[UR8][R30.64+0x5800] ;  /* 0x005800081e347981 */ /* 0x000f62000c1e1900 */
[----:B--2---:R-:W-:-:S04]  /*5180*/  LOP3.LUT R29, R29, UR7, RZ, 0xc0, !PT ;  /* 0x000000071d1d7c12 */ /* 0x004fc8000f8ec0ff */
[C---:B------:R-:W-:Y:S01]  /*5190*/  LOP3.LUT R38, R29.reuse, 0x3, RZ, 0xc0, !PT ;  /* 0x000000031d267812 */ /* 0x040fe200078ec0ff */
[----:B------:R-:W-:Y:S02]  /*51a0*/  IMAD.SHL.U32 R39, R29, 0x100, RZ ;  /* 0x000001001d277824 */ /* 0x000fe400078e00ff */
[----:B------:R-:W2:Y:S03]  /*51b0*/  LDG.E R29, desc[UR8][R30.64+0x1c00] ;  /* 0x001c00081e1d7981 */ /* 0x000ea6000c1e1900 */
[----:B------:R-:W-:-:S04]  /*51c0*/  LOP3.LUT R39, R39, 0xfffffc00, RZ, 0xc0, !PT ;  /* 0xfffffc0027277812 */ /* 0x000fc800078ec0ff */
[----:B------:R-:W-:Y:S02]  /*51d0*/  IADD3 R53, PT, PT, R38, R5, R39 ;  /* 0x0000000526357210 */ /* 0x000fe40007ffe027 */
[----:B------:R-:W2:Y:S04]  /*51e0*/  LDG.E R38, desc[UR8][R30.64+0x2000] ;  /* 0x002000081e267981 */ /* 0x000ea8000c1e1900 */
[----:B------:R1:W2:Y:S01]  /*51f0*/  LDG.E R39, desc[UR8][R30.64+0x2400] ;  /* 0x002400081e277981 */ /* 0x0002a2000c1e1900 */
[----:B------:R-:W-:Y:S06]  /*5200*/  BAR.SYNC.DEFER_BLOCKING 0x0 ;  /* 0x0000000000007b1d */ /* 0x000fec0000010000 */
[----:B------:R-:W0:Y:S01]  /*5210*/  LDS.U8 R54, [R53] ;  /* 0x0000000035367984 */ /* 0x000e220000000000 */
[----:B---3--:R-:W-:-:S05]  /*5220*/  LOP3.LUT R32, R32, UR7, RZ, 0xc0, !PT ;  /* 0x0000000720207c12 */ /* 0x008fca000f8ec0ff */
[C---:B------:R-:W-:Y:S01]  /*5230*/  IMAD.SHL.U32 R55, R32.reuse, 0x100, RZ ;  /* 0x0000010020377824 */ /* 0x040fe200078e00ff */
[----:B------:R-:W-:-:S04]  /*5240*/  LOP3.LUT R32, R32, 0x3, RZ, 0xc0, !PT ;  /* 0x0000000320207812 */ /* 0x000fc800078ec0ff */
[----:B------:R-:W-:-:S04]  /*5250*/  LOP3.LUT R55, R55, 0xfffffc00, RZ, 0xc0, !PT ;  /* 0xfffffc0037377812 */ /* 0x000fc800078ec0ff */
[----:B------:R-:W-:Y:S01]  /*5260*/  IADD3 R32, PT, PT, R32, R5, R55 ;  /* 0x0000000520207210 */ /* 0x000fe20007ffe037 */
[----:B0-----:R-:W-:-:S05]  /*5270*/  VIADD R54, R54, 0x1 ;  /* 0x0000000136367836 */ /* 0x001fca0000000000 */
[----:B------:R-:W-:Y:S04]  /*5280*/  STS.U8 [R53], R54 ;  /* 0x0000003635007388 */ /* 0x000fe80000000000 */
[----:B------:R-:W0:Y:S01]  /*5290*/  LDS.U8 R55, [R32] ;  /* 0x0000000020377984 */ /* 0x000e220000000000 */
[----:B----4-:R-:W-:-:S05]  /*52a0*/  LOP3.LUT R33, R33, UR7, RZ, 0xc0, !PT ;  /* 0x0000000721217c12 */ /* 0x010fca000f8ec0ff */
[C---:B-1----:R-:W-:Y:S01]  /*52b0*/  IMAD.SHL.U32 R31, R33.reuse, 0x100, RZ ;  /* 0x00000100211f7824 */ /* 0x042fe200078e00ff */
[----:B------:R-:W-:-:S04]  /*52c0*/  LOP3.LUT R30, R33, 0x3, RZ, 0xc0, !PT ;  /* 0x00000003211e7812 */ /* 0x000fc800078ec0ff */
[----:B------:R-:W-:-:S04]  /*52d0*/  LOP3.LUT R31, R31, 0xfffffc00, RZ, 0xc0, !PT ;  /* 0xfffffc001f1f7812 */ /* 0x000fc800078ec0ff */
[----:B------:R-:W-:Y:S01]  /*52e0*/  IADD3 R30, PT, PT, R30, R5, R31 ;  /* 0x000000051e1e7210 */ /* 0x000fe20007ffe01f */
[----:B0-----:R-:W-:-:S05]  /*52f0*/  VIADD R55, R55, 0x1 ;  /* 0x0000000137377836 */ /* 0x001fca0000000000 */
[----:B------:R-:W-:Y:S04]  /*5300*/  STS.U8 [R32], R55 ;  /* 0x0000003720007388 */ /* 0x000fe80000000000 */
[----:B------:R-:W0:Y:S01]  /*5310*/  LDS.U8 R31, [R30] ;  /* 0x000000001e1f7984 */ /* 0x000e220000000000 */
[----:B-----5:R-:W-:-:S05]  /*5320*/  LOP3.LUT R34, R34, UR7, RZ, 0xc0, !PT ;  /* 0x0000000722227c12 */ /* 0x020fca000f8ec0ff */
[C---:B------:R-:W-:Y:S01]  /*5330*/  IMAD.SHL.U32 R33, R34.reuse, 0x100, RZ ;  /* 0x0000010022217824 */ /* 0x040fe200078e00ff */
[----:B------:R-:W-:-:S04]  /*5340*/  LOP3.LUT R34, R34, 0x3, RZ, 0xc0, !PT ;  /* 0x0000000322227812 */ /* 0x000fc800078ec0ff */
[----:B------:R-:W-:-:S04]  /*5350*/  LOP3.LUT R33, R33, 0xfffffc00, RZ, 0xc0, !PT ;  /* 0xfffffc0021217812 */ /* 0x000fc800078ec0ff */
[----:B------:R-:W-:Y:S01]  /*5360*/  IADD3 R33, PT, PT, R34, R5, R33 ;  /* 0x0000000522217210 */ /* 0x000fe20007ffe021 */
[----:B0-----:R-:W-:-:S05]  /*5370*/  VIADD R31, R31, 0x1 ;  /* 0x000000011f1f7836 */ /* 0x001fca0000000000 */
[----:B------:R-:W-:Y:S04]  /*5380*/  STS.U8 [R30], R31 ;  /* 0x0000001f1e007388 */ /* 0x000fe80000000000 */
[----:B------:R-:W0:Y:S01]  /*5390*/  LDS.U8 R34, [R33] ;  /* 0x0000000021227984 */ /* 0x000e220000000000 */
[----:B------:R-:W-:-:S05]  /*53a0*/  LOP3.LUT R35, R35, UR7, RZ, 0xc0, !PT ;  /* 0x0000000723237c12 */ /* 0x000fca000f8ec0ff */
        /* <DEDUP_REMOVED lines=23> */
[----:B--2---:R-:W-:-:S05]  /*5520*/  LOP3.LUT R29, R29, UR7, RZ, 0xc0, !PT ;  /* 0x000000071d1d7c12 */ /* 0x004fca000f8ec0ff */
        /* <DEDUP_REMOVED lines=127> */
[----:B------:R-:W-:Y:S02]  /*5d20*/  UIADD3 UR5, UP0, UPT, UR5, 0x1700, URZ ;  /* 0x0000170005057890 */ /* 0x000fe4000ff1e0ff */
[----:B------:R-:W-:Y:S02]  /*5d30*/  UIADD3 UR4, UPT, UPT, UR4, 0x1, URZ ;  /* 0x0000000104047890 */ /* 0x000fe4000fffe0ff */
[----:B------:R-:W-:Y:S02]  /*5d40*/  UIADD3.X UR6, UPT, UPT, URZ, UR6, URZ, UP0, !UPT ;  /* 0x00000006ff067290 */ /* 0x000fe400087fe4ff */
[----:B------:R-:W-:Y:S01]  /*5d50*/  UISETP.NE.AND UP0, UPT, UR4, 0xb, UPT ;  /* 0x0000000b0400788c */ /* 0x000fe2000bf05270 */
[----:B0-----:R-:W-:-:S05]  /*5d60*/  VIADD R32, R32, 0x1 ;  /* 0x0000000120207836 */ /* 0x001fca0000000000 */
[----:B------:R1:W-:Y:S03]  /*5d70*/  STS.U8 [R29], R32 ;  /* 0x000000201d007388 */ /* 0x0003e60000000000 */
[----:B------:R-:W-:Y:S05]  /*5d80*/  BRA.U UP0, `(.L_x_17) ;  /* 0xfffffff100987547 */ /* 0x000fea000b83ffff */
[----:B------:R-:W-:Y:S01]  /*5d90*/  BAR.SYNC.DEFER_BLOCKING 0x0 ;  /* 0x0000000000007b1d */ /* 0x000fe20000010000 */
[C---:B------:R-:W-:Y:S02]  /*5da0*/  ISETP.GT.U32.AND P1, PT, R20.reuse, 0x1ff, PT ;  /* 0x000001ff1400780c */ /* 0x040fe40003f24070 */
[----:B------:R-:W-:-:S03]  /*5db0*/  ISETP.GT.U32.AND P0, PT, R20, 0xff, PT ;  /* 0x000000ff1400780c */ /* 0x000fc60003f04070 */
[----:B------:R-:W-:Y:S08]  /*5dc0*/  BSSY.RECONVERGENT B0, `(.L_x_18) ;  /* 0x000006a000007945 */ /* 0x000ff00003800200 */
[----:B------:R-:W-:Y:S05]  /*5dd0*/  @P1 BRA `(.L_x_19) ;  /* 0x0000000400a01947 */ /* 0x000fea0003800000 */
[----:B-1----:R-:W0:Y:S04]  /*5de0*/  LDS R29, [R17] ;  /* 0x00000000111d7984 */ /* 0x002e280000000800 */
[----:B------:R-:W1:Y:S04]  /*5df0*/  LDS R31, [R17+0x80] ;  /* 0x00008000111f7984 */ /* 0x000e680000000800 */
[----:B------:R-:W2:Y:S04]  /*5e00*/  LDS R34, [R17+0x100] ;  /* 0x0001000011227984 */ /* 0x000ea80000000800 */
[----:B------:R-:W3:Y:S04]  /*5e10*/  LDS R35, [R17+0x180] ;  /* 0x0001800011237984 */ /* 0x000ee80000000800 */
[----:B------:R-:W4:Y:S04]  /*5e20*/  LDS R36, [R17+0x200] ;  /* 0x0002000011247984 */ /* 0x000f280000000800 */
[----:B------:R-:W5:Y:S01]  /*5e30*/  LDS R37, [R17+0x280] ;  /* 0x0002800011257984 */ /* 0x000f620000000800 */
[----:B0-----:R-:W-:-:S02]  /*5e40*/  PRMT R30, R29, 0x7770, RZ ;  /* 0x000077701d1e7816 */ /* 0x001fc400000000ff */
[C---:B-1----:R-:W-:Y:S02]  /*5e50*/  PRMT R32, R31.reuse, 0x7770, RZ ;  /* 0x000077701f207816 */ /* 0x042fe400000000ff */
[----:B------:R-:W-:Y:S02]  /*5e60*/  LOP3.LUT R30, R30, 0xff, RZ, 0xc0, !PT ;  /* 0x000000ff1e1e7812 */ /* 0x000fe400078ec0ff */
[----:B------:R-:W-:Y:S02]  /*5e70*/  LOP3.LUT R39, R32, 0xff, RZ, 0xc0, !PT ;  /* 0x000000ff20277812 */ /* 0x000fe400078ec0ff */
[----:B------:R-:W-:Y:S02]  /*5e80*/  PRMT R33, R31, 0x7772, RZ ;  /* 0x000077721f217816 */ /* 0x000fe400000000ff */
[----:B------:R-:W-:Y:S02]  /*5e90*/  IADD3 R39, P5, P6, R39, R28, R30 ;  /* 0x0000001c27277210 */ /* 0x000fe40007ebe01e */
[----:B------:R-:W-:-:S02]  /*5ea0*/  PRMT R28, R29, 0x7771, RZ ;  /* 0x000077711d1c7816 */ /* 0x000fc400000000ff */
[----:B------:R-:W-:Y:S02]  /*5eb0*/  PRMT R30, R29, 0x7772, RZ ;  /* 0x000077721d1e7816 */ /* 0x000fe400000000ff */
[----:B------:R-:W-:Y:S02]  /*5ec0*/  PRMT R32, R31, 0x7771, RZ ;  /* 0x000077711f207816 */ /* 0x000fe400000000ff */
[----:B------:R-:W-:Y:S02]  /*5ed0*/  LOP3.LUT R38, R28, 0xff, RZ, 0xc0, !PT ;  /* 0x000000ff1c267812 */ /* 0x000fe400078ec0ff */
[----:B------:R-:W-:Y:S02]  /*5ee0*/  LOP3.LUT R30, R30, 0xff, RZ, 0xc0, !PT ;  /* 0x000000ff1e1e7812 */ /* 0x000fe400078ec0ff */
[----:B------:R-:W-:Y:S02]  /*5ef0*/  LOP3.LUT R28, R33, 0xff, RZ, 0xc0, !PT ;  /* 0x000000ff211c7812 */ /* 0x000fe400078ec0ff */
[----:B------:R-:W-:-:S02]  /*5f00*/  LOP3.LUT R32, R32, 0xff, RZ, 0xc0, !PT ;  /* 0x000000ff20207812 */ /* 0x000fc400078ec0ff */
[----:B------:R-:W-:Y:S02]  /*5f10*/  PRMT R29, R29, 0x7773, RZ ;  /* 0x000077731d1d7816 */ /* 0x000fe400000000ff */
[----:B------:R-:W-:Y:S02]  /*5f20*/  PRMT R31, R31, 0x7773, RZ ;  /* 0x000077731f1f7816 */ /* 0x000fe400000000ff */
[----:B------:R-:W-:Y:S02]  /*5f30*/  IADD3 R33, P2, P3, R28, R27, R30 ;  /* 0x0000001b1c217210 */ /* 0x000fe40007b5e01e */
[----:B------:R-:W-:Y:S02]  /*5f40*/  IADD3 R32, P1, P4, R32, R23, R38 ;  /* 0x0000001720207210 */ /* 0x000fe40007c3e026 */
[----:B------:R-:W-:Y:S02]  /*5f50*/  LOP3.LUT R29, R29, 0xff, RZ, 0xc0, !PT ;  /* 0x000000ff1d1d7812 */ /* 0x000fe400078ec0ff */
[----:B------:R-:W-:-:S02]  /*5f60*/  LOP3.LUT R28, R31, 0xff, RZ, 0xc0, !PT ;  /* 0x000000ff1f1c7812 */ /* 0x000fc400078ec0ff */
[----:B--2---:R-:W-:Y:S02]  /*5f70*/  PRMT R23, R34, 0x7770, RZ ;  /* 0x0000777022177816 */ /* 0x004fe400000000ff */
[----:B---3--:R-:W-:Y:S02]  /*5f80*/  PRMT R27, R35, 0x7770, RZ ;  /* 0x00007770231b7816 */ /* 0x008fe400000000ff */
[----:B------:R-:W-:Y:S02]  /*5f90*/  IADD3.X R40, PT, PT, RZ, R26, RZ, P5, P6 ;  /* 0x0000001aff287210 */ /* 0x000fe40002fec4ff */
[----:B------:R-:W-:Y:S02]  /*5fa0*/  IADD3 R28, P5, P6, R28, R25, R29 ;  /* 0x000000191c1c7210 */ /* 0x000fe40007ebe01d */
[----:B------:R-:W-:Y:S02]  /*5fb0*/  LOP3.LUT R26, R23, 0xff, RZ, 0xc0, !PT ;  /* 0x000000ff171a7812 */ /* 0x000fe400078ec0ff */
[----:B------:R-:W-:-:S02]  /*5fc0*/  PRMT R25, R35, 0x7771, RZ ;  /* 0x0000777123197816 */ /* 0x000fc400000000ff */
[----:B------:R-:W-:Y:S02]  /*5fd0*/  LOP3.LUT R27, R27, 0xff, RZ, 0xc0, !PT ;  /* 0x000000ff1b1b7812 */ /* 0x000fe400078ec0ff */
[----:B------:R-:W-:Y:S02]  /*5fe0*/  IADD3.X R38, PT, PT, RZ, R24, RZ, P1, P4 ;  /* 0x00000018ff267210 */ /* 0x000fe40000fe84ff */
[----:B------:R-:W-:Y:S02]  /*5ff0*/  IADD3 R31, P1, P4, R27, R39, R26 ;  /* 0x000000271b1f7210 */ /* 0x000fe40007c3e01a */
[----:B------:R-:W-:Y:S01]  /*6000*/  LOP3.LUT R30, R25, 0xff, RZ, 0xc0, !PT ;  /* 0x000000ff191e7812 */ /* 0x000fe200078ec0ff */
[----:B------:R-:W-:Y:S01]  /*6010*/  LDS R26, [R17+0x380] ;  /* 0x00038000111a7984 */ /* 0x000fe20000000800 */
[----:B------:R-:W-:Y:S02]  /*6020*/  PRMT R23, R34, 0x7771, RZ ;  /* 0x0000777122177816 */ /* 0x000fe400000000ff */
[----:B------:R-:W-:Y:S01]  /*6030*/  IADD3.X R39, PT, PT, RZ, R22, RZ, P2, P3 ;  /* 0x00000016ff277210 */ /* 0x000fe200017e64ff */
[----:B------:R-:W0:Y:S01]  /*6040*/  LDS R25, [R17+0x300] ;  /* 0x0003000011197984 */ /* 0x000e220000000800 */
[----:B------:R-:W-:-:S02]  /*6050*/  LOP3.LUT R23, R23, 0xff, RZ, 0xc0, !PT ;  /* 0x000000ff17177812 */ /* 0x000fc400078ec0ff */
[----:B------:R-:W-:Y:S02]  /*6060*/  PRMT R22, R34, 0x7772, RZ ;  /* 0x0000777222167816 */ /* 0x000fe400000000ff */
[----:B------:R-:W-:Y:S02]  /*6070*/  IADD3 R30, P2, P3, R30, R32, R23 ;  /* 0x000000201e1e7210 */ /* 0x000fe40007b5e017 */
[C---:B------:R-:W-:Y:S02]  /*6080*/  PRMT R23, R35.reuse, 0x7772, RZ ;  /* 0x0000777223177816 */ /* 0x040fe400000000ff */
[----:B------:R-:W-:Y:S02]  /*6090*/  PRMT R34, R34, 0x7773, RZ ;  /* 0x0000777322227816 */ /* 0x000fe400000000ff */
[----:B------:R-:W-:Y:S02]  /*60a0*/  PRMT R35, R35, 0x7773, RZ ;  /* 0x0000777323237816 */ /* 0x000fe400000000ff */
[----:B------:R-:W-:-:S02]  /*60b0*/  LOP3.LUT R22, R22, 0xff, RZ, 0xc0, !PT ;  /* 0x000000ff16167812 */ /* 0x000fc400078ec0ff */
[----:B------:R-:W-:Y:S02]  /*60c0*/  LOP3.LUT R23, R23, 0xff, RZ, 0xc0, !PT ;  /* 0x000000ff17177812 */ /* 0x000fe400078ec0ff */
[----:B------:R-:W-:Y:S02]  /*60d0*/  LOP3.LUT R29, R34, 0xff, RZ, 0xc0, !PT ;  /* 0x000000ff221d7812 */ /* 0x000fe400078ec0ff */
[----:B------:R-:W-:Y:S02]  /*60e0*/  LOP3.LUT R32, R35, 0xff, RZ, 0xc0, !PT ;  /* 0x000000ff23207812 */ /* 0x000fe400078ec0ff */
[----:B------:R-:W-:Y:S02]  /*60f0*/  IADD3.X R34, PT, PT, RZ, R21, RZ, P5, P6 ;  /* 0x00000015ff227210 */ /* 0x000fe40002fec4ff */
[----:B------:R-:W-:Y:S02]  /*6100*/  IADD3 R27, P5, P6, R23, R33, R22 ;  /* 0x00000021171b7210 */ /* 0x000fe40007ebe016 */
[----:B----4-:R-:W-:-:S02]  /*6110*/  PRMT R21, R36, 0x7770, RZ ;  /* 0x0000777024157816 */ /* 0x010fc400000000ff */
[----:B------:R-:W-:Y:S02]  /*6120*/  PRMT R22, R36, 0x7771, RZ ;  /* 0x0000777124167816 */ /* 0x000fe400000000ff */
[----:B-----5:R-:W-:Y:S02]  /*6130*/  PRMT R24, R37, 0x7771, RZ ;  /* 0x0000777125187816 */ /* 0x020fe400000000ff */
[----:B------:R-:W-:Y:S02]  /*6140*/  IADD3.X R33, PT, PT, RZ, R40, RZ, P1, P4 ;  /* 0x00000028ff217210 */ /* 0x000fe40000fe84ff */
[----:B------:R-:W-:Y:S02]  /*6150*/  IADD3 R32, P4, P1, R32, R28, R29 ;  /* 0x0000001c20207210 */ /* 0x000fe4000799e01d */
[----:B------:R-:W-:Y:S02]  /*6160*/  LOP3.LUT R28, R21, 0xff, RZ, 0xc0, !PT ;  /* 0x000000ff151c7812 */ /* 0x000fe400078ec0ff */
[----:B------:R-:W-:-:S02]  /*6170*/  LOP3.LUT R21, R22, 0xff, RZ, 0xc0, !PT ;  /* 0x000000ff16157812 */ /* 0x000fc400078ec0ff */
[----:B------:R-:W-:Y:S02]  /*6180*/  LOP3.LUT R24, R24, 0xff, RZ, 0xc0, !PT ;  /* 0x000000ff18187812 */ /* 0x000fe400078ec0ff */
[----:B------:R-:W-:Y:S02]  /*6190*/  IADD3.X R35, PT, PT, RZ, R39, RZ, P5, P6 ;  /* 0x00000027ff237210 */ /* 0x000fe40002fec4ff */
[----:B------:R-:W-:Y:S02]  /*61a0*/  IADD3 R30, P6, P5, R24, R30, R21 ;  /* 0x0000001e181e7210 */ /* 0x000fe40007dde015 */
[C---:B------:R-:W-:Y:S02]  /*61b0*/  PRMT R23, R37.reuse, 0x7770, RZ ;  /* 0x0000777025177816 */ /* 0x040fe400000000ff */
[----:B------:R-:W-:Y:S02]  /*61c0*/  PRMT R21, R36, 0x7772, RZ ;  /* 0x0000777224157816 */ /* 0x000fe400000000ff */
[----:B------:R-:W-:-:S02]  /*61d0*/  PRMT R22, R37, 0x7772, RZ ;  /* 0x0000777225167816 */ /* 0x000fc400000000ff */
[----:B------:R-:W-:Y:S02]  /*61e0*/  LOP3.LUT R23, R23, 0xff, RZ, 0xc0, !PT ;  /* 0x000000ff17177812 */ /* 0x000fe400078ec0ff */
[----:B------:R-:W-:Y:S02]  /*61f0*/  LOP3.LUT R21, R21, 0xff, RZ, 0xc0, !PT ;  /* 0x000000ff15157812 */ /* 0x000fe400078ec0ff */
[----:B------:R-:W-:Y:S02]  /*6200*/  LOP3.LUT R22, R22, 0xff, RZ, 0xc0, !PT ;  /* 0x000000ff16167812 */ /* 0x000fe400078ec0ff */
[----:B------:R-:W-:Y:S02]  /*6210*/  IADD3.X R38, PT, PT, RZ, R38, RZ, P2, P3 ;  /* 0x00000026ff267210 */ /* 0x000fe400017e64ff */
[----:B------:R-:W-:Y:S02]  /*6220*/  PRMT R36, R36, 0x7773, RZ ;  /* 0x0000777324247816 */ /* 0x000fe400000000ff */
[----:B------:R-:W-:-:S02]  /*6230*/  PRMT R37, R37, 0x7773, RZ ;  /* 0x0000777325257816 */ /* 0x000fc400000000ff */
[----:B------:R-:W-:Y:S02]  /*6240*/  IADD3.X R34, PT, PT, RZ, R34, RZ, P4, P1 ;  /* 0x00000022ff227210 */ /* 0x000fe400027e24ff */
[----:B------:R-:W-:Y:S02]  /*6250*/  IADD3 R31, P3, P2, R23, R31, R28 ;  /* 0x0000001f171f7210 */ /* 0x000fe40007a7e01c */
[----:B------:R-:W-:Y:S02]  /*6260*/  IADD3 R27, P1, P4, R22, R27, R21 ;  /* 0x0000001b161b7210 */ /* 0x000fe40007c3e015 */
[----:B0-----:R-:W-:Y:S02]  /*6270*/  PRMT R21, R25, 0x7770, RZ ;  /* 0x0000777019157816 */ /* 0x001fe400000000ff */
[----:B------:R-:W-:Y:S02]  /*6280*/  PRMT R23, R26, 0x7770, RZ ;  /* 0x000077701a177816 */ /* 0x000fe400000000ff */
[----:B------:R-:W-:-:S02]  /*6290*/  LOP3.LUT R36, R36, 0xff, RZ, 0xc0, !PT ;  /* 0x000000ff24247812 */ /* 0x000fc400078ec0ff */
[----:B------:R-:W-:Y:S02]  /*62a0*/  LOP3.LUT R29, R37, 0xff, RZ, 0xc0, !PT ;  /* 0x000000ff251d7812 */ /* 0x000fe400078ec0ff */
[----:B------:R-:W-:Y:S02]  /*62b0*/  PRMT R22, R25, 0x7771, RZ ;  /* 0x0000777119167816 */ /* 0x000fe400000000ff */
[----:B------:R-:W-:Y:S02]  /*62c0*/  PRMT R24, R26, 0x7771, RZ ;  /* 0x000077711a187816 */ /* 0x000fe400000000ff */
[----:B------:R-:W-:Y:S02]  /*62d0*/  LOP3.LUT R28, R21, 0xff, RZ, 0xc0, !PT ;  /* 0x000000ff151c7812 */ /* 0x000fe400078ec0ff */
[----:B------:R-:W-:Y:S02]  /*62e0*/  LOP3.LUT R23, R23, 0xff, RZ, 0xc0, !PT ;  /* 0x000000ff17177812 */ /* 0x000fe400078ec0ff */
[----:B------:R-:W-:-:S02]  /*62f0*/  IADD3.X R33, PT, PT, RZ, R33, RZ, P3, P2 ;  /* 0x00000021ff217210 */ /* 0x000fc40001fe44ff */
[----:B------:R-:W-:Y:S02]  /*6300*/  IADD3 R29, P2, P3, R29, R32, R36 ;  /* 0x000000201d1d7210 */ /* 0x000fe40007b5e024 */
[----:B------:R-:W-:Y:S02]  /*6310*/  LOP3.LUT R21, R22, 0xff, RZ, 0xc0, !PT ;  /* 0x000000ff16157812 */ /* 0x000fe400078ec0ff */
[----:B------:R-:W-:Y:S02]  /*6320*/  LOP3.LUT R24, R24, 0xff, RZ, 0xc0, !PT ;  /* 0x000000ff18187812 */ /* 0x000fe400078ec0ff */
[----:B------:R-:W-:Y:S02]  /*6330*/  IADD3.X R32, PT, PT, RZ, R38, RZ, P6, P5 ;  /* 0x00000026ff207210 */ /* 0x000fe400037ea4ff */
[----:B------:R-:W-:Y:S02]  /*6340*/  IADD3 R28, P6, P5, R23, R31, R28 ;  /* 0x0000001f171c7210 */ /* 0x000fe40007dde01c */
[----:B------:R-:W-:-:S02]  /*6350*/  IADD3.X R31, PT, PT, RZ, R35, RZ, P1, P4 ;  /* 0x00000023ff1f7210 */ /* 0x000fc40000fe84ff */
[----:B------:R-:W-:Y:S02]  /*6360*/  IADD3 R23, P4, P1, R24, R30, R21 ;  /* 0x0000001e18177210 */ /* 0x000fe4000799e015 */
[C---:B------:R-:W-:Y:S02]  /*6370*/  PRMT R21, R25.reuse, 0x7772, RZ ;  /* 0x0000777219157816 */ /* 0x040fe400000000ff */
        /* <DEDUP_REMOVED lines=8> */
[----:B------:R-:W-:Y:S02]  /*6400*/  IADD3.X R26, PT, PT, RZ, R33, RZ, P6, P5 ;  /* 0x00000021ff1a7210 */ /* 0x000fe400037ea4ff */
[----:B------:R-:W-:-:S02]  /*6410*/  IADD3 R27, P2, P3, R22, R27, R21 ;  /* 0x0000001b161b7210 */ /* 0x000fc40007b5e015 */
[----:B------:R-:W-:Y:S02]  /*6420*/  IADD3 R25, P5, P6, R25, R29, R24 ;  /* 0x0000001d19197210 */ /* 0x000fe40007ebe018 */
[----:B------:R-:W-:Y:S02]  /*6430*/  IADD3.X R24, PT, PT, RZ, R32, RZ, P4, P1 ;  /* 0x00000020ff187210 */ /* 0x000fe400027e24ff */
[----:B------:R-:W-:Y:S02]  /*6440*/  IADD3.X R22, PT, PT, RZ, R31, RZ, P2, P3 ;  /* 0x0000001fff167210 */ /* 0x000fe400017e64ff */
[----:B------:R-:W-:-:S07]  /*6450*/  IADD3.X R21, PT, PT, RZ, R30, RZ, P5, P6 ;  /* 0x0000001eff157210 */ /* 0x000fce0002fec4ff */
.L_x_19:
[----:B------:R-:W-:Y:S05]  /*6460*/  BSYNC.RECONVERGENT B0 ;  /* 0x0000000000007941 */ /* 0x000fea0003800200 */
.L_x_18:
[----:B------:R-:W-:Y:S04]  /*6470*/  BSSY.RECONVERGENT B0, `(.L_x_20) ;  /* 0x000006a000007945 */ /* 0x000fe80003800200 */
[----:B------:R-:W-:Y:S05]  /*6480*/  @P0 BRA `(.L_x_21) ;  /* 0x0000000400a00947 */ /* 0x000fea0003800000 */
[----:B-1----:R-:W0:Y:S04]  /*6490*/  LDS R29, [R17+0x2000] ;  /* 0x00200000111d7984 */ /* 0x002e280000000800 */
        /* <DEDUP_REMOVED lines=14> */
[----:B------:R-:W-:Y:S02]  /*6580*/  PRMT R29, R29, 0x7773, RZ ;  /* 0x000077731d1d7816 */ /* 0x000fe400000000ff */
[----:B------:R-:W-:Y:S02]  /*6590*/  PRMT R31, R31, 0x7773, RZ ;  /* 0x000077731f1f7816 */ /* 0x000fe400000000ff */
[----:B------:R-:W-:Y:S02]  /*65a0*/  LOP3.LUT R6, R6, 0xff, RZ, 0xc0, !PT ;  /* 0x000000ff06067812 */ /* 0x000fe400078ec0ff */
[----:B------:R-:W-:-:S02]  /*65b0*/  LOP3.LUT R32, R32, 0xff, RZ, 0xc0, !PT ;  /* 0x000000ff20207812 */ /* 0x000fc400078ec0ff */
[----:B------:R-:W-:Y:S02]  /*65c0*/  LOP3.LUT R30, R30, 0xff, RZ, 0xc0, !PT ;  /* 0x000000ff1e1e7812 */ /* 0x000fe400078ec0ff */
[----:B------:R-:W-:Y:S02]  /*65d0*/  LOP3.LUT R38, R33, 0xff, RZ, 0xc0, !PT ;  /* 0x000000ff21267812 */ /* 0x000fe400078ec0ff */
[----:B------:R-:W-:Y:S02]  /*65e0*/  LOP3.LUT R29, R29, 0xff, RZ, 0xc0, !PT ;  /* 0x000000ff1d1d7812 */ /* 0x000fe400078ec0ff */
[----:B------:R-:W-:Y:S02]  /*65f0*/  LOP3.LUT R31, R31, 0xff, RZ, 0xc0, !PT ;  /* 0x000000ff1f1f7812 */ /* 0x000fe400078ec0ff */
[----:B------:R-:W-:Y:S02]  /*6600*/  IADD3 R32, P2, P3, R32, R9, R6 ;  /* 0x0000000920207210 */ /* 0x000fe40007b5e006 */
[----:B--2---:R-:W-:-:S02]  /*6610*/  PRMT R6, R34, 0x7770, RZ ;  /* 0x0000777022067816 */ /* 0x004fc400000000ff */
[----:B------:R-:W-:Y:S02]  /*6620*/  IADD3 R38, P0, P1, R38, R11, R30 ;  /* 0x0000000b26267210 */ /* 0x000fe4000791e01e */
[----:B------:R-:W-:Y:S01]  /*6630*/  IADD3.X R41, PT, PT, RZ, R4, RZ, P4, P5 ;  /* 0x00000004ff297210 */ /* 0x000fe200027ea4ff */
[----:B------:R-:W0:Y:S01]  /*6640*/  LDS R11, [R17+0x2300] ;  /* 0x00230000110b7984 */ /* 0x000e220000000800 */
[----:B------:R-:W-:Y:S02]  /*6650*/  IADD3 R31, P4, P5, R31, R16, R29 ;  /* 0x000000101f1f7210 */ /* 0x000fe40007d9e01d */
[----:B------:R-:W-:Y:S01]  /*6660*/  LOP3.LUT R30, R6, 0xff, RZ, 0xc0, !PT ;  /* 0x000000ff061e7812 */ /* 0x000fe200078ec0ff */
[----:B------:R-:W1:Y:S01]  /*6670*/  LDS R16, [R17+0x2380] ;  /* 0x0023800011107984 */ /* 0x000e620000000800 */
[----:B------:R-:W-:Y:S02]  /*6680*/  PRMT R4, R34, 0x7771, RZ ;  /* 0x0000777122047816 */ /* 0x000fe400000000ff */
[----:B---3--:R-:W-:-:S02]  /*6690*/  PRMT R6, R35, 0x7771, RZ ;  /* 0x0000777123067816 */ /* 0x008fc400000000ff */
[----:B------:R-:W-:Y:S02]  /*66a0*/  LOP3.LUT R29, R4, 0xff, RZ, 0xc0, !PT ;  /* 0x000000ff041d7812 */ /* 0x000fe400078ec0ff */
[----:B------:R-:W-:Y:S02]  /*66b0*/  LOP3.LUT R6, R6, 0xff, RZ, 0xc0, !PT ;  /* 0x000000ff06067812 */ /* 0x000fe400078ec0ff */
[----:B------:R-:W-:Y:S02]  /*66c0*/  PRMT R9, R35, 0x7770, RZ ;  /* 0x0000777023097816 */ /* 0x000fe400000000ff */
[----:B------:R-:W-:Y:S02]  /*66d0*/  IADD3.X R10, PT, PT, RZ, R10, RZ, P0, P1 ;  /* 0x0000000aff0a7210 */ /* 0x000fe400007e24ff */
[----:B------:R-:W-:Y:S02]  /*66e0*/  IADD3 R29, P0, P1, R6, R32, R29 ;  /* 0x00000020061d7210 */ /* 0x000fe4000791e01d */
[----:B------:R-:W-:-:S02]  /*66f0*/  LOP3.LUT R9, R9, 0xff, RZ, 0xc0, !PT ;  /* 0x000000ff09097812 */ /* 0x000fc400078ec0ff */
[C---:B------:R-:W-:Y:S02]  /*6700*/  PRMT R4, R34.reuse, 0x7772, RZ ;  /* 0x0000777222047816 */ /* 0x040fe400000000ff */
[C---:B------:R-:W-:Y:S02]  /*6710*/  PRMT R6, R35.reuse, 0x7772, RZ ;  /* 0x0000777223067816 */ /* 0x040fe400000000ff */
[----:B------:R-:W-:Y:S02]  /*6720*/  PRMT R34, R34, 0x7773, RZ ;  /* 0x0000777322227816 */ /* 0x000fe400000000ff */
[----:B------:R-:W-:Y:S02]  /*6730*/  PRMT R35, R35, 0x7773, RZ ;  /* 0x0000777323237816 */ /* 0x000fe400000000ff */
[----:B------:R-:W-:Y:S02]  /*6740*/  IADD3.X R39, PT, PT, RZ, R8, RZ, P2, P3 ;  /* 0x00000008ff277210 */ /* 0x000fe400017e64ff */
[----:B------:R-:W-:-:S02]  /*6750*/  IADD3 R30, P2, P3, R9, R40, R30 ;  /* 0x00000028091e7210 */ /* 0x000fc40007b5e01e */
[----:B------:R-:W-:Y:S02]  /*6760*/  LOP3.LUT R33, R4, 0xff, RZ, 0xc0, !PT ;  /* 0x000000ff04217812 */ /* 0x000fe400078ec0ff */
[----:B------:R-:W-:Y:S02]  /*6770*/  LOP3.LUT R6, R6, 0xff, RZ, 0xc0, !PT ;  /* 0x000000ff06067812 */ /* 0x000fe400078ec0ff */
[----:B------:R-:W-:Y:S02]  /*6780*/  LOP3.LUT R9, R34, 0xff, RZ, 0xc0, !PT ;  /* 0x000000ff22097812 */ /* 0x000fe400078ec0ff */
[----:B------:R-:W-:Y:S02]  /*6790*/  LOP3.LUT R32, R35, 0xff, RZ, 0xc0, !PT ;  /* 0x000000ff23207812 */ /* 0x000fe400078ec0ff */
[----:B------:R-:W-:Y:S02]  /*67a0*/  IADD3.X R35, PT, PT, RZ, R13, RZ, P4, P5 ;  /* 0x0000000dff237210 */ /* 0x000fe400027ea4ff */
[----:B------:R-:W-:-:S02]  /*67b0*/  IADD3.X R34, PT, PT, RZ, R41, RZ, P2, P3 ;  /* 0x00000029ff227210 */ /* 0x000fc400017e64ff */
[----:B------:R-:W-:Y:S02]  /*67c0*/  IADD3 R33, P4, P5, R6, R38, R33 ;  /* 0x0000002606217210 */ /* 0x000fe40007d9e021 */
[----:B------:R-:W-:Y:S02]  /*67d0*/  IADD3 R32, P2, P3, R32, R31, R9 ;  /* 0x0000001f20207210 */ /* 0x000fe40007b5e009 */
[C---:B----4-:R-:W-:Y:S02]  /*67e0*/  PRMT R6, R36.reuse, 0x7771, RZ ;  /* 0x0000777124067816 */ /* 0x050fe400000000ff */
[----:B-----5:R-:W-:Y:S02]  /*67f0*/  PRMT R9, R37, 0x7771, RZ ;  /* 0x0000777125097816 */ /* 0x020fe400000000ff */
[----:B------:R-:W-:Y:S02]  /*6800*/  PRMT R4, R36, 0x7770, RZ ;  /* 0x0000777024047816 */ /* 0x000fe400000000ff */
[----:B------:R-:W-:-:S02]  /*6810*/  LOP3.LUT R6, R6, 0xff, RZ, 0xc0, !PT ;  /* 0x000000ff06067812 */ /* 0x000fc400078ec0ff */
[----:B------:R-:W-:Y:S02]  /*6820*/  LOP3.LUT R9, R9, 0xff, RZ, 0xc0, !PT ;  /* 0x000000ff09097812 */ /* 0x000fe400078ec0ff */
[----:B------:R-:W-:Y:S02]  /*6830*/  PRMT R8, R37, 0x7770, RZ ;  /* 0x0000777025087816 */ /* 0x000fe400000000ff */
[----:B------:R-:W-:Y:S02]  /*6840*/  IADD3.X R38, PT, PT, RZ, R10, RZ, P4, P5 ;  /* 0x0000000aff267210 */ /* 0x000fe400027ea4ff */
[----:B------:R-:W-:Y:S02]  /*6850*/  LOP3.LUT R13, R4, 0xff, RZ, 0xc0, !PT ;  /* 0x000000ff040d7812 */ /* 0x000fe400078ec0ff */
        /* <DEDUP_REMOVED lines=16> */
[C---:B0-----:R-:W-:Y:S02]  /*6960*/  PRMT R4, R11.reuse, 0x7770, RZ ;  /* 0x000077700b047816 */ /* 0x041fe400000000ff */
[C---:B-1----:R-:W-:Y:S02]  /*6970*/  PRMT R8, R16.reuse, 0x7770, RZ ;  /* 0x0000777010087816 */ /* 0x042fe400000000ff */
[----:B------:R-:W-:Y:S02]  /*6980*/  PRMT R6, R11, 0x7771, RZ ;  /* 0x000077710b067816 */ /* 0x000fe400000000ff */
[----:B------:R-:W-:-:S02]  /*6990*/  PRMT R9, R16, 0x7771, RZ ;  /* 0x0000777110097816 */ /* 0x000fc400000000ff */
        /* <DEDUP_REMOVED lines=8> */
[C---:B------:R-:W-:Y:S02]  /*6a20*/  PRMT R4, R11.reuse, 0x7772, RZ ;  /* 0x000077720b047816 */ /* 0x040fe400000000ff */
[C---:B------:R-:W-:Y:S02]  /*6a30*/  PRMT R8, R16.reuse, 0x7772, RZ ;  /* 0x0000777210087816 */ /* 0x040fe400000000ff */
        /* <DEDUP_REMOVED lines=10> */
[----:B------:R-:W-:Y:S02]  /*6ae0*/  IADD3.X R8, PT, PT, RZ, R33, RZ, P3, P2 ;  /* 0x00000021ff087210 */ /* 0x000fe40001fe44ff */
[----:B------:R-:W-:Y:S02]  /*6af0*/  IADD3.X R10, PT, PT, RZ, R32, RZ, P0, P1 ;  /* 0x00000020ff0a7210 */ /* 0x000fe400007e24ff */
[----:B------:R-:W-:-:S07]  /*6b00*/  IADD3.X R13, PT, PT, RZ, R30, RZ, P4, P5 ;  /* 0x0000001eff0d7210 */ /* 0x000fce00027ea4ff */
.L_x_21:
[----:B------:R-:W-:Y:S05]  /*6b10*/  BSYNC.RECONVERGENT B0 ;  /* 0x0000000000007941 */ /* 0x000fea0003800200 */
.L_x_20:
[----:B------:R-:W-:Y:S01]  /*6b20*/  BAR.SYNC.DEFER_BLOCKING 0x0 ;  /* 0x0000000000007b1d */ /* 0x000fe20000010000 */
[----:B-1----:R-:W-:-:S04]  /*6b30*/  IADD3 R29, P1, PT, R3, -UR5, RZ ;  /* 0x80000005031d7c10 */ /* 0x002fc8000ff3e0ff */
[----:B------:R-:W-:Y:S02]  /*6b40*/  ISETP.GT.U32.AND P0, PT, R29, 0xfcff, PT ;  /* 0x0000fcff1d00780c */ /* 0x000fe40003f04070 */
[----:B------:R-:W-:-:S04]  /*6b50*/  IADD3.X R29, PT, PT, R0, ~UR6, RZ, P1, !PT ;  /* 0x80000006001d7c10 */ /* 0x000fc80008ffe4ff */
[----:B------:R-:W-:Y:S01]  /*6b60*/  ISETP.GT.AND.EX P0, PT, R29, RZ, PT, P0 ;  /* 0x000000ff1d00720c */ /* 0x000fe20003f04300 */
        /* <DEDUP_REMOVED lines=16> */
[----:B------:R-:W-:Y:S05]  /*6c70*/  @P0 BRA `(.L_x_22) ;  /* 0xffffffe000d80947 */ /* 0x000fea000383ffff */
.L_x_16:
[----:B------:R-:W-:Y:S01]  /*6c80*/  IADD3 R29, P1, PT, R3, -UR5, RZ ;  /* 0x80000005031d7c10 */ /* 0x000fe2000ff3e0ff */
[----:B------:R-:W-:Y:S02]  /*6c90*/  IMAD.MOV.U32 R30, RZ, RZ, R16 ;  /* 0x000000ffff1e7224 */ /* 0x000fe400078e0010 */
[----:B------:R-:W-:Y:S01]  /*6ca0*/  IMAD.MOV.U32 R31, RZ, RZ, R13 ;  /* 0x000000ffff1f7224 */ /* 0x000fe200078e000d */
[----:B------:R-:W-:Y:S02]  /*6cb0*/  ISETP.GE.U32.AND P0, PT, R29, 0x1700, PT ;  /* 0x000017001d00780c */ /* 0x000fe40003f06070 */
[----:B------:R-:W-:-:S04]  /*6cc0*/  IADD3.X R40, PT, PT, R0, ~UR6, RZ, P1, !PT ;  /* 0x8000000600287c10 */ /* 0x000fc80008ffe4ff */
[----:B------:R-:W-:-:S13]  /*6cd0*/  ISETP.GE.AND.EX P0, PT, R40, RZ, PT, P0 ;  /* 0x000000ff2800720c */ /* 0x000fda0003f06300 */
[----:B------:R-:W-:Y:S05]  /*6ce0*/  @!P0 BRA `(.L_x_23) ;  /* 0x0000000c00788947 */ /* 0x000fea0003800000 */
.L_x_24:
[----:B------:R-:W-:-:S05]  /*6cf0*/  IADD3 R13, P0, PT, R20, UR5, RZ ;  /* 0x00000005140d7c10 */ /* 0x000fca000ff1e0ff */
        /* <DEDUP_REMOVED lines=33> */
[----:B------:R-:W1:Y:S01]  /*6f10*/  LDS.U8 R53, [R52] ;  /* 0x0000000034357984 */ /* 0x000e620000000000 */
[----:B---3--:R-:W-:-:S05]  /*6f20*/  LOP3.LUT R29, R29, UR4, RZ, 0xc0, !PT ;  /* 0x000000041d1d7c12 */ /* 0x008fca000f8ec0ff */
[C---:B------:R-:W-:Y:S01]  /*6f30*/  IMAD.SHL.U32 R55, R29.reuse, 0x100, RZ ;  /* 0x000001001d377824 */ /* 0x040fe200078e00ff */
[----:B------:R-:W-:-:S04]  /*6f40*/  LOP3.LUT R54, R29, 0x3, RZ, 0xc0, !PT ;  /* 0x000000031d367812 */ /* 0x000fc800078ec0ff */
[----:B------:R-:W-:-:S04]  /*6f50*/  LOP3.LUT R55, R55, 0xfffffc00, RZ, 0xc0, !PT ;  /* 0xfffffc0037377812 */ /* 0x000fc800078ec0ff */
[----:B------:R-:W-:Y:S01]  /*6f60*/  IADD3 R54, PT, PT, R54, R5, R55 ;  /* 0x0000000536367210 */ /* 0x000fe20007ffe037 */
[----:B-1----:R-:W-:-:S05]  /*6f70*/  VIADD R53, R53, 0x1 ;  /* 0x0000000135357836 */ /* 0x002fca0000000000 */
[----:B------:R-:W-:Y:S04]  /*6f80*/  STS.U8 [R52], R53 ;  /* 0x0000003534007388 */ /* 0x000fe80000000000 */
[----:B------:R-:W1:Y:S01]  /*6f90*/  LDS.U8 R29, [R54] ;  /* 0x00000000361d7984 */ /* 0x000e620000000000 */
[----:B----4-:R-:W-:-:S05]  /*6fa0*/  LOP3.LUT R32, R32, UR4, RZ, 0xc0, !PT ;  /* 0x0000000420207c12 */ /* 0x010fca000f8ec0ff */
[C---:B0-----:R-:W-:Y:S01]  /*6fb0*/  IMAD.SHL.U32 R16, R32.reuse, 0x100, RZ ;  /* 0x0000010020107824 */ /* 0x041fe200078e00ff */
[----:B------:R-:W-:-:S04]  /*6fc0*/  LOP3.LUT R32, R32, 0x3, RZ, 0xc0, !PT ;  /* 0x0000000320207812 */ /* 0x000fc800078ec0ff */
[----:B------:R-:W-:-:S04]  /*6fd0*/  LOP3.LUT R16, R16, 0xfffffc00, RZ, 0xc0, !PT ;  /* 0xfffffc0010107812 */ /* 0x000fc800078ec0ff */
[----:B------:R-:W-:Y:S01]  /*6fe0*/  IADD3 R16, PT, PT, R32, R5, R16 ;  /* 0x0000000520107210 */ /* 0x000fe20007ffe010 */
[----:B-1----:R-:W-:-:S05]  /*6ff0*/  VIADD R29, R29, 0x1 ;  /* 0x000000011d1d7836 */ /* 0x002fca0000000000 */
        /* <DEDUP_REMOVED lines=162> */
[----:B------:R-:W-:-:S04]  /*7a20*/  UIADD3 UR5, UP0, UPT, UR5, 0x1700, URZ ;  /* 0x0000170005057890 */ /* 0x000fc8000ff1e0ff */
[----:B------:R-:W-:Y:S01]  /*7a30*/  UIADD3.X UR6, UPT, UPT, URZ, UR6, URZ, UP0, !UPT ;  /* 0x00000006ff067290 */ /* 0x000fe200087fe4ff */
[----:B0-----:R-:W-:Y:S01]  /*7a40*/  VIADD R34, R13, 0x1 ;  /* 0x000000010d227836 */ /* 0x001fe20000000000 */
[----:B------:R-:W-:-:S04]  /*7a50*/  IADD3 R13, P1, PT, R3, -UR5, RZ ;  /* 0x80000005030d7c10 */ /* 0x000fc8000ff3e0ff */
[----:B------:R2:W-:Y:S01]  /*7a60*/  STS.U8 [R29], R34 ;  /* 0x000000221d007388 */ /* 0x0005e20000000000 */
[----:B------:R-:W-:Y:S02]  /*7a70*/  ISETP.GT.U32.AND P0, PT, R13, 0x16ff, PT ;  /* 0x000016ff0d00780c */ /* 0x000fe40003f04070 */
[----:B------:R-:W-:-:S04]  /*7a80*/  IADD3.X R17, PT, PT, R0, ~UR6, RZ, P1, !PT ;  /* 0x8000000600117c10 */ /* 0x000fc80008ffe4ff */
[----:B------:R-:W-:-:S13]  /*7a90*/  ISETP.GT.AND.EX P0, PT, R17, RZ, PT, P0 ;  /* 0x000000ff1100720c */ /* 0x000fda0003f04300 */
[----:B--2---:R-:W-:Y:S05]  /*7aa0*/  @P0 BRA `(.L_x_24) ;  /* 0xfffffff000900947 */ /* 0x004fea000383ffff */
[----:B------:R-:W-:Y:S02]  /*7ab0*/  IMAD.MOV.U32 R29, RZ, RZ, R13 ;  /* 0x000000ffff1d7224 */ /* 0x000fe400078e000d */
[----:B------:R-:W-:-:S07]  /*7ac0*/  IMAD.MOV.U32 R40, RZ, RZ, R17 ;  /* 0x000000ffff287224 */ /* 0x000fce00078e0011 */
.L_x_23:
[----:B------:R-:W-:Y:S01]  /*7ad0*/  ISETP.GT.U32.AND P0, PT, R29, R20, PT ;  /* 0x000000141d00720c */ /* 0x000fe20003f04070 */
[----:B------:R-:W-:Y:S01]  /*7ae0*/  BSSY.RECONVERGENT B0, `(.L_x_25) ;  /* 0x0000063000007945 */ /* 0x000fe20003800200 */
[----:B------:R-:W-:Y:S02]  /*7af0*/  IMAD.MOV.U32 R41, RZ, RZ, R4 ;  /* 0x000000ffff297224 */ /* 0x000fe400078e0004 */
[----:B------:R-:W-:Y:S01]  /*7b00*/  ISETP.GT.AND.EX P0, PT, R40, RZ, PT, P0 ;  /* 0x000000ff2800720c */ /* 0x000fe20003f04300 */
[----:B------:R-:W-:Y:S02]  /*7b10*/  IMAD.MOV.U32 R34, RZ, RZ, R25 ;  /* 0x000000ffff227224 */ /* 0x000fe400078e0019 */
[----:B------:R-:W-:Y:S02]  /*7b20*/  IMAD.MOV.U32 R35, RZ, RZ, R21 ;  /* 0x000000ffff237224 */ /* 0x000fe400078e0015 */
[----:B------:R-:W-:Y:S02]  /*7b30*/  IMAD.MOV.U32 R38, RZ, RZ, R27 ;  /* 0x000000ffff267224 */ /* 0x000fe400078e001b */
[----:B------:R-:W-:-:S02]  /*7b40*/  IMAD.MOV.U32 R43, RZ, RZ, R22 ;  /* 0x000000ffff2b7224 */ /* 0x000fc400078e0016 */
[----:B------:R-:W-:Y:S02]  /*7b50*/  IMAD.MOV.U32 R32, RZ, RZ, R23 ;  /* 0x000000ffff207224 */ /* 0x000fe400078e0017 */
[----:B------:R-:W-:Y:S02]  /*7b60*/  IMAD.MOV.U32 R33, RZ, RZ, R24 ;  /* 0x000000ffff217224 */ /* 0x000fe400078e0018 */
[----:B------:R-:W-:Y:S02]  /*7b70*/  IMAD.MOV.U32 R36, RZ, RZ, R28 ;  /* 0x000000ffff247224 */ /* 0x000fe400078e001c */
[----:B------:R-:W-:Y:S01]  /*7b80*/  IMAD.MOV.U32 R45, RZ, RZ, R26 ;  /* 0x000000ffff2d7224 */ /* 0x000fe200078e001a */
[----:B------:R-:W-:Y:S06]  /*7b90*/  @!P0 BRA `(.L_x_26) ;  /* 0x00000004005c8947 */ /* 0x000fec0003800000 */
[----:B------:R-:W-:Y:S01]  /*7ba0*/  LOP3.LUT R4, RZ, R20, RZ, 0x33, !PT ;  /* 0x00000014ff047212 */ /* 0x000fe200078e33ff */
[----:B------:R-:W-:Y:S01]  /*7bb0*/  BSSY.RECONVERGENT B1, `(.L_x_27) ;  /* 0x0000027000017945 */ /* 0x000fe20003800200 */
[----:B------:R-:W-:Y:S01]  /*7bc0*/  BMSK R37, RZ, 0x6 ;  /* 0x00000006ff25781b */ /* 0x000fe20000000000 */
[----:B------:R-:W-:Y:S01]  /*7bd0*/  IMAD.MOV.U32 R26, RZ, RZ, R20 ;  /* 0x000000ffff1a7224 */ /* 0x000fe200078e0014 */
[----:B------:R-:W-:Y:S01]  /*7be0*/  IADD3 R4, P2, PT, R29, R4, RZ ;  /* 0x000000041d047210 */ /* 0x000fe20007f5e0ff */
[----:B------:R-:W-:-:S03]  /*7bf0*/  IMAD.MOV.U32 R27, RZ, RZ, RZ ;  /* 0x000000ffff1b7224 */ /* 0x000fc600078e00ff */
[C---:B------:R-:W-:Y:S02]  /*7c00*/  LOP3.LUT R13, R4.reuse, 0x300, RZ, 0xc0, !PT ;  /* 0x00000300040d7812 */ /* 0x040fe400078ec0ff */
[----:B------:R-:W-:Y:S02]  /*7c10*/  ISETP.GE.U32.AND P0, PT, R4, 0x300, PT ;  /* 0x000003000400780c */ /* 0x000fe40003f06070 */
[----:B------:R-:W-:Y:S02]  /*7c20*/  ISETP.NE.U32.AND P1, PT, R13, 0x300, PT ;  /* 0x000003000d00780c */ /* 0x000fe40003f25070 */
[----:B------:R-:W-:Y:S02]  /*7c30*/  IADD3.X R13, PT, PT, R40, -0x1, RZ, P2, !PT ;  /* 0xffffffff280d7810 */ /* 0x000fe400017fe4ff */
[----:B------:R-:W-:Y:S02]  /*7c40*/  ISETP.NE.AND.EX P1, PT, RZ, RZ, PT, P1 ;  /* 0x000000ffff00720c */ /* 0x000fe40003f25310 */
[----:B------:R-:W-:-:S11]  /*7c50*/  ISETP.GE.U32.AND.EX P0, PT, R13, RZ, PT, P0 ;  /* 0x000000ff0d00720c */ /* 0x000fd60003f06100 */
[----:B------:R-:W-:Y:S05]  /*7c60*/  @!P1 BRA `(.L_x_28) ;  /* 0x00000000006c9947 */ /* 0x000fea0003800000 */
[----:B------:R-:W-:Y:S01]  /*7c70*/  SHF.R.U64 R4, R4, 0x8, R13 ;  /* 0x0000000804047819 */ /* 0x000fe2000000120d */
[----:B------:R-:W-:Y:S02]  /*7c80*/  IMAD.MOV.U32 R21, RZ, RZ, RZ ;  /* 0x000000ffff157224 */ /* 0x000fe400078e00ff */
[----:B------:R-:W-:Y:S02]  /*7c90*/  IMAD.MOV.U32 R22, RZ, RZ, RZ ;  /* 0x000000ffff167224 */ /* 0x000fe400078e00ff */
[----:B------:R-:W-:Y:S02]  /*7ca0*/  VIADD R4, R4, 0x1 ;  /* 0x0000000104047836 */ /* 0x000fe40000000000 */
[----:B------:R-:W-:Y:S02]  /*7cb0*/  IMAD.MOV.U32 R26, RZ, RZ, R20 ;  /* 0x000000ffff1a7224 */ /* 0x000fe400078e0014 */
[----:B------:R-:W-:Y:S01]  /*7cc0*/  IMAD.MOV.U32 R27, RZ, RZ, RZ ;  /* 0x000000ffff1b7224 */ /* 0x000fe200078e00ff */
[----:B------:R-:W-:-:S07]  /*7cd0*/  LOP3.LUT R24, R4, 0x3, RZ, 0xc0, !PT ;  /* 0x0000000304187812 */ /* 0x000fce00078ec0ff */
.L_x_29:
[----:B--2---:R-:W-:-:S04]  /*7ce0*/  IADD3 R4, P1, PT, R26, UR5, RZ ;  /* 0x000000051a047c10 */ /* 0x004fc8000ff3e0ff */
[----:B------:R-:W-:Y:S02]  /*7cf0*/  IADD3.X R13, PT, PT, R27, UR6, RZ, P1, !PT ;  /* 0x000000061b0d7c10 */ /* 0x000fe40008ffe4ff */
[----:B------:R-:W-:-:S04]  /*7d00*/  LEA R16, P1, R4, R19, 0x2 ;  /* 0x0000001304107211 */ /* 0x000fc800078210ff */
[----:B------:R-:W-:-:S05]  /*7d10*/  LEA.HI.X R17, R4, R18, R13, 0x2, P1 ;  /* 0x0000001204117211 */ /* 0x000fca00008f140d */
[----:B------:R-:W2:Y:S01]  /*7d20*/  LDG.E R16, desc[UR8][R16.64] ;  /* 0x0000000810107981 */ /* 0x000ea2000c1e1900 */
[----:B------:R-:W-:Y:S02]  /*7d30*/  IADD3 R21, P1, PT, R21, 0x1, RZ ;  /* 0x0000000115157810 */ /* 0x000fe40007f3e0ff */
[----:B------:R-:W-:-:S03]  /*7d40*/  IADD3 R26, P2, PT, R26, 0x100, RZ ;  /* 0x000001001a1a7810 */ /* 0x000fc60007f5e0ff */
[----:B------:R-:W-:Y:S01]  /*7d50*/  IMAD.X R22, RZ, RZ, R22, P1 ;  /* 0x000000ffff167224 */ /* 0x000fe200008e0616 */
[----:B------:R-:W-:Y:S01]  /*7d60*/  ISETP.NE.U32.AND P1, PT, R21, R24, PT ;  /* 0x000000181500720c */ /* 0x000fe20003f25070 */
[----:B------:R-:W-:-:S03]  /*7d70*/  IMAD.X R27, RZ, RZ, R27, P2 ;  /* 0x000000ffff1b7224 */ /* 0x000fc600010e061b */
[----:B------:R-:W-:Y:S02]  /*7d80*/  ISETP.NE.AND.EX P1, PT, R22, RZ, PT, P1 ;  /* 0x000000ff1600720c */ /* 0x000fe40003f25310 */
[----:B--2---:R-:W-:-:S05]  /*7d90*/  LOP3.LUT R4, R37, R16, RZ, 0xc0, !PT ;  /* 0x0000001025047212 */ /* 0x004fca00078ec0ff */
[C---:B------:R-:W-:Y:S01]  /*7da0*/  IMAD.SHL.U32 R13, R4.reuse, 0x100, RZ ;  /* 0x00000100040d7824 */ /* 0x040fe200078e00ff */
[----:B------:R-:W-:-:S04]  /*7db0*/  LOP3.LUT R4, R4, 0x3, RZ, 0xc0, !PT ;  /* 0x0000000304047812 */ /* 0x000fc800078ec0ff */
[----:B------:R-:W-:-:S04]  /*7dc0*/  LOP3.LUT R13, R13, 0xfffffc00, RZ, 0xc0, !PT ;  /* 0xfffffc000d0d7812 */ /* 0x000fc800078ec0ff */
[----:B------:R-:W-:-:S05]  /*7dd0*/  IADD3 R4, PT, PT, R4, R5, R13 ;  /* 0x0000000504047210 */ /* 0x000fca0007ffe00d */
[----:B------:R-:W2:Y:S02]  /*7de0*/  LDS.U8 R13, [R4] ;  /* 0x00000000040d7984 */ /* 0x000ea40000000000 */
[----:B--2---:R-:W-:-:S05]  /*7df0*/  VIADD R13, R13, 0x1 ;  /* 0x000000010d0d7836 */ /* 0x004fca0000000000 */
[----:B------:R2:W-:Y:S01]  /*7e00*/  STS.U8 [R4], R13 ;  /* 0x0000000d04007388 */ /* 0x0005e20000000000 */
[----:B------:R-:W-:Y:S05]  /*7e10*/  @P1 BRA `(.L_x_29) ;  /* 0xfffffffc00b01947 */ /* 0x000fea000383ffff */
.L_x_28:
[----:B------:R-:W-:Y:S05]  /*7e20*/  BSYNC.RECONVERGENT B1 ;  /* 0x0000000000017941 */ /* 0x000fea0003800200 */
.L_x_27:
[----:B------:R-:W-:Y:S05]  /*7e30*/  @!P0 BRA `(.L_x_26) ;  /* 0x0000000000b48947 */ /* 0x000fea0003800000 */
.L_x_30:
[----:B--23--:R-:W-:-:S04]  /*7e40*/  IADD3 R4, P0, PT, R26, UR5, RZ ;  /* 0x000000051a047c10 */ /* 0x00cfc8000ff1e0ff */
[----:B------:R-:W-:Y:S02]  /*7e50*/  IADD3.X R13, PT, PT, R27, UR6, RZ, P0, !PT ;  /* 0x000000061b0d7c10 */ /* 0x000fe400087fe4ff */
[----:B------:R-:W-:-:S04]  /*7e60*/  LEA R16, P0, R4, R19, 0x2 ;  /* 0x0000001304107211 */ /* 0x000fc800078010ff */
[----:B------:R-:W-:-:S05]  /*7e70*/  LEA.HI.X R17, R4, R18, R13, 0x2, P0 ;  /* 0x0000001204117211 */ /* 0x000fca00000f140d */
[----:B------:R-:W2:Y:S04]  /*7e80*/  LDG.E R4, desc[UR8][R16.64] ;  /* 0x0000000810047981 */ /* 0x000ea8000c1e1900 */
[----:B------:R-:W3:Y:S04]  /*7e90*/  LDG.E R21, desc[UR8][R16.64+0x400] ;  /* 0x0004000810157981 */ /* 0x000ee8000c1e1900 */
[----:B------:R-:W4:Y:S04]  /*7ea0*/  LDG.E R24, desc[UR8][R16.64+0x800] ;  /* 0x0008000810187981 */ /* 0x000f28000c1e1900 */
[----:B------:R5:W5:Y:S01]  /*7eb0*/  LDG.E R25, desc[UR8][R16.64+0xc00] ;  /* 0x000c000810197981 */ /* 0x000b62000c1e1900 */
[----:B------:R-:W-:-:S04]  /*7ec0*/  IADD3 R26, P1, PT, R26, 0x400, RZ ;  /* 0x000004001a1a7810 */ /* 0x000fc80007f3e0ff */
[----:B------:R-:W-:Y:S01]  /*7ed0*/  ISETP.GE.U32.AND P0, PT, R26, R29, PT ;  /* 0x0000001d1a00720c */ /* 0x000fe20003f06070 */
[----:B------:R-:W-:-:S05]  /*7ee0*/  IMAD.X R27, RZ, RZ, R27, P1 ;  /* 0x000000ffff1b7224 */ /* 0x000fca00008e061b */
[----:B------:R-:W-:Y:S02]  /*7ef0*/  ISETP.GE.AND.EX P0, PT, R27, R40, PT, P0 ;  /* 0x000000281b00720c */ /* 0x000fe40003f06300 */
[C---:B--2---:R-:W-:Y:S02]  /*7f00*/  LOP3.LUT R4, R37.reuse, R4, RZ, 0xc0, !PT ;  /* 0x0000000425047212 */ /* 0x044fe400078ec0ff */
[----:B---3--:R-:W-:-:S03]  /*7f10*/  LOP3.LUT R21, R37, R21, RZ, 0xc0, !PT ;  /* 0x0000001525157212 */ /* 0x008fc600078ec0ff */
[C---:B------:R-:W-:Y:S01]  /*7f20*/  IMAD.SHL.U32 R13, R4.reuse, 0x100, RZ ;  /* 0x00000100040d7824 */ /* 0x040fe200078e00ff */
[----:B------:R-:W-:Y:S02]  /*7f30*/  LOP3.LUT R4, R4, 0x3, RZ, 0xc0, !PT ;  /* 0x0000000304047812 */ /* 0x000fe400078ec0ff */
[C---:B------:R-:W-:Y:S01]  /*7f40*/  LOP3.LUT R22, R21.reuse, 0x3, RZ, 0xc0, !PT ;  /* 0x0000000315167812 */ /* 0x040fe200078ec0ff */
[----:B------:R-:W-:Y:S01]  /*7f50*/  IMAD.SHL.U32 R23, R21, 0x100, RZ ;  /* 0x0000010015177824 */ /* 0x000fe200078e00ff */
[----:B------:R-:W-:Y:S02]  /*7f60*/  LOP3.LUT R13, R13, 0xfffffc00, RZ, 0xc0, !PT ;  /* 0xfffffc000d0d7812 */ /* 0x000fe400078ec0ff */
[----:B----4-:R-:W-:Y:S02]  /*7f70*/  LOP3.LUT R24, R37, R24, RZ, 0xc0, !PT ;  /* 0x0000001825187212 */ /* 0x010fe400078ec0ff */
[-C--:B------:R-:W-:Y:S02]  /*7f80*/  IADD3 R4, PT, PT, R4, R5.reuse, R13 ;  /* 0x0000000504047210 */ /* 0x080fe40007ffe00d */
[----:B------:R-:W-:Y:S01]  /*7f90*/  LOP3.LUT R23, R23, 0xfffffc00, RZ, 0xc0, !PT ;  /* 0xfffffc0017177812 */ /* 0x000fe200078ec0ff */
[C---:B-----5:R-:W-:Y:S01]  /*7fa0*/  IMAD.SHL.U32 R17, R24.reuse, 0x100, RZ ;  /* 0x0000010018117824 */ /* 0x060fe200078e00ff */
[----:B------:R-:W-:Y:S01]  /*7fb0*/  LOP3.LUT R24, R24, 0x3, RZ, 0xc0, !PT ;  /* 0x0000000318187812 */ /* 0x000fe200078ec0ff */
[----:B------:R-:W2:Y:S01]  /*7fc0*/  LDS.U8 R13, [R4] ;  /* 0x00000000040d7984 */ /* 0x000ea20000000000 */
[----:B------:R-:W-:-:S02]  /*7fd0*/  IADD3 R22, PT, PT, R22, R5, R23 ;  /* 0x0000000516167210 */ /* 0x000fc40007ffe017 */
[----:B------:R-:W-:Y:S02]  /*7fe0*/  LOP3.LUT R21, R17, 0xfffffc00, RZ, 0xc0, !PT ;  /* 0xfffffc0011157812 */ /* 0x000fe400078ec0ff */
[----:B------:R-:W-:Y:S02]  /*7ff0*/  LOP3.LUT R25, R37, R25, RZ, 0xc0, !PT ;  /* 0x0000001925197212 */ /* 0x000fe400078ec0ff */
[----:B------:R-:W-:Y:S01]  /*8000*/  IADD3 R21, PT, PT, R24, R5, R21 ;  /* 0x0000000518157210 */ /* 0x000fe20007ffe015 */
[----:B--2---:R-:W-:-:S05]  /*8010*/  VIADD R13, R13, 0x1 ;  /* 0x000000010d0d7836 */ /* 0x004fca0000000000 */
[----:B------:R2:W-:Y:S04]  /*8020*/  STS.U8 [R4], R13 ;  /* 0x0000000d04007388 */ /* 0x0005e80000000000 */
[----:B------:R-:W3:Y:S01]  /*8030*/  LDS.U8 R16, [R22] ;  /* 0x0000000016107984 */ /* 0x000ee20000000000 */
[C---:B--2---:R-:W-:Y:S01]  /*8040*/  IMAD.SHL.U32 R13, R25.reuse, 0x100, RZ ;  /* 0x00000100190d7824 */ /* 0x044fe200078e00ff */
[----:B------:R-:W-:-:S04]  /*8050*/  LOP3.LUT R4, R25, 0x3, RZ, 0xc0, !PT ;  /* 0x0000000319047812 */ /* 0x000fc800078ec0ff */
[----:B------:R-:W-:-:S04]  /*8060*/  LOP3.LUT R13, R13, 0xfffffc00, RZ, 0xc0, !PT ;  /* 0xfffffc000d0d7812 */ /* 0x000fc800078ec0ff */
[----:B------:R-:W-:Y:S01]  /*8070*/  IADD3 R4, PT, PT, R4, R5, R13 ;  /* 0x0000000504047210 */ /* 0x000fe20007ffe00d */
[----:B---3--:R-:W-:-:S05]  /*8080*/  VIADD R17, R16, 0x1 ;  /* 0x0000000110117836 */ /* 0x008fca0000000000 */
[----:B------:R-:W-:Y:S04]  /*8090*/  STS.U8 [R22], R17 ;  /* 0x0000001116007388 */ /* 0x000fe80000000000 */
[----:B------:R-:W2:Y:S02]  /*80a0*/  LDS.U8 R16, [R21] ;  /* 0x0000000015107984 */ /* 0x000ea40000000000 */
[----:B--2---:R-:W-:-:S05]  /*80b0*/  VIADD R16, R16, 0x1 ;  /* 0x0000000110107836 */ /* 0x004fca0000000000 */
[----:B------:R-:W-:Y:S04]  /*80c0*/  STS.U8 [R21], R16 ;  /* 0x0000001015007388 */ /* 0x000fe80000000000 */
[----:B------:R-:W2:Y:S02]  /*80d0*/  LDS.U8 R13, [R4] ;  /* 0x00000000040d7984 */ /* 0x000ea40000000000 */
[----:B--2---:R-:W-:-:S05]  /*80e0*/  VIADD R13, R13, 0x1 ;  /* 0x000000010d0d7836 */ /* 0x004fca0000000000 */
[----:B------:R3:W-:Y:S01]  /*80f0*/  STS.U8 [R4], R13 ;  /* 0x0000000d04007388 */ /* 0x0007e20000000000 */
[----:B------:R-:W-:Y:S05]  /*8100*/  @!P0 BRA `(.L_x_30) ;  /* 0xfffffffc004c8947 */ /* 0x000fea000383ffff */
.L_x_26:
[----:B------:R-:W-:Y:S05]  /*8110*/  BSYNC.RECONVERGENT B0 ;  /* 0x0000000000007941 */ /* 0x000fea0003800200 */
.L_x_25:
[----:B--23--:R-:W2:Y:S01]  /*8120*/  S2R R13, SR_LANEID ;  /* 0x00000000000d7919 */ /* 0x00cea20000000000 */
[----:B------:R-:W-:Y:S01]  /*8130*/  BAR.SYNC.DEFER_BLOCKING 0x0 ;  /* 0x0000000000007b1d */ /* 0x000fe20000010000 */
[C---:B------:R-:W-:Y:S02]  /*8140*/  ISETP.GT.U32.AND P1, PT, R20.reuse, 0x1ff, PT ;  /* 0x000001ff1400780c */ /* 0x040fe40003f24070 */
[C---:B------:R-:W-:Y:S02]  /*8150*/  ISETP.GT.U32.AND P0, PT, R20.reuse, 0xff, PT ;  /* 0x000000ff1400780c */ /* 0x040fe40003f04070 */
[----:B------:R-:W-:Y:S01]  /*8160*/  SHF.R.U32.HI R16, RZ, 0x5, R20 ;  /* 0x00000005ff107819 */ /* 0x000fe20000011614 */
[----:B------:R-:W-:Y:S08]  /*8170*/  BSSY.RECONVERGENT B0, `(.L_x_31) ;  /* 0x0000071000007945 */ /* 0x000ff00003800200 */
[----:B------:R-:W-:-:S02]  /*8180*/  @!P1 LOP3.LUT R17, R20, 0x1e0, RZ, 0xc0, !PT ;  /* 0x000001e014119812 */ /* 0x000fc400078ec0ff */
[----:B------:R-:W-:Y:S01]  /*8190*/  @!P0 LOP3.LUT R21, R20, 0xe0, RZ, 0xc0, !PT ;  /* 0x000000e014158812 */ /* 0x000fe200078ec0ff */
[----:B--2---:R-:W-:-:S04]  /*81a0*/  IMAD R4, R13, 0x200, R7 ;  /* 0x000002000d047824 */ /* 0x004fc800078e0207 */
[C---:B------:R-:W-:Y:S02]  /*81b0*/  @!P1 IMAD.IADD R37, R4.reuse, 0x1, R17 ;  /* 0x0000000104259824 */ /* 0x040fe400078e0211 */
[----:B------:R-:W-:Y:S01]  /*81c0*/  @!P0 IMAD.IADD R39, R4, 0x1, R21 ;  /* 0x0000000104278824 */ /* 0x000fe200078e0215 */
[----:B------:R-:W-:Y:S06]  /*81d0*/  @P1 BRA `(.L_x_32) ;  /* 0x0000000400a81947 */ /* 0x000fec0003800000 */
[----:B------:R-:W-:-:S04]  /*81e0*/  IMAD R4, R16, 0x400, R7 ;  /* 0x0000040010047824 */ /* 0x000fc800078e0207 */
[----:B------:R-:W-:-:S05]  /*81f0*/  IMAD R4, R13, 0x4, R4 ;  /* 0x000000040d047824 */ /* 0x000fca00078e0204 */
[----:B------:R-:W2:Y:S04]  /*8200*/  LDS R17, [R4] ;  /* 0x0000000004117984 */ /* 0x000ea80000000800 */
[----:B------:R-:W3:Y:S04]  /*8210*/  LDS R23, [R4+0x80] ;  /* 0x0000800004177984 */ /* 0x000ee80000000800 */
[----:B------:R-:W4:Y:S04]  /*8220*/  LDS R26, [R4+0x100] ;  /* 0x00010000041a7984 */ /* 0x000f280000000800 */
[----:B------:R-:W5:Y:S04]  /*8230*/  LDS R27, [R4+0x180] ;  /* 0x00018000041b7984 */ /* 0x000f680000000800 */
[----:B------:R-:W0:Y:S04]  /*8240*/  LDS R28, [R4+0x200] ;  /* 0x00020000041c7984 */ /* 0x000e280000000800 */
[----:B------:R-:W1:Y:S01]  /*8250*/  LDS R29, [R4+0x280] ;  /* 0x00028000041d7984 */ /* 0x000e620000000800 */
[----:B--2---:R-:W-:-:S02]  /*8260*/  PRMT R21, R17, 0x7770, RZ ;  /* 0x0000777011157816 */ /* 0x004fc400000000ff */
[----:B------:R-:W-:Y:S02]  /*8270*/  PRMT R22, R17, 0x7771, RZ ;  /* 0x0000777111167816 */ /* 0x000fe400000000ff */
[C---:B---3--:R-:W-:Y:S02]  /*8280*/  PRMT R25, R23.reuse, 0x7771, RZ ;  /* 0x0000777117197816 */ /* 0x048fe400000000ff */
[----:B------:R-:W-:Y:S02]  /*8290*/  PRMT R24, R23, 0x7770, RZ ;  /* 0x0000777017187816 */ /* 0x000fe400000000ff */
[----:B------:R-:W-:Y:S02]  /*82a0*/  LOP3.LUT R42, R21, 0xff, RZ, 0xc0, !PT ;  /* 0x000000ff152a7812 */ /* 0x000fe400078ec0ff */
[----:B------:R-:W-:Y:S02]  /*82b0*/  LOP3.LUT R40, R22, 0xff, RZ, 0xc0, !PT ;  /* 0x000000ff16287812 */ /* 0x000fe400078ec0ff */
[----:B------:R-:W-:-:S02]  /*82c0*/  LOP3.LUT R25, R25, 0xff, RZ, 0xc0, !PT ;  /* 0x000000ff19197812 */ /* 0x000fc400078ec0ff */
[----:B------:R-:W-:Y:S02]  /*82d0*/  LOP3.LUT R47, R24, 0xff, RZ, 0xc0, !PT ;  /* 0x000000ff182f7812 */ /* 0x000fe400078ec0ff */
[----:B------:R-:W-:Y:S02]  /*82e0*/  PRMT R21, R17, 0x7772, RZ ;  /* 0x0000777211157816 */ /* 0x000fe400000000ff */
[----:B------:R-:W-:Y:S02]  /*82f0*/  PRMT R22, R23, 0x7772, RZ ;  /* 0x0000777217167816 */ /* 0x000fe400000000ff */
[----:B------:R-:W-:Y:S02]  /*8300*/  IADD3 R25, P2, P3, R25, R32, R40 ;  /* 0x0000002019197210 */ /* 0x000fe40007b5e028 */
[----:B------:R-:W-:Y:S02]  /*8310*/  IADD3 R24, P4, P5, R47, R36, R42 ;  /* 0x000000242f187210 */ /* 0x000fe40007d9e02a */
[----:B------:R-:W-:-:S02]  /*8320*/  LOP3.LUT R32, R21, 0xff, RZ, 0xc0, !PT ;  /* 0x000000ff15207812 */ /* 0x000fc400078ec0ff */
[----:B------:R-:W-:Y:S02]  /*8330*/  LOP3.LUT R21, R22, 0xff, RZ, 0xc0, !PT ;  /* 0x000000ff16157812 */ /* 0x000fe400078ec0ff */
[----:B------:R-:W-:Y:S02]  /*8340*/  PRMT R17, R17, 0x7773, RZ ;  /* 0x0000777311117816 */ /* 0x000fe400000000ff */
[----:B------:R-:W-:Y:S02]  /*8350*/  PRMT R23, R23, 0x7773, RZ ;  /* 0x0000777317177816 */ /* 0x000fe400000000ff */
[----:B------:R-:W-:Y:S02]  /*8360*/  IADD3.X R45, PT, PT, RZ, R45, RZ, P4, P5 ;  /* 0x0000002dff2d7210 */ /* 0x000fe400027ea4ff */
[----:B------:R-:W-:Y:S02]  /*8370*/  IADD3 R22, P4, P5, R21, R38, R32 ;  /* 0x0000002615167210 */ /* 0x000fe40007d9e020 */
[----:B------:R-:W-:-:S02]  /*8380*/  LOP3.LUT R32, R17, 0xff, RZ, 0xc0, !PT ;  /* 0x000000ff11207812 */ /* 0x000fc400078ec0ff */
[----:B------:R-:W-:Y:S02]  /*8390*/  LOP3.LUT R23, R23, 0xff, RZ, 0xc0, !PT ;  /* 0x000000ff17177812 */ /* 0x000fe400078ec0ff */
[----:B----4-:R-:W-:Y:S02]  /*83a0*/  PRMT R17, R26, 0x7770, RZ ;  /* 0x000077701a117816 */ /* 0x010fe400000000ff */
[----:B-----5:R-:W-:Y:S02]  /*83b0*/  PRMT R21, R27, 0x7770, RZ ;  /* 0x000077701b157816 */ /* 0x020fe400000000ff */
[----:B------:R-:W-:Y:S02]  /*83c0*/  IADD3.X R33, PT, PT, RZ, R33, RZ, P2, P3 ;  /* 0x00000021ff217210 */ /* 0x000fe400017e64ff */
[----:B------:R-:W-:Y:S02]  /*83d0*/  IADD3 R34, P2, P3, R23, R34, R32 ;  /* 0x0000002217227210 */ /* 0x000fe40007b5e020 */
[----:B------:R-:W-:-:S02]  /*83e0*/  LOP3.LUT R23, R17, 0xff, RZ, 0xc0, !PT ;  /* 0x000000ff11177812 */ /* 0x000fc400078ec0ff */
[----:B------:R-:W-:Y:S02]  /*83f0*/  LOP3.LUT R36, R21, 0xff, RZ, 0xc0, !PT ;  /* 0x000000ff15247812 */ /* 0x000fe400078ec0ff */
[----:B------:R-:W-:Y:S02]  /*8400*/  IADD3.X R43, PT, PT, RZ, R43, RZ, P4, P5 ;  /* 0x0000002bff2b7210 */ /* 0x000fe400027ea4ff */
[----:B------:R-:W-:Y:S02]  /*8410*/  IADD3 R36, P4, P5, R36, R24, R23 ;  /* 0x0000001824247210 */ /* 0x000fe40007d9e017 */
[----:B------:R-:W2:Y:S01]  /*8420*/  LDS R23, [R4+0x300] ;  /* 0x0003000004177984 */ /* 0x000ea20000000800 */
[----:B------:R-:W-:Y:S02]  /*8430*/  PRMT R17, R26, 0x7771, RZ ;  /* 0x000077711a117816 */ /* 0x000fe400000000ff */
[----:B------:R-:W-:Y:S01]  /*8440*/  PRMT R21, R27, 0x7771, RZ ;  /* 0x000077711b157816 */ /* 0x000fe200000000ff */
[----:B------:R0:W3:Y:S01]  /*8450*/  LDS R24, [R4+0x380] ;  /* 0x0003800004187984 */ /* 0x0000e20000000800 */
[----:B------:R-:W-:-:S02]  /*8460*/  LOP3.LUT R32, R17, 0xff, RZ, 0xc0, !PT ;  /* 0x000000ff11207812 */ /* 0x000fc400078ec0ff */
[----:B------:R-:W-:Y:S02]  /*8470*/  LOP3.LUT R21, R21, 0xff, RZ, 0xc0, !PT ;  /* 0x000000ff15157812 */ /* 0x000fe400078ec0ff */
[----:B------:R-:W-:Y:S02]  /*8480*/  IADD3.X R35, PT, PT, RZ, R35, RZ, P2, P3 ;  /* 0x00000023ff237210 */ /* 0x000fe400017e64ff */
[----:B------:R-:W-:Y:S02]  /*8490*/  IADD3 R32, P2, P3, R21, R25, R32 ;  /* 0x0000001915207210 */ /* 0x000fe40007b5e020 */
[C---:B------:R-:W-:Y:S02]  /*84a0*/  PRMT R17, R26.reuse, 0x7772, RZ ;  /* 0x000077721a117816 */ /* 0x040fe400000000ff */
[----:B------:R-:W-:Y:S02]  /*84b0*/  PRMT R21, R27, 0x7772, RZ ;  /* 0x000077721b157816 */ /* 0x000fe400000000ff */
[----:B------:R-:W-:-:S02]  /*84c0*/  PRMT R26, R26, 0x7773, RZ ;  /* 0x000077731a1a7816 */ /* 0x000fc400000000ff */
[----:B------:R-:W-:Y:S02]  /*84d0*/  PRMT R27, R27, 0x7773, RZ ;  /* 0x000077731b1b7816 */ /* 0x000fe400000000ff */
[----:B------:R-:W-:Y:S02]  /*84e0*/  LOP3.LUT R38, R17, 0xff, RZ, 0xc0, !PT ;  /* 0x000000ff11267812 */ /* 0x000fe400078ec0ff */
[----:B------:R-:W-:Y:S02]  /*84f0*/  LOP3.LUT R21, R21, 0xff, RZ, 0xc0, !PT ;  /* 0x000000ff15157812 */ /* 0x000fe400078ec0ff */
[----:B------:R-:W-:Y:S02]  /*8500*/  IADD3.X R45, PT, PT, RZ, R45, RZ, P4, P5 ;  /* 0x0000002dff2d7210 */ /* 0x000fe400027ea4ff */
[----:B------:R-:W-:Y:S02]  /*8510*/  LOP3.LUT R26, R26, 0xff, RZ, 0xc0, !PT ;  /* 0x000000ff1a1a7812 */ /* 0x000fe400078ec0ff */
[----:B------:R-:W-:-:S02]  /*8520*/  LOP3.LUT R27, R27, 0xff, RZ, 0xc0, !PT ;  /* 0x000000ff1b1b7812 */ /* 0x000fc400078ec0ff */
[----:B------:R-:W-:Y:S02]  /*8530*/  IADD3 R38, P4, P5, R21, R22, R38 ;  /* 0x0000001615267210 */ /* 0x000fe40007d9e026 */
[C---:B0-----:R-:W-:Y:S02]  /*8540*/  PRMT R4, R28.reuse, 0x7770, RZ ;  /* 0x000077701c047816 */ /* 0x041fe400000000ff */
[C---:B-1----:R-:W-:Y:S02]  /*8550*/  PRMT R21, R29.reuse, 0x7770, RZ ;  /* 0x000077701d157816 */ /* 0x042fe400000000ff */
[----:B------:R-:W-:Y:S02]  /*8560*/  PRMT R17, R28, 0x7771, RZ ;  /* 0x000077711c117816 */ /* 0x000fe400000000ff */
[----:B------:R-:W-:Y:S02]  /*8570*/  PRMT R22, R29, 0x7771, RZ ;  /* 0x000077711d167816 */ /* 0x000fe400000000ff */
[----:B------:R-:W-:-:S02]  /*8580*/  IADD3.X R33, PT, PT, RZ, R33, RZ, P2, P3 ;  /* 0x00000021ff217210 */ /* 0x000fc400017e64ff */
[----:B------:R-:W-:Y:S02]  /*8590*/  IADD3 R34, P2, P3, R27, R34, R26 ;  /* 0x000000221b227210 */ /* 0x000fe40007b5e01a */
[----:B------:R-:W-:Y:S02]  /*85a0*/  LOP3.LUT R4, R4, 0xff, RZ, 0xc0, !PT ;  /* 0x000000ff04047812 */ /* 0x000fe400078ec0ff */
[----:B------:R-:W-:Y:S02]  /*85b0*/  LOP3.LUT R21, R21, 0xff, RZ, 0xc0, !PT ;  /* 0x000000ff15157812 */ /* 0x000fe400078ec0ff */
[----:B------:R-:W-:Y:S02]  /*85c0*/  LOP3.LUT R17, R17, 0xff, RZ, 0xc0, !PT ;  /* 0x000000ff11117812 */ /* 0x000fe400078ec0ff */
[----:B------:R-:W-:Y:S02]  /*85d0*/  LOP3.LUT R22, R22, 0xff, RZ, 0xc0, !PT ;  /* 0x000000ff16167812 */ /* 0x000fe400078ec0ff */
[----:B------:R-:W-:-:S02]  /*85e0*/  IADD3.X R43, PT, PT, RZ, R43, RZ, P4, P5 ;  /* 0x0000002bff2b7210 */ /* 0x000fc400027ea4ff */
[----:B------:R-:W-:Y:S02]  /*85f0*/  IADD3.X R35, PT, PT, RZ, R35, RZ, P2, P3 ;  /* 0x00000023ff237210 */ /* 0x000fe400017e64ff */
[----:B------:R-:W-:Y:S02]  /*8600*/  IADD3 R36, P5, P4, R21, R36, R4 ;  /* 0x0000002415247210 */ /* 0x000fe40007cbe004 */
        /* <DEDUP_REMOVED lines=11> */
[C---:B--2---:R-:W-:Y:S02]  /*86c0*/  PRMT R4, R23.reuse, 0x7770, RZ ;  /* 0x0000777017047816 */ /* 0x044fe400000000ff */
[C---:B---3--:R-:W-:Y:S02]  /*86d0*/  PRMT R21, R24.reuse, 0x7770, RZ ;  /* 0x0000777018157816 */ /* 0x048fe400000000ff */
        /* <DEDUP_REMOVED lines=24> */
[----:B------:R-:W-:Y:S02]  /*8860*/  IADD3.X R43, PT, PT, RZ, R43, RZ, P5, P4 ;  /* 0x0000002bff2b7210 */ /* 0x000fe40002fe84ff */
[----:B------:R-:W-:-:S09]  /*8870*/  IADD3.X R35, PT, PT, RZ, R35, RZ, P2, P3 ;  /* 0x00000023ff237210 */ /* 0x000fd200017e64ff */
.L_x_32:
[----:B------:R-:W-:Y:S05]  /*8880*/  BSYNC.RECONVERGENT B0 ;  /* 0x0000000000007941 */ /* 0x000fea0003800200 */
.L_x_31:
[----:B------:R-:W-:Y:S01]  /*8890*/  BSSY.RECONVERGENT B0, `(.L_x_33) ;  /* 0x0000070000007945 */ /* 0x000fe20003800200 */
[----:B------:R-:W-:Y:S02]  /*88a0*/  IMAD.MOV.U32 R26, RZ, RZ, R32 ;  /* 0x000000ffff1a7224 */ /* 0x000fe400078e0020 */
[----:B------:R-:W-:Y:S02]  /*88b0*/  IMAD.MOV.U32 R27, RZ, RZ, R33 ;  /* 0x000000ffff1b7224 */ /* 0x000fe400078e0021 */
[----:B------:R-:W-:Y:S02]  /*88c0*/  IMAD.MOV.U32 R24, RZ, RZ, R36 ;  /* 0x000000ffff187224 */ /* 0x000fe400078e0024 */
[----:B------:R-:W-:Y:S01]  /*88d0*/  IMAD.MOV.U32 R25, RZ, RZ, R45 ;  /* 0x000000ffff197224 */ /* 0x000fe200078e002d */
[----:B------:R-:W-:Y:S06]  /*88e0*/  @P0 BRA `(.L_x_34) ;  /* 0x0000000400a80947 */ /* 0x000fec0003800000 */
[----:B------:R-:W-:-:S04]  /*88f0*/  IMAD R4, R16, 0x400, R7 ;  /* 0x0000040010047824 */ /* 0x000fc800078e0207 */
[----:B------:R-:W-:-:S05]  /*8900*/  IMAD R44, R13, 0x4, R4 ;  /* 0x000000040d2c7824 */ /* 0x000fca00078e0204 */
[----:B------:R-:W2:Y:S04]  /*8910*/  LDS R4, [R44+0x2000] ;  /* 0x002000002c047984 */ /* 0x000ea80000000800 */
[----:B------:R-:W3:Y:S04]  /*8920*/  LDS R22, [R44+0x2080] ;  /* 0x002080002c167984 */ /* 0x000ee80000000800 */
[----:B------:R-:W4:Y:S04]  /*8930*/  LDS R29, [R44+0x2100] ;  /* 0x002100002c1d7984 */ /* 0x000f280000000800 */
[----:B------:R-:W5:Y:S04]  /*8940*/  LDS R32, [R44+0x2180] ;  /* 0x002180002c207984 */ /* 0x000f680000000800 */
[----:B------:R-:W0:Y:S04]  /*8950*/  LDS R33, [R44+0x2200] ;  /* 0x002200002c217984 */ /* 0x000e280000000800 */
[----:B------:R-:W1:Y:S01]  /*8960*/  LDS R36, [R44+0x2280] ;  /* 0x002280002c247984 */ /* 0x000e620000000800 */
[----:B--2---:R-:W-:-:S02]  /*8970*/  PRMT R17, R4, 0x7770, RZ ;  /* 0x0000777004117816 */ /* 0x004fc400000000ff */
[----:B------:R-:W-:Y:S02]  /*8980*/  PRMT R21, R4, 0x7771, RZ ;  /* 0x0000777104157816 */ /* 0x000fe400000000ff */
[----:B---3--:R-:W-:Y:S02]  /*8990*/  PRMT R23, R22, 0x7770, RZ ;  /* 0x0000777016177816 */ /* 0x008fe400000000ff */
[----:B------:R-:W-:Y:S02]  /*89a0*/  LOP3.LUT R42, R17, 0xff, RZ, 0xc0, !PT ;  /* 0x000000ff112a7812 */ /* 0x000fe400078ec0ff */
[----:B------:R-:W-:Y:S02]  /*89b0*/  LOP3.LUT R40, R21, 0xff, RZ, 0xc0, !PT ;  /* 0x000000ff15287812 */ /* 0x000fe400078ec0ff */
[----:B------:R-:W-:Y:S02]  /*89c0*/  LOP3.LUT R23, R23, 0xff, RZ, 0xc0, !PT ;  /* 0x000000ff17177812 */ /* 0x000fe400078ec0ff */
[----:B------:R-:W-:-:S02]  /*89d0*/  PRMT R17, R4, 0x7772, RZ ;  /* 0x0000777204117816 */ /* 0x000fc400000000ff */
[C---:B------:R-:W-:Y:S02]  /*89e0*/  PRMT R21, R22.reuse, 0x7772, RZ ;  /* 0x0000777216157816 */ /* 0x040fe400000000ff */
[----:B------:R-:W-:Y:S02]  /*89f0*/  PRMT R28, R22, 0x7771, RZ ;  /* 0x00007771161c7816 */ /* 0x000fe400000000ff */
[----:B------:R-:W-:Y:S02]  /*8a00*/  IADD3 R42, P4, P5, R23, R6, R42 ;  /* 0x00000006172a7210 */ /* 0x000fe40007d9e02a */
[----:B------:R-:W-:Y:S02]  /*8a10*/  LOP3.LUT R17, R17, 0xff, RZ, 0xc0, !PT ;  /* 0x000000ff11117812 */ /* 0x000fe400078ec0ff */
[----:B------:R-:W-:Y:S02]  /*8a20*/  LOP3.LUT R6, R21, 0xff, RZ, 0xc0, !PT ;  /* 0x000000ff15067812 */ /* 0x000fe400078ec0ff */
[----:B------:R-:W-:-:S02]  /*8a30*/  LOP3.LUT R28, R28, 0xff, RZ, 0xc0, !PT ;  /* 0x000000ff1c1c7812 */ /* 0x000fc400078ec0ff */
[----:B------:R-:W-:Y:S02]  /*8a40*/  PRMT R4, R4, 0x7773, RZ ;  /* 0x0000777304047816 */ /* 0x000fe400000000ff */
[----:B------:R-:W-:Y:S02]  /*8a50*/  PRMT R22, R22, 0x7773, RZ ;  /* 0x0000777316167816 */ /* 0x000fe400000000ff */
[----:B------:R-:W-:Y:S02]  /*8a60*/  IADD3.X R41, PT, PT, RZ, R41, RZ, P4, P5 ;  /* 0x00000029ff297210 */ /* 0x000fe400027ea4ff */
[----:B------:R-:W-:Y:S02]  /*8a70*/  IADD3 R23, P4, P5, R6, R11, R17 ;  /* 0x0000000b06177210 */ /* 0x000fe40007d9e011 */
[----:B------:R-:W-:Y:S02]  /*8a80*/  IADD3 R28, P2, P3, R28, R9, R40 ;  /* 0x000000091c1c7210 */ /* 0x000fe40007b5e028 */
[----:B------:R-:W-:-:S02]  /*8a90*/  LOP3.LUT R11, R4, 0xff, RZ, 0xc0, !PT ;  /* 0x000000ff040b7812 */ /* 0x000fc400078ec0ff */
[----:B------:R-:W-:Y:S02]  /*8aa0*/  LOP3.LUT R9, R22, 0xff, RZ, 0xc0, !PT ;  /* 0x000000ff16097812 */ /* 0x000fe400078ec0ff */
[----:B----4-:R-:W-:Y:S02]  /*8ab0*/  PRMT R4, R29, 0x7770, RZ ;  /* 0x000077701d047816 */ /* 0x010fe400000000ff */
[----:B-----5:R-:W-:Y:S02]  /*8ac0*/  PRMT R6, R32, 0x7770, RZ ;  /* 0x0000777020067816 */ /* 0x020fe400000000ff */
[----:B------:R-:W-:Y:S02]  /*8ad0*/  IADD3.X R40, PT, PT, RZ, R8, RZ, P2, P3 ;  /* 0x00000008ff287210 */ /* 0x000fe400017e64ff */
[----:B------:R-:W-:Y:S02]  /*8ae0*/  IADD3.X R22, PT, PT, RZ, R10, RZ, P4, P5 ;  /* 0x0000000aff167210 */ /* 0x000fe400027ea4ff */
[----:B------:R-:W-:Y:S01]  /*8af0*/  IADD3 R8, P2, P3, R9, R30, R11 ;  /* 0x0000001e09087210 */ /* 0x000fe20007b5e00b */
[----:B------:R-:W2:Y:S01]  /*8b00*/  LDS R10, [R44+0x2300] ;  /* 0x002300002c0a7984 */ /* 0x000ea20000000800 */
[----:B------:R-:W-:-:S02]  /*8b10*/  LOP3.LUT R9, R4, 0xff, RZ, 0xc0, !PT ;  /* 0x000000ff04097812 */ /* 0x000fc400078ec0ff */
[----:B------:R-:W-:Y:S01]  /*8b20*/  LOP3.LUT R30, R6, 0xff, RZ, 0xc0, !PT ;  /* 0x000000ff061e7812 */ /* 0x000fe200078ec0ff */
[----:B------:R-:W3:Y:S01]  /*8b30*/  LDS R11, [R44+0x2380] ;  /* 0x002380002c0b7984 */ /* 0x000ee20000000800 */
[----:B------:R-:W-:Y:S02]  /*8b40*/  PRMT R4, R29, 0x7771, RZ ;  /* 0x000077711d047816 */ /* 0x000fe400000000ff */
[----:B------:R-:W-:Y:S02]  /*8b50*/  PRMT R6, R32, 0x7771, RZ ;  /* 0x0000777120067816 */ /* 0x000fe400000000ff */
[----:B------:R-:W-:Y:S02]  /*8b60*/  LOP3.LUT R21, R4, 0xff, RZ, 0xc0, !PT ;  /* 0x000000ff04157812 */ /* 0x000fe400078ec0ff */
[----:B------:R-:W-:Y:S02]  /*8b70*/  LOP3.LUT R6, R6, 0xff, RZ, 0xc0, !PT ;  /* 0x000000ff06067812 */ /* 0x000fe400078ec0ff */
[----:B------:R-:W-:-:S02]  /*8b80*/  IADD3.X R31, PT, PT, RZ, R31, RZ, P2, P3 ;  /* 0x0000001fff1f7210 */ /* 0x000fc400017e64ff */
[----:B------:R-:W-:Y:S02]  /*8b90*/  IADD3 R21, P2, P3, R6, R28, R21 ;  /* 0x0000001c06157210 */ /* 0x000fe40007b5e015 */
[C---:B------:R-:W-:Y:S02]  /*8ba0*/  PRMT R4, R29.reuse, 0x7772, RZ ;  /* 0x000077721d047816 */ /* 0x040fe400000000ff */
[C---:B------:R-:W-:Y:S02]  /*8bb0*/  PRMT R6, R32.reuse, 0x7772, RZ ;  /* 0x0000777220067816 */ /* 0x040fe400000000ff */
[----:B------:R-:W-:Y:S02]  /*8bc0*/  PRMT R29, R29, 0x7773, RZ ;  /* 0x000077731d1d7816 */ /* 0x000fe400000000ff */
[----:B------:R-:W-:Y:S02]  /*8bd0*/  PRMT R32, R32, 0x7773, RZ ;  /* 0x0000777320207816 */ /* 0x000fe400000000ff */
        /* <DEDUP_REMOVED lines=15> */
[----:B------:R-:W-:Y:S02]  /*8cd0*/  IADD3.X R31, PT, PT, RZ, R31, RZ, P2, P3 ;  /* 0x0000001fff1f7210 */ /* 0x000fe400017e64ff */
[----:B------:R-:W-:Y:S02]  /*8ce0*/  LOP3.LUT R17, R4, 0xff, RZ, 0xc0, !PT ;  /* 0x000000ff04117812 */ /* 0x000fe400078ec0ff */
[----:B------:R-:W-:Y:S02]  /*8cf0*/  LOP3.LUT R8, R8, 0xff, RZ, 0xc0, !PT ;  /* 0x000000ff08087812 */ /* 0x000fe400078ec0ff */
[----:B------:R-:W-:-:S02]  /*8d00*/  IADD3 R21, P2, P3, R9, R21, R6 ;  /* 0x0000001509157210 */ /* 0x000fc40007b5e006 */
[C---:B------:R-:W-:Y:S02]  /*8d10*/  PRMT R4, R33.reuse, 0x7772, RZ ;  /* 0x0000777221047816 */ /* 0x040fe400000000ff */
[----:B------:R-:W-:Y:S02]  /*8d20*/  PRMT R6, R36, 0x7772, RZ ;  /* 0x0000777224067816 */ /* 0x000fe400000000ff */
[----:B------:R-:W-:Y:S02]  /*8d30*/  IADD3.X R32, PT, PT, RZ, R22, RZ, P4, P5 ;  /* 0x00000016ff207210 */ /* 0x000fe400027ea4ff */
[----:B------:R-:W-:Y:S02]  /*8d40*/  IADD3 R30, P5, P4, R8, R30, R17 ;  /* 0x0000001e081e7210 */ /* 0x000fe40007cbe011 */
        /* <DEDUP_REMOVED lines=8> */
[C---:B--2---:R-:W-:Y:S02]  /*8dd0*/  PRMT R4, R10.reuse, 0x7770, RZ ;  /* 0x000077700a047816 */ /* 0x044fe400000000ff */
[C---:B---3--:R-:W-:Y:S02]  /*8de0*/  PRMT R8, R11.reuse, 0x7770, RZ ;  /* 0x000077700b087816 */ /* 0x048fe400000000ff */
        /* <DEDUP_REMOVED lines=21> */
[----:B------:R-:W-:-:S02]  /*8f40*/  IADD3 R11, P5, P4, R8, R23, R21 ;  /* 0x00000017080b7210 */ /* 0x000fc40007cbe015 */
[----:B------:R-:W-:Y:S02]  /*8f50*/  IADD3.X R8, PT, PT, RZ, R29, RZ, P2, P3 ;  /* 0x0000001dff087210 */ /* 0x000fe400017e64ff */
[----:B------:R-:W-:Y:S02]  /*8f60*/  IADD3 R30, P2, P3, R30, R22, R17 ;  /* 0x000000161e1e7210 */ /* 0x000fe40007b5e011 */
[----:B------:R-:W-:Y:S02]  /*8f70*/  IADD3.X R10, PT, PT, RZ, R28, RZ, P5, P4 ;  /* 0x0000001cff0a7210 */ /* 0x000fe40002fe84ff */
[----:B------:R-:W-:-:S09]  /*8f80*/  IADD3.X R31, PT, PT, RZ, R31, RZ, P2, P3 ;  /* 0x0000001fff1f7210 */ /* 0x000fd200017e64ff */
.L_x_34:
[----:B------:R-:W-:Y:S05]  /*8f90*/  BSYNC.RECONVERGENT B0 ;  /* 0x0000000000007941 */ /* 0x000fea0003800200 */
.L_x_33:
[----:B------:R-:W-:Y:S01]  /*8fa0*/  BAR.SYNC.DEFER_BLOCKING 0x0 ;  /* 0x0000000000007b1d */ /* 0x000fe20000010000 */
[C---:B------:R-:W-:Y:S01]  /*8fb0*/  ISETP.GT.U32.AND P5, PT, R20.reuse, 0x3f, PT ;  /* 0x0000003f1400780c */ /* 0x040fe20003fa4070 */
[----:B------:R-:W-:Y:S01]  /*8fc0*/  IMAD.MOV.U32 R32, RZ, RZ, R38 ;  /* 0x000000ffff207224 */ /* 0x000fe200078e0026 */
[C---:B------:R-:W-:Y:S01]  /*8fd0*/  LEA.HI R4, R20.reuse, R20, RZ, 0x1d ;  /* 0x0000001414047211 */ /* 0x040fe200078fe8ff */
[----:B------:R-:W-:Y:S02]  /*8fe0*/  IMAD.MOV.U32 R33, RZ, RZ, R43 ;  /* 0x000000ffff217224 */ /* 0x000fe400078e002b */
[----:B------:R-:W-:Y:S01]  /*8ff0*/  IMAD.MOV.U32 R28, RZ, RZ, R11 ;  /* 0x000000ffff1c7224 */ /* 0x000fe200078e000b */
[----:B------:R-:W-:Y:S01]  /*9000*/  BSSY.RECONVERGENT B0, `(.L_x_35) ;  /* 0x000004e000007945 */ /* 0x000fe20003800200 */
[----:B------:R-:W-:Y:S02]  /*9010*/  IMAD.MOV.U32 R29, RZ, RZ, R10 ;  /* 0x000000ffff1d7224 */ /* 0x000fe400078e000a */
[----:B------:R-:W-:-:S02]  /*9020*/  IMAD R17, R20, 0x4, R5 ;  /* 0x0000000414117824 */ /* 0x000fc400078e0205 */
[----:B------:R-:W-:Y:S01]  /*9030*/  IMAD R21, R4, 0x8, R7 ;  /* 0x0000000804157824 */ /* 0x000fe200078e0207 */
[----:B------:R2:W-:Y:S04]  /*9040*/  @!P1 STS.128 [R37], R24 ;  /* 0x0000001825009388 */ /* 0x0005e80000000c00 */
[----:B------:R3:W-:Y:S04]  /*9050*/  @!P1 STS.128 [R37+0x10], R32 ;  /* 0x0000102025009388 */ /* 0x0007e80000000c00 */
[----:B------:R3:W-:Y:S01]  /*9060*/  @!P0 STS.128 [R39+0x110], R28 ;  /* 0x0001101c27008388 */ /* 0x0007e20000000c00 */
[----:B--2---:R-:W-:-:S02]  /*9070*/  IMAD.MOV.U32 R26, RZ, RZ, R9 ;  /* 0x000000ffff1a7224 */ /* 0x004fc400078e0009 */
[----:B------:R-:W-:Y:S02]  /*9080*/  IMAD.MOV.U32 R27, RZ, RZ, R8 ;  /* 0x000000ffff1b7224 */ /* 0x000fe400078e0008 */
[----:B------:R-:W-:Y:S02]  /*9090*/  IMAD.MOV.U32 R24, RZ, RZ, R6 ;  /* 0x000000ffff187224 */ /* 0x000fe400078e0006 */
[----:B------:R-:W-:-:S05]  /*90a0*/  IMAD.MOV.U32 R25, RZ, RZ, R41 ;  /* 0x000000ffff197224 */ /* 0x000fca00078e0029 */
[----:B------:R3:W-:Y:S01]  /*90b0*/  @!P0 STS.128 [R39+0x100], R24 ;  /* 0x0001001827008388 */ /* 0x0007e20000000c00 */
[----:B------:R-:W-:Y:S06]  /*90c0*/  BAR.SYNC.DEFER_BLOCKING 0x0 ;  /* 0x0000000000007b1d */ /* 0x000fec0000010000 */
[----:B------:R-:W-:Y:S05]  /*90d0*/  @P5 BRA `(.L_x_36) ;  /* 0x0000000400005947 */ /* 0x000fea0003800000 */
[----:B------:R-:W-:Y:S04]  /*90e0*/  LDS.64 R8, [R17] ;  /* 0x0000000011087984 */ /* 0x000fe80000000a00 */
[----:B------:R-:W-:Y:S04]  /*90f0*/  LDS.64 R10, [R17+0x200] ;  /* 0x00020000110a7984 */ /* 0x000fe80000000a00 */
[----:B------:R-:W2:Y:S04]  /*9100*/  LDS.64 R22, [R17+0x400] ;  /* 0x0004000011167984 */ /* 0x000ea80000000a00 */
[----:B---3--:R-:W-:Y:S04]  /*9110*/  LDS.64 R24, [R17+0x600] ;  /* 0x0006000011187984 */ /* 0x008fe80000000a00 */
[----:B------:R-:W3:Y:S04]  /*9120*/  LDS.64 R26, [R17+0x800] ;  /* 0x00080000111a7984 */ /* 0x000ee80000000a00 */
[----:B------:R-:W-:Y:S04]  /*9130*/  LDS.64 R28, [R17+0xa00] ;  /* 0x000a0000111c7984 */ /* 0x000fe80000000a00 */
[----:B------:R-:W4:Y:S04]  /*9140*/  LDS.64 R30, [R17+0xc00] ;  /* 0x000c0000111e7984 */ /* 0x000f280000000a00 */
[----:B------:R-:W-:Y:S04]  /*9150*/  LDS.64 R32, [R17+0xe00] ;  /* 0x000e000011207984 */ /* 0x000fe80000000a00 */
[----:B------:R-:W5:Y:S04]  /*9160*/  LDS.64 R34, [R17+0x1000] ;  /* 0x0010000011227984 */ /* 0x000f680000000a00 */
[----:B------:R-:W-:Y:S04]  /*9170*/  LDS.64 R36, [R17+0x1200] ;  /* 0x0012000011247984 */ /* 0x000fe80000000a00 */
[----:B------:R-:W0:Y:S04]  /*9180*/  LDS.64 R38, [R17+0x1400] ;  /* 0x0014000011267984 */ /* 0x000e280000000a00 */
[----:B------:R-:W-:Y:S04]  /*9190*/  LDS.64 R40, [R17+0x1600] ;  /* 0x0016000011287984 */ /* 0x000fe80000000a00 */
[----:B------:R-:W1:Y:S01]  /*91a0*/  LDS.64 R42, [R17+0x1800] ;  /* 0x00180000112a7984 */ /* 0x000e620000000a00 */
[----:B--2---:R-:W-:-:S03]  /*91b0*/  IADD3 R69, P0, P1, R22, R10, R8 ;  /* 0x0000000a16457210 */ /* 0x004fc6000791e008 */
[----:B------:R-:W-:Y:S01]  /*91c0*/  LDS.64 R44, [R17+0x1a00] ;  /* 0x001a0000112c7984 */ /* 0x000fe20000000a00 */
[----:B------:R-:W-:-:S03]  /*91d0*/  IADD3.X R23, PT, PT, R23, R11, R9, P0, P1 ;  /* 0x0000000b17177210 */ /* 0x000fc600007e2409 */
[----:B------:R-:W2:Y:S01]  /*91e0*/  LDS.64 R46, [R17+0x1c00] ;  /* 0x001c0000112e7984 */ /* 0x000ea20000000a00 */
[----:B---3--:R-:W-:-:S03]  /*91f0*/  IADD3 R69, P2, P3, R26, R24, R69 ;  /* 0x000000181a457210 */ /* 0x008fc60007b5e045 */
[----:B------:R-:W-:Y:S01]  /*9200*/  LDS.64 R48, [R17+0x1e00] ;  /* 0x001e000011307984 */ /* 0x000fe20000000a00 */
[----:B------:R-:W-:-:S03]  /*9210*/  IADD3.X R27, PT, PT, R27, R25, R23, P2, P3 ;  /* 0x000000191b1b7210 */ /* 0x000fc600017e6417 */
[----:B------:R-:W3:Y:S01]  /*9220*/  LDS.64 R50, [R17+0x2000] ;  /* 0x0020000011327984 */ /* 0x000ee20000000a00 */
[----:B----4-:R-:W-:-:S03]  /*9230*/  IADD3 R69, P0, P1, R30, R28, R69 ;  /* 0x0000001c1e457210 */ /* 0x010fc6000791e045 */
[----:B------:R-:W-:Y:S01]  /*9240*/  LDS.64 R52, [R17+0x2200] ;  /* 0x0022000011347984 */ /* 0x000fe20000000a00 */
[----:B------:R-:W-:-:S03]  /*9250*/  IADD3.X R31, PT, PT, R31, R29, R27, P0, P1 ;  /* 0x0000001d1f1f7210 */ /* 0x000fc600007e241b */
[----:B------:R-:W4:Y:S01]  /*9260*/  LDS.64 R54, [R17+0x2400] ;  /* 0x0024000011367984 */ /* 0x000f220000000a00 */
[----:B-----5:R-:W-:-:S03]  /*9270*/  IADD3 R69, P2, P3, R34, R32, R69 ;  /* 0x0000002022457210 */ /* 0x020fc60007b5e045 */
[----:B------:R-:W-:Y:S01]  /*9280*/  LDS.64 R56, [R17+0x2600] ;  /* 0x0026000011387984 */ /* 0x000fe20000000a00 */
[----:B------:R-:W-:-:S03]  /*9290*/  IADD3.X R35, PT, PT, R35, R33, R31, P2, P3 ;  /* 0x0000002123237210 */ /* 0x000fc600017e641f */
[----:B------:R-:W5:Y:S01]  /*92a0*/  LDS.64 R58, [R17+0x2800] ;  /* 0x00280000113a7984 */ /* 0x000f620000000a00 */
[----:B0-----:R-:W-:-:S03]  /*92b0*/  IADD3 R69, P0, P1, R38, R36, R69 ;  /* 0x0000002426457210 */ /* 0x001fc6000791e045 */
[----:B------:R-:W-:Y:S01]  /*92c0*/  LDS.64 R60, [R17+0x2a00] ;  /* 0x002a0000113c7984 */ /* 0x000fe20000000a00 */
[----:B------:R-:W-:-:S03]  /*92d0*/  IADD3.X R37, PT, PT, R39, R37, R35, P0, P1 ;  /* 0x0000002527257210 */ /* 0x000fc600007e2423 */
[----:B------:R-:W0:Y:S01]  /*92e0*/  LDS.64 R62, [R17+0x2c00] ;  /* 0x002c0000113e7984 */ /* 0x000e220000000a00 */
[----:B-1----:R-:W-:-:S03]  /*92f0*/  IADD3 R33, P2, P3, R42, R40, R69 ;  /* 0x000000282a217210 */ /* 0x002fc60007b5e045 */
[----:B------:R-:W-:Y:S01]  /*9300*/  LDS.64 R64, [R17+0x2e00] ;  /* 0x002e000011407984 */ /* 0x000fe20000000a00 */
[----:B------:R-:W-:-:S03]  /*9310*/  IADD3.X R41, PT, PT, R43, R41, R37, P2, P3 ;  /* 0x000000292b297210 */ /* 0x000fc600017e6425 */
        /* <DEDUP_REMOVED lines=14> */
[----:B------:R-:W5:Y:S01]  /*9400*/  LDS.64 R30, [R17+0x3e00] ;  /* 0x003e0000111e7984 */ /* 0x000f620000000a00 */
[----:B------:R-:W-:Y:S02]  /*9410*/  IADD3.X R57, PT, PT, R59, R57, R53, P2, P3 ;  /* 0x000000393b397210 */ /* 0x000fe400017e6435 */
[----:B0-----:R-:W-:-:S04]  /*9420*/  IADD3 R33, P0, P1, R62, R60, R33 ;  /* 0x0000003c3e217210 */ /* 0x001fc8000791e021 */
[----:B------:R-:W-:Y:S02]  /*9430*/  IADD3.X R61, PT, PT, R63, R61, R57, P0, P1 ;  /* 0x0000003d3f3d7210 */ /* 0x000fe400007e2439 */
[----:B-1----:R-:W-:-:S04]  /*9440*/  IADD3 R33, P2, P3, R66, R64, R33 ;  /* 0x0000004042217210 */ /* 0x002fc80007b5e021 */
[----:B------:R-:W-:Y:S02]  /*9450*/  IADD3.X R65, PT, PT, R67, R65, R61, P2, P3 ;  /* 0x0000004143417210 */ /* 0x000fe400017e643d */
[----:B--2---:R-:W-:-:S04]  /*9460*/  IADD3 R33, P0, P1, R10, R8, R33 ;  /* 0x000000080a217210 */ /* 0x004fc8000791e021 */
[----:B------:R-:W-:Y:S02]  /*9470*/  IADD3.X R11, PT, PT, R11, R9, R65, P0, P1 ;  /* 0x000000090b0b7210 */ /* 0x000fe400007e2441 */
[----:B---3--:R-:W-:-:S04]  /*9480*/  IADD3 R33, P2, P3, R24, R22, R33 ;  /* 0x0000001618217210 */ /* 0x008fc80007b5e021 */
[----:B------:R-:W-:Y:S02]  /*9490*/  IADD3.X R23, PT, PT, R25, R23, R11, P2, P3 ;  /* 0x0000001719177210 */ /* 0x000fe400017e640b */
[----:B----4-:R-:W-:-:S04]  /*94a0*/  IADD3 R9, P0, P1, R28, R26, R33 ;  /* 0x0000001a1c097210 */ /* 0x010fc8000791e021 */
[----:B-----5:R-:W-:Y:S02]  /*94b0*/  IADD3 R8, P2, PT, R30, R9, RZ ;  /* 0x000000091e087210 */ /* 0x020fe40007f5e0ff */
[----:B------:R-:W-:-:S05]  /*94c0*/  IADD3.X R9, PT, PT, R29, R27, R23, P0, P1 ;  /* 0x0000001b1d097210 */ /* 0x000fca00007e2417 */
[----:B------:R-:W-:-:S07]  /*94d0*/  IMAD.X R9, R31, 0x1, R9, P2 ;  /* 0x000000011f097824 */ /* 0x000fce00010e0609 */
.L_x_36:
[----:B------:R-:W-:Y:S05]  /*94e0*/  BSYNC.RECONVERGENT B0 ;  /* 0x0000000000007941 */ /* 0x000fea0003800200 */
.L_x_35:
[----:B------:R-:W-:Y:S01]  /*94f0*/  BAR.SYNC.DEFER_BLOCKING 0x0 ;  /* 0x0000000000007b1d */ /* 0x000fe20000010000 */
[----:B------:R-:W-:Y:S01]  /*9500*/  ISETP.GT.U32.AND P1, PT, R20, 0x1f, PT ;  /* 0x0000001f1400780c */ /* 0x000fe20003f24070 */
[----:B------:R-:W-:-:S04]  /*9510*/  VIADD R7, R7, 0x410 ;  /* 0x0000041007077836 */ /* 0x000fc80000000000 */
[----:B------:R-:W-:Y:S01]  /*9520*/  IMAD R4, R4, 0x8, R7 ;  /* 0x0000000804047824 */ /* 0x000fe200078e0207 */
[----:B------:R2:W-:Y:S01]  /*9530*/  STS.64 [R21+0x410], R8 ;  /* 0x0004100815007388 */ /* 0x0005e20000000a00 */
[----:B------:R-:W-:Y:S06]  /*9540*/  BAR.SYNC.DEFER_BLOCKING 0x0 ;  /* 0x0000000000007b1d */ /* 0x000fec0000010000 */
[----:B------:R-:W-:Y:S05]  /*9550*/  @P1 BRA `(.L_x_37) ;  /* 0x0000000400301947 */ /* 0x000fea0003800000 */
[----:B--2---:R-:W-:Y:S01]  /*9560*/  IMAD R21, R20, 0x48, R7 ;  /* 0x0000004814157824 */ /* 0x004fe200078e0207 */
[----:B------:R-:W-:-:S04]  /*9570*/  UMOV UR4, 0xffffffff ;  /* 0xffffffff00047882 */ /* 0x000fc80000000000 */
[----:B------:R-:W-:Y:S04]  /*9580*/  LDS.64 R6, [R21] ;  /* 0x0000000015067984 */ /* 0x000fe80000000a00 */
[----:B------:R-:W-:Y:S04]  /*9590*/  LDS.64 R8, [R21+0x8] ;  /* 0x0000080015087984 */ /* 0x000fe80000000a00 */
[----:B------:R-:W2:Y:S04]  /*95a0*/  LDS.64 R10, [R21+0x10] ;  /* 0x00001000150a7984 */ /* 0x000ea80000000a00 */
[----:B------:R-:W-:Y:S04]  /*95b0*/  LDS.64 R22, [R21+0x18] ;  /* 0x0000180015167984 */ /* 0x000fe80000000a00 */
[----:B---3--:R-:W3:Y:S04]  /*95c0*/  LDS.64 R24, [R21+0x20] ;  /* 0x0000200015187984 */ /* 0x008ee80000000a00 */
[----:B------:R-:W-:Y:S04]  /*95d0*/  LDS.64 R26, [R21+0x28] ;  /* 0x00002800151a7984 */ /* 0x000fe80000000a00 */
[----:B------:R-:W4:Y:S04]  /*95e0*/  LDS.64 R28, [R21+0x30] ;  /* 0x00003000151c7984 */ /* 0x000f280000000a00 */
[----:B------:R-:W5:Y:S01]  /*95f0*/  LDS.64 R30, [R21+0x38] ;  /* 0x00003800151e7984 */ /* 0x000f620000000a00 */
[----:B--2---:R-:W-:-:S04]  /*9600*/  IADD3 R37, P3, P4, R10, R8, R6 ;  /* 0x000000080a257210 */ /* 0x004fc80007c7e006 */
[----:B------:R-:W-:Y:S02]  /*9610*/  IADD3.X R33, PT, PT, R11, R9, R7, P3, P4 ;  /* 0x000000090b217210 */ /* 0x000fe40001fe8407 */
[----:B---3--:R-:W-:-:S04]  /*9620*/  IADD3 R37, P2, P0, R24, R37, R22 ;  /* 0x0000002518257210 */ /* 0x008fc8000785e016 */
[----:B------:R-:W-:Y:S02]  /*9630*/  IADD3.X R33, PT, PT, R25, R33, R23, P2, P0 ;  /* 0x0000002119217210 */ /* 0x000fe400017e0417 */
[----:B----4-:R-:W-:-:S04]  /*9640*/  IADD3 R37, P3, P4, R28, R37, R26 ;  /* 0x000000251c257210 */ /* 0x010fc80007c7e01a */
[----:B-----5:R-:W-:Y:S02]  /*9650*/  IADD3 R37, P0, PT, R30, R37, RZ ;  /* 0x000000251e257210 */ /* 0x020fe40007f1e0ff */
[----:B------:R-:W-:-:S05]  /*9660*/  IADD3.X R30, PT, PT, R29, R33, R27, P3, P4 ;  /* 0x000000211d1e7210 */ /* 0x000fca0001fe841b */
[----:B------:R-:W-:Y:S01]  /*9670*/  IMAD.X R36, R31, 0x1, R30, P0 ;  /* 0x000000011f247824 */ /* 0x000fe200000e061e */
[----:B------:R-:W-:Y:S06]  /*9680*/  BRA.DIV UR4, `(.L_x_38) ;  /* 0x0000016604dc7947 */ /* 0x000fec000b800000 */
[----:B------:R-:W2:Y:S01]  /*9690*/  SHFL.UP PT, R30, R37, 0x1, RZ ;  /* 0x04200000251e7989 */ /* 0x000ea200000e00ff */
[----:B------:R-:W-:-:S03]  /*96a0*/  ISETP.GE.AND P0, PT, R13, 0x1, PT ;  /* 0x000000010d00780c */ /* 0x000fc60003f06270 */
[----:B------:R-:W3:Y:S01]  /*96b0*/  SHFL.UP PT, R31, R36, 0x1, RZ ;  /* 0x04200000241f7989 */ /* 0x000ee200000e00ff */
[----:B--2---:R-:W-:Y:S02]  /*96c0*/  SEL R30, R30, RZ, P0 ;  /* 0x000000ff1e1e7207 */ /* 0x004fe40000000000 */
[----:B---3--:R-:W-:Y:S02]  /*96d0*/  SEL R31, R31, RZ, P0 ;  /* 0x000000ff1f1f7207 */ /* 0x008fe40000000000 */
[----:B------:R-:W-:-:S05]  /*96e0*/  IADD3 R35, P0, PT, R30, R37, RZ ;  /* 0x000000251e237210 */ /* 0x000fca0007f1e0ff */
[----:B------:R-:W-:Y:S01]  /*96f0*/  IMAD.X R34, R31, 0x1, R36, P0 ;  /* 0x000000011f227824 */ /* 0x000fe200000e0624 */
[----:B------:R-:W2:Y:S01]  /*9700*/  SHFL.UP PT, R30, R35, 0x2, RZ ;  /* 0x04400000231e7989 */ /* 0x000ea200000e00ff */
[----:B------:R-:W-:-:S03]  /*9710*/  ISETP.GE.AND P0, PT, R13, 0x2, PT ;  /* 0x000000020d00780c */ /* 0x000fc60003f06270 */
[----:B------:R-:W3:Y:S01]  /*9720*/  SHFL.UP PT, R31, R34, 0x2, RZ ;  /* 0x04400000221f7989 */ /* 0x000ee200000e00ff */
[----:B--2---:R-:W-:-:S04]  /*9730*/  SEL R30, R30, RZ, P0 ;  /* 0x000000ff1e1e7207 */ /* 0x004fc80000000000 */
[----:B------:R-:W-:Y:S02]  /*9740*/  IADD3 R33, P2, PT, R30, R35, RZ ;  /* 0x000000231e217210 */ /* 0x000fe40007f5e0ff */
[----:B---3--:R-:W-:Y:S02]  /*9750*/  SEL R31, R31, RZ, P0 ;  /* 0x000000ff1f1f7207 */ /* 0x008fe40000000000 */
[----:B------:R-:W-:Y:S01]  /*9760*/  ISETP.GE.AND P0, PT, R13, 0x4, PT ;  /* 0x000000040d00780c */ /* 0x000fe20003f06270 */
[----:B------:R-:W2:Y:S02]  /*9770*/  SHFL.UP PT, R30, R33, 0x4, RZ ;  /* 0x04800000211e7989 */ /* 0x000ea400000e00ff */
[----:B------:R-:W-:-:S05]  /*9780*/  IMAD.X R32, R31, 0x1, R34, P2 ;  /* 0x000000011f207824 */ /* 0x000fca00010e0622 */
[----:B------:R-:W3:Y:S01]  /*9790*/  SHFL.UP PT, R31, R32, 0x4, RZ ;  /* 0x04800000201f7989 */ /* 0x000ee200000e00ff */
[----:B--2---:R-:W-:-:S04]  /*97a0*/  SEL R30, R30, RZ, P0 ;  /* 0x000000ff1e1e7207 */ /* 0x004fc80000000000 */
[----:B------:R-:W-:Y:S02]  /*97b0*/  IADD3 R35, P2, PT, R30, R33, RZ ;  /* 0x000000211e237210 */ /* 0x000fe40007f5e0ff */
[----:B---3--:R-:W-:-:S03]  /*97c0*/  SEL R31, R31, RZ, P0 ;  /* 0x000000ff1f1f7207 */ /* 0x008fc60000000000 */
[----:B------:R-:W2:Y:S01]  /*97d0*/  SHFL.UP PT, R30, R35, 0x8, RZ ;  /* 0x05000000231e7989 */ /* 0x000ea200000e00ff */
[----:B------:R-:W-:Y:S01]  /*97e0*/  ISETP.GE.AND P0, PT, R13, 0x8, PT ;  /* 0x000000080d00780c */ /* 0x000fe20003f06270 */
[----:B------:R-:W-:-:S05]  /*97f0*/  IMAD.X R34, R31, 0x1, R32, P2 ;  /* 0x000000011f227824 */ /* 0x000fca00010e0620 */
[----:B------:R-:W3:Y:S01]  /*9800*/  SHFL.UP PT, R31, R34, 0x8, RZ ;  /* 0x05000000221f7989 */ /* 0x000ee200000e00ff */
[----:B--2---:R-:W-:-:S04]  /*9810*/  SEL R30, R30, RZ, P0 ;  /* 0x000000ff1e1e7207 */ /* 0x004fc80000000000 */
[----:B------:R-:W-:Y:S02]  /*9820*/  IADD3 R33, P2, PT, R30, R35, RZ ;  /* 0x000000231e217210 */ /* 0x000fe40007f5e0ff */
[----:B---3--:R-:W-:-:S03]  /*9830*/  SEL R31, R31, RZ, P0 ;  /* 0x000000ff1f1f7207 */ /* 0x008fc60000000000 */
[----:B------:R2:W3:Y:S02]  /*9840*/  SHFL.UP PT, R30, R33, 0x10, RZ ;  /* 0x06000000211e7989 */ /* 0x0004e400000e00ff */
[----:B------:R-:W-:-:S05]  /*9850*/  IMAD.X R32, R31, 0x1, R34, P2 ;  /* 0x000000011f207824 */ /* 0x000fca00010e0622 */
[----:B------:R2:W4:Y:S02]  /*9860*/  SHFL.UP PT, R31, R32, 0x10, RZ ;  /* 0x06000000201f7989 */ /* 0x00052400000e00ff */
.L_x_190:
[----:B------:R-:W-:-:S04]  /*9870*/  ISETP.GE.AND P0, PT, R13, 0x10, PT ;  /* 0x000000100d00780c */ /* 0x000fc80003f06270 */
[----:B---3--:R-:W-:Y:S02]  /*9880*/  SEL R30, R30, RZ, P0 ;  /* 0x000000ff1e1e7207 */ /* 0x008fe40000000000 */
[----:B----4-:R-:W-:Y:S02]  /*9890*/  SEL R31, R31, RZ, P0 ;  /* 0x000000ff1f1f7207 */ /* 0x010fe40000000000 */
[----:B------:R-:W-:-:S04]  /*98a0*/  IADD3 R30, P0, P2, -R37, R30, R33 ;  /* 0x0000001e251e7210 */ /* 0x000fc80007a1e121 */
[----:B------:R-:W-:Y:S02]  /*98b0*/  IADD3.X R31, PT, PT, ~R36, R31, R32, P0, P2 ;  /* 0x0000001f241f7210 */ /* 0x000fe400007e4520 */
[----:B------:R-:W-:-:S03]  /*98c0*/  IADD3 R6, P0, PT, R6, R30, RZ ;  /* 0x0000001e06067210 */ /* 0x000fc60007f1e0ff */
[----:B------:R4:W-:Y:S02]  /*98d0*/  STS.64 [R21], R30 ;  /* 0x0000001e15007388 */ /* 0x0009e40000000a00 */
[----:B------:R-:W-:Y:S01]  /*98e0*/  IMAD.X R7, R7, 0x1, R31, P0 ;  /* 0x0000000107077824 */ /* 0x000fe200000e061f */
[----:B------:R-:W-:-:S04]  /*98f0*/  IADD3 R8, P0, PT, R8, R6, RZ ;  /* 0x0000000608087210 */ /* 0x000fc80007f1e0ff */
[----:B------:R4:W-:Y:S01]  /*9900*/  STS.64 [R21+0x8], R6 ;  /* 0x0000080615007388 */ /* 0x0009e20000000a00 */
        /* <DEDUP_REMOVED lines=15> */
[----:B------:R-:W-:-:S05]  /*9a00*/  IMAD.X R29, R29, 0x1, R27, P0 ;  /* 0x000000011d1d7824 */ /* 0x000fca00000e061b */
[----:B------:R4:W-:Y:S03]  /*9a10*/  STS.64 [R21+0x38], R28 ;  /* 0x0000381c15007388 */ /* 0x0009e60000000a00 */
.L_x_37:
[----:B------:R-:W-:Y:S05]  /*9a20*/  WARPSYNC.ALL ;  /* 0x0000000000007948 */ /* 0x000fea0003800000 */
[----:B------:R-:W-:Y:S06]  /*9a30*/  BAR.SYNC.DEFER_BLOCKING 0x0 ;  /* 0x0000000000007b1d */ /* 0x000fec0000010000 */
[----:B------:R-:W-:Y:S01]  /*9a40*/  BSSY.RECONVERGENT B0, `(.L_x_39) ;  /* 0x0000848000007945 */ /* 0x000fe20003800200 */
[----:B----4-:R-:W4:Y:S01]  /*9a50*/  LDS.64 R6, [R4] ;  /* 0x0000000004067984 */ /* 0x010f220000000a00 */
[----:B------:R-:W-:Y:S01]  /*9a60*/  BAR.SYNC.DEFER_BLOCKING 0x0 ;  /* 0x0000000000007b1d */ /* 0x000fe20000010000 */
[----:B----4-:R-:W-:-:S02]  /*9a70*/  ISETP.NE.U32.AND P0, PT, R6, R3, PT ;  /* 0x000000030600720c */ /* 0x010fc40003f05070 */
[----:B------:R-:W-:Y:S02]  /*9a80*/  ISETP.EQ.U32.AND P2, PT, R6, RZ, PT ;  /* 0x000000ff0600720c */ /* 0x000fe40003f42070 */
[----:B------:R-:W-:-:S04]  /*9a90*/  ISETP.NE.AND.EX P0, PT, R7, R0, PT, P0 ;  /* 0x000000000700720c */ /* 0x000fc80003f05300 */
[----:B------:R-:W-:-:S04]  /*9aa0*/  ISETP.EQ.OR.EX P0, PT, R7, RZ, !P0, P2 ;  /* 0x000000ff0700720c */ /* 0x000fc80004702720 */
[----:B------:R-:W-:-:S13]  /*9ab0*/  ISETP.GT.U32.OR P0, PT, R20, 0x3f, P0 ;  /* 0x0000003f1400780c */ /* 0x000fda0000704470 */
[----:B------:R-:W-:Y:S06]  /*9ac0*/  BAR.RED.AND.DEFER_BLOCKING 0x0, P0 ;  /* 0x0000000000007b1d */ /* 0x000fec0000014400 */
[----:B------:R-:W4:Y:S02]  /*9ad0*/  B2R.RESULT RZ, P0 ;  /* 0x0000000000ff731c */ /* 0x000f240000004000 */
[----:B----4-:R-:W-:Y:S05]  /*9ae0*/  @P0 BRA `(.L_x_40) ;  /* 0x0000007400300947 */ /* 0x010fea0003800000 */
[----:B------:R-:W-:Y:S01]  /*9af0*/  ISETP.GE.U32.AND P0, PT, R3, 0x1700, PT ;  /* 0x000017000300780c */ /* 0x000fe20003f06070 */
[----:B--2---:R-:W-:Y:S02]  /*9b00*/  IMAD.MOV.U32 R21, RZ, RZ, R6 ;  /* 0x000000ffff157224 */ /* 0x004fe400078e0006 */
[----:B------:R-:W-:Y:S01]  /*9b10*/  IMAD.MOV.U32 R22, RZ, RZ, R7 ;  /* 0x000000ffff167224 */ /* 0x000fe200078e0007 */
[----:B------:R-:W-:Y:S01]  /*9b20*/  ISETP.GE.AND.EX P0, PT, R0, RZ, PT, P0 ;  /* 0x000000ff0000720c */ /* 0x000fe20003f06300 */
[----:B---3--:R-:W-:Y:S02]  /*9b30*/  IMAD.MOV.U32 R24, RZ, RZ, RZ ;  /* 0x000000ffff187224 */ /* 0x008fe400078e00ff */
[----:B------:R-:W-:Y:S02]  /*9b40*/  IMAD.MOV.U32 R23, RZ, RZ, RZ ;  /* 0x000000ffff177224 */ /* 0x000fe400078e00ff */
[----:B------:R-:W-:Y:S02]  /*9b50*/  IMAD.MOV.U32 R25, RZ, RZ, R3 ;  /* 0x000000ffff197224 */ /* 0x000fe400078e0003 */
[----:B------:R-:W-:-:S06]  /*9b60*/  IMAD.MOV.U32 R26, RZ, RZ, R0 ;  /* 0x000000ffff1a7224 */ /* 0x000fcc00078e0000 */
[----:B------:R-:W-:Y:S05]  /*9b70*/  @!P0 BRA `(.L_x_41) ;  /* 0x0000003400348947 */ /* 0x000fea0003800000 */
[C-C-:B------:R-:W-:Y:S02]  /*9b80*/  IMAD R26, R20.reuse, 0x54, R17.reuse ;  /* 0x00000054141a7824 */ /* 0x140fe400078e0211 */
[----:B------:R-:W-:Y:S02]  /*9b90*/  IMAD R4, R20, 0x7c, R17 ;  /* 0x0000007c14047824 */ /* 0x000fe400078e0211 */
[----:B------:R-:W-:Y:S02]  /*9ba0*/  IMAD.MOV.U32 R24, RZ, RZ, RZ ;  /* 0x000000ffff187224 */ /* 0x000fe400078e00ff */
[----:B------:R-:W-:-:S07]  /*9bb0*/  IMAD.MOV.U32 R23, RZ, RZ, RZ ;  /* 0x000000ffff177224 */ /* 0x000fce00078e00ff */
.L_x_42:
[----:B------:R-:W-:-:S05]  /*9bc0*/  IADD3 R20, P0, PT, R20, R24, RZ ;  /* 0x0000001814147210 */ /* 0x000fca0007f1e0ff */
[----:B------:R-:W-:Y:S01]  /*9bd0*/  IMAD.X R7, RZ, RZ, R23, P0 ;  /* 0x000000ffff077224 */ /* 0x000fe200000e0617 */
[----:B------:R-:W-:-:S04]  /*9be0*/  LEA R6, P0, R20, R19, 0x2 ;  /* 0x0000001314067211 */ /* 0x000fc800078010ff */
[----:B------:R-:W-:-:S05]  /*9bf0*/  LEA.HI.X R7, R20, R18, R7, 0x2, P0 ;  /* 0x0000001214077211 */ /* 0x000fca00000f1407 */
[----:B------:R-:W2:Y:S04]  /*9c00*/  LDG.E R8, desc[UR8][R6.64] ;  /* 0x0000000806087981 */ /* 0x000ea8000c1e1900 */
[----:B------:R-:W3:Y:S04]  /*9c10*/  LDG.E R10, desc[UR8][R6.64+0x400] ;  /* 0x00040008060a7981 */ /* 0x000ee8000c1e1900 */
[----:B------:R-:W4:Y:S04]  /*9c20*/  LDG.E R16, desc[UR8][R6.64+0x800] ;  /* 0x0008000806107981 */ /* 0x000f28000c1e1900 */
        /* <DEDUP_REMOVED lines=20> */
[----:B------:R-:W-:Y:S05]  /*9d70*/  WARPSYNC.ALL ;  /* 0x0000000000007948 */ /* 0x000fea0003800000 */
[----:B------:R-:W-:Y:S01]  /*9d80*/  UBMSK UR6, URZ, 0x6 ;  /* 0x00000006ff06789b */ /* 0x000fe20008000000 */
[----:B------:R-:W0:Y:S01]  /*9d90*/  S2UR UR5, SR_CgaCtaId ;  /* 0x00000000000579c3 */ /* 0x000e220000008800 */
[----:B------:R-:W-:Y:S01]  /*9da0*/  ISETP.NE.AND P1, PT, R13, 0x1f, PT ;  /* 0x0000001f0d00780c */ /* 0x000fe20003f25270 */
[----:B------:R-:W-:-:S02]  /*9db0*/  UMOV UR4, 0x400 ;  /* 0x0000040000047882 */ /* 0x000fc40000000000 */
[----:B0-----:R-:W-:Y:S01]  /*9dc0*/  ULEA UR4, UR5, UR4, 0x18 ;  /* 0x0000000405047291 */ /* 0x001fe2000f8ec0ff */
[----:B--2---:R-:W-:Y:S04]  /*9dd0*/  STS [R5], R8 ;  /* 0x0000000805007388 */ /* 0x004fe80000000800 */
[----:B---3--:R-:W-:Y:S04]  /*9de0*/  STS [R5+0x400], R10 ;  /* 0x0004000a05007388 */ /* 0x008fe80000000800 */
[----:B----4-:R-:W-:Y:S04]  /*9df0*/  STS [R5+0x800], R16 ;  /* 0x0008001005007388 */ /* 0x010fe80000000800 */
[----:B-----5:R-:W-:Y:S04]  /*9e00*/  STS [R5+0xc00], R20 ;  /* 0x000c001405007388 */ /* 0x020fe80000000800 */
        /* <DEDUP_REMOVED lines=20> */
[----:B------:R-:W0:Y:S04]  /*9f50*/  LDS R29, [R26] ;  /* 0x000000001a1d7984 */ /* 0x000e280000000800 */
[----:B------:R-:W-:Y:S04]  /*9f60*/  LDS R30, [R26+0x58] ;  /* 0x000058001a1e7984 */ /* 0x000fe80000000800 */
[----:B------:R-:W2:Y:S04]  /*9f70*/  LDS R49, [R26+0x4] ;  /* 0x000004001a317984 */ /* 0x000ea80000000800 */
[----:B------:R-:W3:Y:S04]  /*9f80*/  LDS R48, [R26+0x8] ;  /* 0x000008001a307984 */ /* 0x000ee80000000800 */
[----:B------:R-:W-:Y:S04]  /*9f90*/  LDS R47, [R26+0xc] ;  /* 0x00000c001a2f7984 */ /* 0x000fe80000000800 */
[----:B------:R-:W-:Y:S04]  /*9fa0*/  LDS R46, [R26+0x10] ;  /* 0x000010001a2e7984 */ /* 0x000fe80000000800 */
[----:B------:R-:W-:Y:S04]  /*9fb0*/  LDS R45, [R26+0x14] ;  /* 0x000014001a2d7984 */ /* 0x000fe80000000800 */
[----:B------:R-:W-:Y:S04]  /*9fc0*/  LDS R44, [R26+0x18] ;  /* 0x000018001a2c7984 */ /* 0x000fe80000000800 */
[----:B------:R-:W-:Y:S04]  /*9fd0*/  LDS R43, [R26+0x1c] ;  /* 0x00001c001a2b7984 */ /* 0x000fe80000000800 */
[----:B------:R-:W-:Y:S04]  /*9fe0*/  LDS R42, [R26+0x20] ;  /* 0x000020001a2a7984 */ /* 0x000fe80000000800 */
[----:B------:R-:W-:Y:S01]  /*9ff0*/  LDS R41, [R26+0x24] ;  /* 0x000024001a297984 */ /* 0x000fe20000000800 */
[----:B0-----:R-:W-:-:S03]  /*a000*/  LOP3.LUT R6, R29, UR6, RZ, 0xc0, !PT ;  /* 0x000000061d067c12 */ /* 0x001fc6000f8ec0ff */
[----:B------:R-:W-:Y:S01]  /*a010*/  LDS R40, [R26+0x28] ;  /* 0x000028001a287984 */ /* 0x000fe20000000800 */
[----:B------:R-:W-:Y:S01]  /*a020*/  SHF.R.U32.HI R8, RZ, 0x4, R6 ;  /* 0x00000004ff087819 */ /* 0x000fe20000011606 */
[----:B------:R-:W-:Y:S02]  /*a030*/  IMAD.SHL.U32 R7, R6, 0x400, RZ ;  /* 0x0000040006077824 */ /* 0x000fe400078e00ff */
[----:B------:R-:W-:Y:S01]  /*a040*/  LDS R39, [R26+0x2c] ;  /* 0x00002c001a277984 */ /* 0x000fe20000000800 */
[----:B------:R-:W-:Y:S02]  /*a050*/  LOP3.LUT R8, R8, 0xffffffe, RZ, 0xc0, !PT ;  /* 0x0ffffffe08087812 */ /* 0x000fe400078ec0ff */
[----:B------:R-:W-:Y:S01]  /*a060*/  LOP3.LUT R6, R7, 0x7c00, RZ, 0xc0, !PT ;  /* 0x00007c0007067812 */ /* 0x000fe200078ec0ff */
[----:B------:R-:W-:Y:S03]  /*a070*/  LDS R38, [R26+0x30] ;  /* 0x000030001a267984 */ /* 0x000fe60000000800 */
[----:B------:R-:W-:Y:S01]  /*a080*/  IADD3 R53, PT, PT, R8, R5, R6 ;  /* 0x0000000508357210 */ /* 0x000fe20007ffe006 */
[----:B------:R-:W-:Y:S01]  /*a090*/  LDS R37, [R26+0x34] ;  /* 0x000034001a257984 */ /* 0x000fe20000000800 */
[----:B--2---:R-:W-:-:S03]  /*a0a0*/  LOP3.LUT R6, R49, UR6, RZ, 0xc0, !PT ;  /* 0x0000000631067c12 */ /* 0x004fc6000f8ec0ff */
[----:B------:R-:W-:Y:S02]  /*a0b0*/  LDS R36, [R26+0x38] ;  /* 0x000038001a247984 */ /* 0x000fe40000000800 */
[----:B------:R-:W-:Y:S01]  /*a0c0*/  IMAD.SHL.U32 R7, R6, 0x400, RZ ;  /* 0x0000040006077824 */ /* 0x000fe200078e00ff */
[----:B------:R-:W-:Y:S01]  /*a0d0*/  SHF.R.U32.HI R6, RZ, 0x4, R6 ;  /* 0x00000004ff067819 */ /* 0x000fe20000011606 */
[----:B------:R-:W-:Y:S03]  /*a0e0*/  LDS R35, [R26+0x3c] ;  /* 0x00003c001a237984 */ /* 0x000fe60000000800 */
[----:B------:R-:W-:Y:S01]  /*a0f0*/  LOP3.LUT R54, R7, 0x7c00, RZ, 0xc0, !PT ;  /* 0x00007c0007367812 */ /* 0x000fe200078ec0ff */
[----:B------:R-:W-:Y:S01]  /*a100*/  LDS R34, [R26+0x40] ;  /* 0x000040001a227984 */ /* 0x000fe20000000800 */
[----:B------:R-:W-:-:S03]  /*a110*/  LOP3.LUT R7, R6, 0xffffffe, RZ, 0xc0, !PT ;  /* 0x0ffffffe06077812 */ /* 0x000fc600078ec0ff */
[----:B------:R-:W-:Y:S01]  /*a120*/  LDS R33, [R26+0x44] ;  /* 0x000044001a217984 */ /* 0x000fe20000000800 */
[----:B------:R-:W-:Y:S02]  /*a130*/  IADD3 R54, PT, PT, R7, R5, R54 ;  /* 0x0000000507367210 */ /* 0x000fe40007ffe036 */
[----:B---3--:R-:W-:Y:S01]  /*a140*/  LOP3.LUT R7, R48, UR6, RZ, 0xc0, !PT ;  /* 0x0000000630077c12 */ /* 0x008fe2000f8ec0ff */
[----:B------:R-:W-:Y:S04]  /*a150*/  LDS R32, [R26+0x48] ;  /* 0x000048001a207984 */ /* 0x000fe80000000800 */
[----:B------:R-:W-:Y:S01]  /*a160*/  LDS R31, [R26+0x4c] ;  /* 0x00004c001a1f7984 */ /* 0x000fe20000000800 */
[----:B------:R-:W-:Y:S01]  /*a170*/  IMAD.SHL.U32 R8, R7, 0x400, RZ ;  /* 0x0000040007087824 */ /* 0x000fe200078e00ff */
[----:B------:R-:W-:-:S02]  /*a180*/  SHF.R.U32.HI R7, RZ, 0x4, R7 ;  /* 0x00000004ff077819 */ /* 0x000fc40000011607 */
[----:B------:R-:W-:Y:S02]  /*a190*/  LDS R51, [R26+0x50] ;  /* 0x000050001a337984 */ /* 0x000fe40000000800 */
[----:B------:R-:W-:Y:S02]  /*a1a0*/  LOP3.LUT R8, R8, 0x7c00, RZ, 0xc0, !PT ;  /* 0x00007c0008087812 */ /* 0x000fe400078ec0ff */
[----:B------:R-:W-:Y:S01]  /*a1b0*/  LDS R50, [R26+0x54] ;  /* 0x000054001a327984 */ /* 0x000fe20000000800 */
[----:B------:R-:W-:Y:S01]  /*a1c0*/  LOP3.LUT R56, R7, 0xffffffe, RZ, 0xc0, !PT ;  /* 0x0ffffffe07387812 */ /* 0x000fe200078ec0ff */
[----:B------:R-:W-:Y:S03]  /*a1d0*/  BAR.SYNC.DEFER_BLOCKING 0x0 ;  /* 0x0000000000007b1d */ /* 0x000fe60000010000 */
[----:B------:R-:W-:-:S03]  /*a1e0*/  IADD3 R56, PT, PT, R56, R5, R8 ;  /* 0x0000000538387210 */ /* 0x000fc60007ffe008 */
[----:B------:R-:W-:Y:S04]  /*a1f0*/  STS [R5], RZ ;  /* 0x000000ff05007388 */ /* 0x000fe80000000800 */
        /* <DEDUP_REMOVED lines=32> */
[----:B------:R-:W0:Y:S02]  /*a400*/  LDS.U16 R52, [R53] ;  /* 0x0000000035347984 */ /* 0x000e240000000400 */
[----:B0-----:R-:W-:-:S05]  /*a410*/  VIADD R6, R52, 0x1 ;  /* 0x0000000134067836 */ /* 0x001fca0000000000 */
[----:B------:R0:W-:Y:S04]  /*a420*/  STS.U16 [R53], R6 ;  /* 0x0000000635007388 */ /* 0x0001e80000000400 */
[----:B------:R-:W2:Y:S01]  /*a430*/  LDS.U16 R55, [R54] ;  /* 0x0000000036377984 */ /* 0x000ea20000000400 */
[----:B0-----:R-:W-:-:S05]  /*a440*/  LOP3.LUT R6, R47, UR6, RZ, 0xc0, !PT ;  /* 0x000000062f067c12 */ /* 0x001fca000f8ec0ff */
[----:B------:R-:W-:Y:S01]  /*a450*/  IMAD.SHL.U32 R8, R6, 0x400, RZ ;  /* 0x0000040006087824 */ /* 0x000fe200078e00ff */
[----:B------:R-:W-:-:S04]  /*a460*/  SHF.R.U32.HI R6, RZ, 0x4, R6 ;  /* 0x00000004ff067819 */ /* 0x000fc80000011606 */
[----:B------:R-:W-:Y:S02]  /*a470*/  LOP3.LUT R8, R8, 0x7c00, RZ, 0xc0, !PT ;  /* 0x00007c0008087812 */ /* 0x000fe400078ec0ff */
[----:B------:R-:W-:-:S04]  /*a480*/  LOP3.LUT R6, R6, 0xffffffe, RZ, 0xc0, !PT ;  /* 0x0ffffffe06067812 */ /* 0x000fc800078ec0ff */
[----:B------:R-:W-:Y:S02]  /*a490*/  IADD3 R58, PT, PT, R6, R5, R8 ;  /* 0x00000005063a7210 */ /* 0x000fe40007ffe008 */
[----:B------:R-:W-:Y:S01]  /*a4a0*/  LOP3.LUT R6, R46, UR6, RZ, 0xc0, !PT ;  /* 0x000000062e067c12 */ /* 0x000fe2000f8ec0ff */
        /* <DEDUP_REMOVED lines=8> */
[----:B------:R-:W-:-:S05]  /*a530*/  LOP3.LUT R6, R45, UR6, RZ, 0xc0, !PT ;  /* 0x000000062d067c12 */ /* 0x000fca000f8ec0ff */
[----:B------:R-:W-:Y:S01]  /*a540*/  IMAD.SHL.U32 R8, R6, 0x400, RZ ;  /* 0x0000040006087824 */ /* 0x000fe200078e00ff */
[----:B------:R-:W-:-:S04]  /*a550*/  SHF.R.U32.HI R6, RZ, 0x4, R6 ;  /* 0x00000004ff067819 */ /* 0x000fc80000011606 */
[----:B------:R-:W-:Y:S02]  /*a560*/  LOP3.LUT R8, R8, 0x7c00, RZ, 0xc0, !PT ;  /* 0x00007c0008087812 */ /* 0x000fe400078ec0ff */
[----:B------:R-:W-:-:S04]  /*a570*/  LOP3.LUT R6, R6, 0xffffffe, RZ, 0xc0, !PT ;  /* 0x0ffffffe06067812 */ /* 0x000fc800078ec0ff */
[----:B------:R-:W-:Y:S02]  /*a580*/  IADD3 R62, PT, PT, R6, R5, R8 ;  /* 0x00000005063e7210 */ /* 0x000fe40007ffe008 */
[----:B------:R-:W-:Y:S01]  /*a590*/  LOP3.LUT R6, R44, UR6, RZ, 0xc0, !PT ;  /* 0x000000062c067c12 */ /* 0x000fe2000f8ec0ff */
[----:B--2---:R-:W-:-:S05]  /*a5a0*/  VIADD R9, R57, 0x1 ;  /* 0x0000000139097836 */ /* 0x004fca0000000000 */
[----:B------:R-:W-:Y:S04]  /*a5b0*/  STS.U16 [R56], R9 ;  /* 0x0000000938007388 */ /* 0x000fe80000000400 */
        /* <DEDUP_REMOVED lines=106> */
[----:B--2---:R-:W-:-:S03]  /*ac60*/  VIADD R9, R81, 0x1 ;  /* 0x0000000151097836 */ /* 0x004fc60000000000 */
[----:B------:R-:W-:Y:S02]  /*ac70*/  SHF.R.U32.HI R8, RZ, 0x4, R6 ;  /* 0x00000004ff087819 */ /* 0x000fe40000011606 */
[----:B------:R-:W-:Y:S02]  /*ac80*/  STS.U16 [R80], R9 ;  /* 0x0000000950007388 */ /* 0x000fe40000000400 */
[----:B------:R-:W-:Y:S02]  /*ac90*/  LOP3.LUT R8, R8, 0xffffffe, RZ, 0xc0, !PT ;  /* 0x0ffffffe08087812 */ /* 0x000fe400078ec0ff */
[----:B------:R-:W0:Y:S02]  /*aca0*/  LDS.U16 R83, [R82] ;  /* 0x0000000052537984 */ /* 0x000e240000000400 */
[----:B0-----:R-:W-:-:S05]  /*acb0*/  VIADD R7, R83, 0x1 ;  /* 0x0000000153077836 */ /* 0x001fca0000000000 */
[----:B------:R0:W-:Y:S04]  /*acc0*/  STS.U16 [R82], R7 ;  /* 0x0000000752007388 */ /* 0x0001e80000000400 */
[----:B------:R-:W2:Y:S01]  /*acd0*/  LDS.U16 R85, [R84] ;  /* 0x0000000054557984 */ /* 0x000ea20000000400 */
[----:B0-----:R-:W-:-:S05]  /*ace0*/  IMAD.SHL.U32 R7, R6, 0x400, RZ ;  /* 0x0000040006077824 */ /* 0x001fca00078e00ff */
[----:B------:R-:W-:-:S04]  /*acf0*/  LOP3.LUT R6, R7, 0x7c00, RZ, 0xc0, !PT ;  /* 0x00007c0007067812 */ /* 0x000fc800078ec0ff */
[----:B------:R-:W-:Y:S02]  /*ad00*/  IADD3 R89, PT, PT, R8, R5, R6 ;  /* 0x0000000508597210 */ /* 0x000fe40007ffe006 */
[----:B------:R-:W-:-:S05]  /*ad10*/  LOP3.LUT R6, R31, UR6, RZ, 0xc0, !PT ;  /* 0x000000061f067c12 */ /* 0x000fca000f8ec0ff */
        /* <DEDUP_REMOVED lines=16> */
[----:B------:R-:W-:Y:S01]  /*ae20*/  IADD3 R95, PT, PT, R95, R5, R8 ;  /* 0x000000055f5f7210 */ /* 0x000fe20007ffe008 */
[----:B--2---:R-:W-:-:S05]  /*ae30*/  VIADD R6, R88, 0x1 ;  /* 0x0000000158067836 */ /* 0x004fca0000000000 */
        /* <DEDUP_REMOVED lines=27> */
[----:B-1----:R-:W0:Y:S04]  /*aff0*/  LDS R5, [R4+0x4] ;  /* 0x0000040004057984 */ /* 0x002e280000000800 */
        /* <DEDUP_REMOVED lines=9> */
[----:B------:R-:W5:Y:S01]  /*b090*/  LDS R99, [R4+0x2c] ;  /* 0x00002c0004637984 */ /* 0x000f620000000800 */
[----:B0-----:R-:W-:-:S03]  /*b0a0*/  IMAD.IADD R101, R98, 0x1, R5 ;  /* 0x0000000162657824 */ /* 0x001fc600078e0205 */
[----:B------:R-:W0:Y:S01]  /*b0b0*/  LDS R5, [R4+0x30] ;  /* 0x0000300004057984 */ /* 0x000e220000000800 */
[----:B-1----:R-:W-:-:S03]  /*b0c0*/  IMAD.IADD R100, R8, 0x1, R101 ;  /* 0x0000000108647824 */ /* 0x002fc600078e0265 */
[----:B------:R-:W1:Y:S01]  /*b0d0*/  LDS R8, [R4+0x34] ;  /* 0x0000340004087984 */ /* 0x000e620000000800 */
        /* <DEDUP_REMOVED lines=8> */
[----:B------:R-:W-:-:S03]  /*b160*/  IMAD.IADD R106, R16, 0x1, R105 ;  /* 0x00000001106a7824 */ /* 0x000fc600078e0269 */
        /* <DEDUP_REMOVED lines=29> */
[----:B------:R-:W-:-:S04]  /*b340*/  IMAD.IADD R122, R99, 0x1, R120 ;  /* 0x00000001637a7824 */ /* 0x000fc800078e0278 */
[----:B0-----:R-:W-:-:S04]  /*b350*/  IMAD.IADD R99, R5, 0x1, R122 ;  /* 0x0000000105637824 */ /* 0x001fc800078e027a */
[----:B-1----:R-:W-:-:S04]  /*b360*/  IMAD.IADD R124, R8, 0x1, R99 ;  /* 0x00000001087c7824 */ /* 0x002fc800078e0263 */
[----:B--2---:R-:W-:-:S04]  /*b370*/  IMAD.IADD R121, R9, 0x1, R124 ;  /* 0x0000000109797824 */ /* 0x004fc800078e027c */
[----:B---3--:R-:W-:-:S04]  /*b380*/  IMAD.IADD R126, R10, 0x1, R121 ;  /* 0x000000010a7e7824 */ /* 0x008fc800078e0279 */
[----:B----4-:R-:W-:-:S04]  /*b390*/  IMAD.IADD R128, R11, 0x1, R126 ;  /* 0x000000010b807824 */ /* 0x010fc800078e027e */
[----:B-----5:R-:W-:-:S04]  /*b3a0*/  IMAD.IADD R123, R7, 0x1, R128 ;  /* 0x00000001077b7824 */ /* 0x020fc800078e0280 */
[----:B------:R-:W-:-:S04]  /*b3b0*/  IMAD.IADD R130, R16, 0x1, R123 ;  /* 0x0000000110827824 */ /* 0x000fc800078e027b */
[----:B------:R-:W-:-:S04]  /*b3c0*/  IMAD.IADD R125, R17, 0x1, R130 ;  /* 0x00000001117d7824 */ /* 0x000fc800078e0282 */
[----:B------:R-:W-:-:S04]  /*b3d0*/  IMAD.IADD R127, R6, 0x1, R125 ;  /* 0x00000001067f7824 */ /* 0x000fc800078e027d */
[----:B------:R-:W-:Y:S02]  /*b3e0*/  IMAD.IADD R17, R20, 0x1, R127 ;  /* 0x0000000114117824 */ /* 0x000fe400078e027f */
[----:B------:R-:W0:Y:S03]  /*b3f0*/  S2R R20, SR_TID.X ;  /* 0x0000000000147919 */ /* 0x000e260000002100 */
[----:B------:R-:W1:Y:S02]  /*b400*/  SHFL.UP P0, R4, R17, 0x1, RZ ;  /* 0x0420000011047989 */ /* 0x000e6400000000ff */
[----:B-1----:R-:W-:Y:S01]  /*b410*/  @P0 IMAD.IADD R4, R17, 0x1, R4 ;  /* 0x0000000111040824 */ /* 0x002fe200078e0204 */
[----:B0-----:R-:W-:-:S04]  /*b420*/  SHF.R.U32.HI R16, RZ, 0x5, R20 ;  /* 0x00000005ff107819 */ /* 0x001fc80000011614 */
[----:B------:R-:W0:Y:S01]  /*b430*/  SHFL.UP P0, R5, R4, 0x2, RZ ;  /* 0x0440000004057989 */ /* 0x000e2200000000ff */
[----:B------:R-:W-:Y:S02]  /*b440*/  ISETP.GT.U32.AND P5, PT, R20, 0x3f, PT ;  /* 0x0000003f1400780c */ /* 0x000fe40003fa4070 */
[----:B------:R-:W-:-:S11]  /*b450*/  ISETP.NE.AND P2, PT, R16, 0x6, PT ;  /* 0x000000061000780c */ /* 0x000fd60003f45270 */
[----:B------:R-:W-:Y:S02]  /*b460*/  @!P5 IMAD.MOV.U32 R27, RZ, RZ, 0x1700 ;  /* 0x00001700ff1bd424 */ /* 0x000fe400078e00ff */
[----:B0-----:R-:W-:Y:S01]  /*b470*/  @P0 IMAD.IADD R5, R4, 0x1, R5 ;  /* 0x0000000104050824 */ /* 0x001fe200078e0205 */
[----:B------:R-:W-:-:S04]  /*b480*/  @!P1 SHF.R.U32.HI R4, RZ, 0x3, R20 ;  /* 0x00000003ff049819 */ /* 0x000fc80000011614 */
[----:B------:R-:W0:Y:S01]  /*b490*/  SHFL.UP P0, R6, R5, 0x4, RZ ;  /* 0x0480000005067989 */ /* 0x000e2200000000ff */
[----:B------:R-:W-:Y:S01]  /*b4a0*/  @!P1 LOP3.LUT R131, R4, 0x7c, RZ, 0xc0, !PT ;  /* 0x0000007c04839812 */ /* 0x000fe200078ec0ff */
[----:B0-----:R-:W-:-:S05]  /*b4b0*/  @P0 IMAD.IADD R6, R5, 0x1, R6 ;  /* 0x0000000105060824 */ /* 0x001fca00078e0206 */
[----:B------:R-:W0:Y:S02]  /*b4c0*/  SHFL.UP P0, R129, R6, 0x8, RZ ;  /* 0x0500000006817989 */ /* 0x000e2400000000ff */
[----:B0-----:R-:W-:-:S05]  /*b4d0*/  @P0 IMAD.IADD R129, R6, 0x1, R129 ;  /* 0x0000000106810824 */ /* 0x001fca00078e0281 */
[----:B------:R-:W0:Y:S02]  /*b4e0*/  SHFL.UP P0, R132, R129, 0x10, RZ ;  /* 0x0600000081847989 */ /* 0x000e2400000000ff */
[----:B0-----:R-:W-:Y:S01]  /*b4f0*/  @P0 IMAD.IADD R132, R129, 0x1, R132 ;  /* 0x0000000181840824 */ /* 0x001fe200078e0284 */
[----:B------:R-:W-:-:S04]  /*b500*/  ISETP.NE.AND P0, PT, R16, 0x1, PT ;  /* 0x000000011000780c */ /* 0x000fc80003f05270 */
[----:B------:R0:W-:Y:S01]  /*b510*/  @!P1 STS [R131+UR4+0x8400], R132 ;  /* 0x0084008483009988 */ /* 0x0001e20008000804 */
[----:B------:R-:W-:Y:S01]  /*b520*/  BAR.SYNC.DEFER_BLOCKING 0x0 ;  /* 0x0000000000007b1d */ /* 0x000fe20000010000 */
[----:B------:R-:W-:Y:S01]  /*b530*/  ISETP.NE.AND P1, PT, R16, 0x4, PT ;  /* 0x000000041000780c */ /* 0x000fe20003f25270 */
[----:B0-----:R-:W-:-:S04]  /*b540*/  IMAD.IADD R132, R132, 0x1, -R17 ;  /* 0x0000000184847824 */ /* 0x001fc800078e0a11 */
        /* <DEDUP_REMOVED lines=8> */
[----:B------:R-:W-:Y:S01]  /*b5d0*/  IMAD.IADD R7, R7, 0x1, R6 ;  /* 0x0000000107077824 */ /* 0x000fe200078e0206 */
[----:B------:R-:W-:Y:S02]  /*b5e0*/  LEA R5, R20, UR4, 0x2 ;  /* 0x0000000414057c11 */ /* 0x000fe4000f8e10ff */
[----:B------:R-:W-:Y:S01]  /*b5f0*/  SEL R25, R6, R25, !P0 ;  /* 0x0000001906197207 */ /* 0x000fe20004000000 */
[C---:B-1----:R-:W-:Y:S01]  /*b600*/  IMAD.IADD R8, R7.reuse, 0x1, R8 ;  /* 0x0000000107087824 */ /* 0x042fe200078e0208 */
[----:B------:R-:W-:Y:S01]  /*b610*/  ISETP.NE.AND P0, PT, R16, 0x5, PT ;  /* 0x000000051000780c */ /* 0x000fe20003f05270 */
[C---:B------:R-:W-:Y:S01]  /*b620*/  @!P5 IMAD.SHL.U32 R6, R20.reuse, 0x400, RZ ;  /* 0x000004001406d824 */ /* 0x040fe200078e00ff */
[----:B------:R-:W-:Y:S01]  /*b630*/  SEL R25, R7, R25, !P1 ;  /* 0x0000001907197207 */ /* 0x000fe20004800000 */
[----:B------:R-:W-:Y:S01]  /*b640*/  IMAD.IADD R9, R9, 0x1, R8 ;  /* 0x0000000109097824 */ /* 0x000fe200078e0208 */
[C---:B------:R-:W-:Y:S01]  /*b650*/  ISETP.GT.U32.AND P1, PT, R20.reuse, 0x1f, PT ;  /* 0x0000001f1400780c */ /* 0x040fe20003f24070 */
[----:B------:R-:W-:Y:S01]  /*b660*/  IMAD R17, R20, 0x4, R5 ;  /* 0x0000000414117824 */ /* 0x000fe200078e0205 */
[----:B------:R-:W-:Y:S01]  /*b670*/  SEL R25, R8, R25, !P0 ;  /* 0x0000001908197207 */ /* 0x000fe20004000000 */
[----:B------:R-:W-:Y:S01]  /*b680*/  IMAD.IADD R10, R10, 0x1, R9 ;  /* 0x000000010a0a7824 */ /* 0x000fe200078e0209 */
[----:B------:R-:W-:-:S02]  /*b690*/  ISETP.NE.AND P0, PT, R13, RZ, PT ;  /* 0x000000ff0d00720c */ /* 0x000fc40003f05270 */
[----:B------:R-:W-:Y:S01]  /*b6a0*/  SEL R25, R9, R25, !P2 ;  /* 0x0000001909197207 */ /* 0x000fe20005000000 */
[----:B------:R-:W-:Y:S01]  /*b6b0*/  IMAD.IADD R11, R11, 0x1, R10 ;  /* 0x000000010b0b7824 */ /* 0x000fe200078e020a */
[----:B------:R-:W-:Y:S02]  /*b6c0*/  ISETP.GT.U32.OR P3, PT, R20, 0x1f, P0 ;  /* 0x0000001f1400780c */ /* 0x000fe40000764470 */
[----:B------:R-:W-:Y:S02]  /*b6d0*/  ISETP.NE.AND P2, PT, R16, 0x7, PT ;  /* 0x000000071000780c */ /* 0x000fe40003f45270 */
[----:B------:R-:W-:Y:S02]  /*b6e0*/  SEL R4, R132, RZ, P0 ;  /* 0x000000ff84047207 */ /* 0x000fe40000000000 */
[----:B------:R-:W-:Y:S02]  /*b6f0*/  SEL R25, R10, R25, !P2 ;  /* 0x000000190a197207 */ /* 0x000fe40005000000 */
[----:B------:R-:W-:-:S02]  /*b700*/  ISETP.NE.AND P0, PT, R20, RZ, PT ;  /* 0x000000ff1400720c */ /* 0x000fc40003f05270 */
[----:B------:R-:W-:Y:S01]  /*b710*/  @!P5 SHF.R.U32.HI R8, RZ, 0x4, R20 ;  /* 0x00000004ff08d819 */ /* 0x000fe20000011614 */
[----:B------:R-:W-:Y:S01]  /*b720*/  @P1 IMAD.IADD R132, R25, 0x1, R4 ;  /* 0x0000000119841824 */ /* 0x000fe200078e0204 */
[----:B------:R-:W-:Y:S01]  /*b730*/  @!P5 LOP3.LUT R6, R6, 0x7c00, RZ, 0xc0, !PT ;  /* 0x00007c000606d812 */ /* 0x000fe200078ec0ff */
[----:B------:R-:W-:Y:S01]  /*b740*/  @!P3 IMAD.U32 R132, R11, 0x10000, RZ ;  /* 0x000100000b84b824 */ /* 0x000fe200078e00ff */
[----:B------:R-:W-:-:S04]  /*b750*/  @!P5 LOP3.LUT R9, R8, 0x3e, RZ, 0xc0, !PT ;  /* 0x0000003e0809d812 */ /* 0x000fc800078ec0ff */
[----:B------:R-:W-:Y:S01]  /*b760*/  @!P3 STS [UR4+0x8428], R132 ;  /* 0x00842884ff00b988 */ /* 0x000fe20008000804 */
[----:B------:R-:W-:Y:S01]  /*b770*/  @!P5 IADD3 R8, PT, PT, R9, UR4, R6 ;  /* 0x000000040908dc10 */ /* 0x000fe2000fffe006 */
[----:B------:R-:W-:Y:S06]  /*b780*/  BAR.SYNC.DEFER_BLOCKING 0x0 ;  /* 0x0000000000007b1d */ /* 0x000fec0000010000 */
[----:B------:R-:W0:Y:S02]  /*b790*/  LDS R4, [UR4+0x8428] ;  /* 0x00842804ff047984 */ /* 0x000e240008000800 */
[----:B0-----:R-:W-:Y:S01]  /*b7a0*/  SEL R7, R4, RZ, P0 ;  /* 0x000000ff04077207 */ /* 0x001fe20000000000 */
[C---:B------:R-:W-:Y:S01]  /*b7b0*/  IMAD R4, R20.reuse, 0x7c, R17 ;  /* 0x0000007c14047824 */ /* 0x040fe200078e0211 */
[----:B------:R-:W-:-:S03]  /*b7c0*/  ISETP.GT.U32.AND P0, PT, R20, 0x3e, PT ;  /* 0x0000003e1400780c */ /* 0x000fc60003f04070 */
[----:B------:R-:W-:-:S04]  /*b7d0*/  IMAD.IADD R7, R7, 0x1, R132 ;  /* 0x0000000107077824 */ /* 0x000fc800078e0284 */
[--C-:B------:R-:W-:Y:S01]  /*b7e0*/  IMAD.IADD R9, R98, 0x1, R7.reuse ;  /* 0x0000000162097824 */ /* 0x100fe200078e0207 */
[----:B------:R-:W-:Y:S01]  /*b7f0*/  STS [R4], R7 ;  /* 0x0000000704007388 */ /* 0x000fe20000000800 */
        /* <DEDUP_REMOVED lines=45> */
[----:B------:R-:W-:-:S03]  /*bad0*/  IMAD.IADD R127, R127, 0x1, R7 ;  /* 0x000000017f7f7824 */ /* 0x000fc600078e0207 */
        /* <DEDUP_REMOVED lines=18> */
[----:B------:R-:W0:Y:S04]  /*bc00*/  @!P5 LDS.U16 R28, [R8] ;  /* 0x00000000081cd984 */ /* 0x000e280000000400 */
        /* <DEDUP_REMOVED lines=10> */
[--C-:B0-----:R-:W-:Y:S01]  /*bcb0*/  @!P5 SHF.R.S32.HI R9, RZ, 0x1f, R28.reuse ;  /* 0x0000001fff09d819 */ /* 0x101fe2000001141c */
[----:B------:R-:W-:-:S02]  /*bcc0*/  @!P5 IMAD.MOV.U32 R8, RZ, RZ, R28 ;  /* 0x000000ffff08d224 */ /* 0x000fc400078e001c */
[----:B------:R-:W0:Y:S01]  /*bcd0*/  LDS.U16 R72, [R72] ;  /* 0x0000000048487984 */ /* 0x000e220000000400 */
[----:B-1----:R-:W-:-:S03]  /*bce0*/  IMAD.IADD R53, R52, 0x1, R53 ;  /* 0x0000000134357824 */ /* 0x002fc600078e0235 */
[----:B------:R-:W1:Y:S01]  /*bcf0*/  LDS.U16 R74, [R74] ;  /* 0x000000004a4a7984 */ /* 0x000e620000000400 */
[----:B--2---:R-:W-:Y:S01]  /*bd00*/  IMAD.IADD R54, R55, 0x1, R54 ;  /* 0x0000000137367824 */ /* 0x004fe200078e0236 */
[----:B------:R-:W-:Y:S02]  /*bd10*/  LEA R10, R53, UR4, 0x2 ;  /* 0x00000004350a7c11 */ /* 0x000fe4000f8e10ff */
[----:B------:R-:W2:Y:S01]  /*bd20*/  LDS.U16 R76, [R76] ;  /* 0x000000004c4c7984 */ /* 0x000ea20000000400 */
[----:B---3--:R-:W-:Y:S01]  /*bd30*/  IMAD.IADD R56, R57, 0x1, R56 ;  /* 0x0000000139387824 */ /* 0x008fe200078e0238 */
[----:B------:R-:W-:Y:S02]  /*bd40*/  LEA R54, R54, UR4, 0x2 ;  /* 0x0000000436367c11 */ /* 0x000fe4000f8e10ff */
[----:B------:R-:W3:Y:S01]  /*bd50*/  LDS.U16 R78, [R78] ;  /* 0x000000004e4e7984 */ /* 0x000ee20000000400 */
[----:B----4-:R-:W-:Y:S01]  /*bd60*/  IMAD.IADD R58, R59, 0x1, R58 ;  /* 0x000000013b3a7824 */ /* 0x010fe200078e023a */
[----:B------:R-:W-:-:S02]  /*bd70*/  LEA R11, R56, UR4, 0x2 ;  /* 0x00000004380b7c11 */ /* 0x000fc4000f8e10ff */
[----:B------:R-:W4:Y:S01]  /*bd80*/  LDS.U16 R80, [R80] ;  /* 0x0000000050507984 */ /* 0x000f220000000400 */
[----:B-----5:R-:W-:Y:S01]  /*bd90*/  IMAD.IADD R60, R61, 0x1, R60 ;  /* 0x000000013d3c7824 */ /* 0x020fe200078e023c */
[----:B------:R-:W-:Y:S02]  /*bda0*/  LEA R58, R58, UR4, 0x2 ;  /* 0x000000043a3a7c11 */ /* 0x000fe4000f8e10ff */
[----:B------:R-:W5:Y:S01]  /*bdb0*/  LDS.U16 R82, [R82] ;  /* 0x0000000052527984 */ /* 0x000f620000000400 */
[----:B------:R-:W-:-:S03]  /*bdc0*/  IMAD.IADD R62, R63, 0x1, R62 ;  /* 0x000000013f3e7824 */ /* 0x000fc600078e023e */
[----:B------:R-:W5:Y:S01]  /*bdd0*/  LDS.U16 R84, [R84] ;  /* 0x0000000054547984 */ /* 0x000f620000000400 */
[----:B------:R-:W-:Y:S01]  /*bde0*/  IMAD.IADD R64, R65, 0x1, R64 ;  /* 0x0000000141407824 */ /* 0x000fe200078e0240 */
[----:B------:R-:W-:Y:S02]  /*bdf0*/  LEA R62, R62, UR4, 0x2 ;  /* 0x000000043e3e7c11 */ /* 0x000fe4000f8e10ff */
[----:B------:R-:W5:Y:S01]  /*be00*/  LDS.U16 R86, [R86] ;  /* 0x0000000056567984 */ /* 0x000f620000000400 */
[----:B------:R-:W-:Y:S01]  /*be10*/  IMAD.IADD R66, R67, 0x1, R66 ;  /* 0x0000000143427824 */ /* 0x000fe200078e0242 */
[----:B------:R-:W-:Y:S02]  /*be20*/  LEA R53, R64, UR4, 0x2 ;  /* 0x0000000440357c11 */ /* 0x000fe4000f8e10ff */
[----:B------:R-:W5:Y:S01]  /*be30*/  LDS.U16 R89, [R89] ;  /* 0x0000000059597984 */ /* 0x000f620000000400 */
[----:B------:R-:W-:Y:S01]  /*be40*/  IMAD.IADD R68, R69, 0x1, R68 ;  /* 0x0000000145447824 */ /* 0x000fe200078e0244 */
[----:B------:R-:W-:-:S02]  /*be50*/  LEA R66, R66, UR4, 0x2 ;  /* 0x0000000442427c11 */ /* 0x000fc4000f8e10ff */
[----:B------:R-:W5:Y:S01]  /*be60*/  LDS.U16 R7, [R92] ;  /* 0x000000005c077984 */ /* 0x000f620000000400 */
[----:B------:R-:W-:-:S03]  /*be70*/  IMAD.IADD R70, R71, 0x1, R70 ;  /* 0x0000000147467824 */ /* 0x000fc600078e0246 */
[----:B------:R-:W5:Y:S01]  /*be80*/  LDS.U16 R6, [R95] ;  /* 0x000000005f067984 */ /* 0x000f620000000400 */
[----:B0-----:R-:W-:Y:S01]  /*be90*/  IMAD.IADD R72, R73, 0x1, R72 ;  /* 0x0000000149487824 */ /* 0x001fe200078e0248 */
[----:B------:R-:W-:Y:S02]  /*bea0*/  LEA R70, R70, UR4, 0x2 ;  /* 0x0000000446467c11 */ /* 0x000fe4000f8e10ff */
[----:B------:R-:W0:Y:S01]  /*beb0*/  LDS.U16 R96, [R96] ;  /* 0x0000000060607984 */ /* 0x000e220000000400 */
[----:B-1----:R-:W-:-:S03]  /*bec0*/  IMAD.IADD R74, R75, 0x1, R74 ;  /* 0x000000014b4a7824 */ /* 0x002fc600078e024a */
[----:B------:R-:W1:Y:S01]  /*bed0*/  LDS.U16 R97, [R97] ;  /* 0x0000000061617984 */ /* 0x000e620000000400 */
[----:B--2---:R-:W-:Y:S01]  /*bee0*/  IMAD.IADD R76, R77, 0x1, R76 ;  /* 0x000000014d4c7824 */ /* 0x004fe200078e024c */
[----:B------:R-:W-:Y:S01]  /*bef0*/  LEA R74, R74, UR4, 0x2 ;  /* 0x000000044a4a7c11 */ /* 0x000fe2000f8e10ff */
[----:B------:R-:W-:Y:S01]  /*bf00*/  BAR.SYNC.DEFER_BLOCKING 0x0 ;  /* 0x0000000000007b1d */ /* 0x000fe20000010000 */
[----:B---3--:R-:W-:Y:S02]  /*bf10*/  IMAD.IADD R78, R79, 0x1, R78 ;  /* 0x000000014f4e7824 */ /* 0x008fe400078e024e */
[----:B----4-:R-:W-:-:S03]  /*bf20*/  IMAD.IADD R80, R81, 0x1, R80 ;  /* 0x0000000151507824 */ /* 0x010fc600078e0250 */
[----:B------:R-:W-:Y:S01]  /*bf30*/  LEA R78, R78, UR4, 0x2 ;  /* 0x000000044e4e7c11 */ /* 0x000fe2000f8e10ff */
[----:B-----5:R-:W-:Y:S02]  /*bf40*/  IMAD.IADD R82, R83, 0x1, R82 ;  /* 0x0000000153527824 */ /* 0x020fe400078e0252 */
[----:B------:R-:W-:-:S03]  /*bf50*/  IMAD.IADD R84, R85, 0x1, R84 ;  /* 0x0000000155547824 */ /* 0x000fc600078e0254 */
[----:B------:R-:W-:Y:S01]  /*bf60*/  LEA R82, R82, UR4, 0x2 ;  /* 0x0000000452527c11 */ /* 0x000fe2000f8e10ff */
[----:B------:R-:W-:Y:S02]  /*bf70*/  IMAD.IADD R86, R87, 0x1, R86 ;  /* 0x0000000157567824 */ /* 0x000fe400078e0256 */
[----:B------:R-:W-:-:S03]  /*bf80*/  IMAD.IADD R89, R88, 0x1, R89 ;  /* 0x0000000158597824 */ /* 0x000fc600078e0259 */
[----:B------:R-:W-:Y:S01]  /*bf90*/  LEA R86, R86, UR4, 0x2 ;  /* 0x0000000456567c11 */ /* 0x000fe2000f8e10ff */
[----:B------:R2:W-:Y:S01]  /*bfa0*/  @!P5 STS.64 [R17], R8 ;  /* 0x000000081100d388 */ /* 0x0005e20000000a00 */
[----:B------:R-:W-:Y:S01]  /*bfb0*/  IMAD.IADD R90, R90, 0x1, R7 ;  /* 0x000000015a5a7824 */ /* 0x000fe200078e0207 */
[----:B------:R-:W-:Y:S01]  /*bfc0*/  @!P5 SHF.R.S32.HI R7, RZ, 0x1f, R28 ;  /* 0x0000001fff07d819 */ /* 0x000fe2000001141c */
[----:B------:R-:W-:Y:S01]  /*bfd0*/  BAR.SYNC.DEFER_BLOCKING 0x0 ;  /* 0x0000000000007b1d */ /* 0x000fe20000010000 */
[----:B------:R-:W-:Y:S01]  /*bfe0*/  IMAD.IADD R91, R91, 0x1, R6 ;  /* 0x000000015b5b7824 */ /* 0x000fe200078e0206 */
[----:B------:R-:W-:Y:S01]  /*bff0*/  @!P5 IADD3 R6, P2, PT, -R28, R21, RZ ;  /* 0x000000151c06d210 */ /* 0x000fe20007f5e1ff */
[----:B0-----:R-:W-:Y:S01]  /*c000*/  IMAD.IADD R96, R93, 0x1, R96 ;  /* 0x000000015d607824 */ /* 0x001fe200078e0260 */
[----:B------:R-:W-:-:S03]  /*c010*/  LEA R89, R89, UR4, 0x2 ;  /* 0x0000000459597c11 */ /* 0x000fc6000f8e10ff */
[----:B------:R-:W-:Y:S01]  /*c020*/  @!P5 IMAD.X R7, R22, 0x1, ~R7, P2 ;  /* 0x000000011607d824 */ /* 0x000fe200010e0e07 */
[----:B--2---:R-:W-:Y:S01]  /*c030*/  LEA R9, R60, UR4, 0x2 ;  /* 0x000000043c097c11 */ /* 0x004fe2000f8e10ff */
[----:B-1----:R-:W-:Y:S01]  /*c040*/  IMAD.IADD R97, R94, 0x1, R97 ;  /* 0x000000015e617824 */ /* 0x002fe200078e0261 */
[----:B------:R-:W-:Y:S02]  /*c050*/  LEA R90, R90, UR4, 0x2 ;  /* 0x000000045a5a7c11 */ /* 0x000fe4000f8e10ff */
[----:B------:R-:W-:Y:S02]  /*c060*/  LEA R8, R91, UR4, 0x2 ;  /* 0x000000045b087c11 */ /* 0x000fe4000f8e10ff */
[----:B------:R-:W-:Y:S01]  /*c070*/  LEA R97, R97, UR4, 0x2 ;  /* 0x0000000461617c11 */ /* 0x000fe2000f8e10ff */
[----:B------:R-:W-:Y:S01]  /*c080*/  @!P0 LDS R27, [R17+0x8] ;  /* 0x00000800111b8984 */ /* 0x000fe20000000800 */
[----:B------:R-:W-:Y:S06]  /*c090*/  BAR.SYNC.DEFER_BLOCKING 0x0 ;  /* 0x0000000000007b1d */ /* 0x000fec0000010000 */
[----:B------:R-:W-:Y:S02]  /*c0a0*/  @!P5 STS.64 [R17+0x5c00], R6 ;  /* 0x005c00061100d388 */ /* 0x000fe40000000a00 */
[----:B------:R-:W-:Y:S06]  /*c0b0*/  BAR.SYNC.DEFER_BLOCKING 0x0 ;  /* 0x0000000000007b1d */ /* 0x000fec0000010000 */
[----:B------:R0:W-:Y:S04]  /*c0c0*/  STS [R10], R29 ;  /* 0x0000001d0a007388 */ /* 0x0001e80000000800 */
[----:B------:R1:W-:Y:S04]  /*c0d0*/  STS [R54], R49 ;  /* 0x0000003136007388 */ /* 0x0003e80000000800 */
[----:B------:R2:W-:Y:S01]  /*c0e0*/  STS [R11], R48 ;  /* 0x000000300b007388 */ /* 0x0005e20000000800 */
[----:B0-----:R-:W-:-:S03]  /*c0f0*/  LEA R29, R72, UR4, 0x2 ;  /* 0x00000004481d7c11 */ /* 0x001fc6000f8e10ff */
[----:B------:R-:W-:Y:S01]  /*c100*/  STS [R58], R47 ;  /* 0x0000002f3a007388 */ /* 0x000fe20000000800 */
[----:B-1----:R-:W-:-:S03]  /*c110*/  LEA R49, R76, UR4, 0x2 ;  /* 0x000000044c317c11 */ /* 0x002fc6000f8e10ff */
[----:B------:R0:W-:Y:S01]  /*c120*/  STS [R9], R46 ;  /* 0x0000002e09007388 */ /* 0x0001e20000000800 */
[----:B--2---:R-:W-:-:S03]  /*c130*/  LEA R11, R68, UR4, 0x2 ;  /* 0x00000004440b7c11 */ /* 0x004fc6000f8e10ff */
[----:B------:R-:W-:Y:S04]  /*c140*/  STS [R62], R45 ;  /* 0x0000002d3e007388 */ /* 0x000fe80000000800 */
[----:B------:R-:W-:Y:S01]  /*c150*/  STS [R53], R44 ;  /* 0x0000002c35007388 */ /* 0x000fe20000000800 */
[----:B0-----:R-:W-:-:S03]  /*c160*/  LEA R9, R80, UR4, 0x2 ;  /* 0x0000000450097c11 */ /* 0x001fc6000f8e10ff */
[----:B------:R0:W-:Y:S04]  /*c170*/  STS [R66], R43 ;  /* 0x0000002b42007388 */ /* 0x0001e80000000800 */
[----:B------:R1:W-:Y:S04]  /*c180*/  STS [R11], R42 ;  /* 0x0000002a0b007388 */ /* 0x0003e80000000800 */
[----:B------:R-:W-:Y:S01]  /*c190*/  STS [R70], R41 ;  /* 0x0000002946007388 */ /* 0x000fe20000000800 */
[----:B0-----:R-:W-:-:S03]  /*c1a0*/  LEA R43, R84, UR4, 0x2 ;  /* 0x00000004542b7c11 */ /* 0x001fc6000f8e10ff */
[----:B------:R-:W-:Y:S01]  /*c1b0*/  STS [R29], R40 ;  /* 0x000000281d007388 */ /* 0x000fe20000000800 */
[----:B-1----:R-:W-:-:S03]  /*c1c0*/  LEA R11, R96, UR4, 0x2 ;  /* 0x00000004600b7c11 */ /* 0x002fc6000f8e10ff */
[----:B------:R-:W-:Y:S04]  /*c1d0*/  STS [R74], R39 ;  /* 0x000000274a007388 */ /* 0x000fe80000000800 */
        /* <DEDUP_REMOVED lines=10> */
[----:B------:R-:W-:Y:S01]  /*c280*/  STS [R97], R30 ;  /* 0x0000001e61007388 */ /* 0x000fe20000000800 */
[----:B------:R-:W-:Y:S06]  /*c290*/  BAR.SYNC.DEFER_BLOCKING 0x0 ;  /* 0x0000000000007b1d */ /* 0x000fec0000010000 */
[----:B------:R-:W0:Y:S04]  /*c2a0*/  LDS R29, [R5] ;  /* 0x00000000051d7984 */ /* 0x000e280000000800 */
[----:B------:R-:W1:Y:S04]  /*c2b0*/  LDS R45, [R5+0x400] ;  /* 0x00040000052d7984 */ /* 0x000e680000000800 */
[----:B------:R-:W2:Y:S04]  /*c2c0*/  LDS R47, [R5+0x800] ;  /* 0x00080000052f7984 */ /* 0x000ea80000000800 */
[----:B------:R-:W3:Y:S04]  /*c2d0*/  LDS R49, [R5+0xc00] ;  /* 0x000c000005317984 */ /* 0x000ee80000000800 */
[----:B------:R-:W4:Y:S04]  /*c2e0*/  LDS R53, [R5+0x1000] ;  /* 0x0010000005357984 */ /* 0x000f280000000800 */
[----:B------:R-:W5:Y:S04]  /*c2f0*/  LDS R51, [R5+0x1400] ;  /* 0x0014000005337984 */ /* 0x000f680000000800 */
[----:B------:R-:W5:Y:S04]  /*c300*/  LDS R55, [R5+0x1800] ;  /* 0x0018000005377984 */ /* 0x000f680000000800 */
[----:B------:R-:W-:Y:S04]  /*c310*/  LDS R57, [R5+0x1c00] ;  /* 0x001c000005397984 */ /* 0x000fe80000000800 */
[----:B------:R-:W-:Y:S04]  /*c320*/  LDS R59, [R5+0x2000] ;  /* 0x00200000053b7984 */ /* 0x000fe80000000800 */
[----:B------:R-:W-:Y:S01]  /*c330*/  LDS R61, [R5+0x2400] ;  /* 0x00240000053d7984 */ /* 0x000fe20000000800 */
[----:B0-----:R-:W-:-:S03]  /*c340*/  LOP3.LUT R9, R29, UR6, RZ, 0xc0, !PT ;  /* 0x000000061d097c12 */ /* 0x001fc6000f8ec0ff */
[----:B------:R-:W-:Y:S01]  /*c350*/  LDS R63, [R5+0x2800] ;  /* 0x00280000053f7984 */ /* 0x000fe20000000800 */
[----:B------:R-:W-:-:S03]  /*c360*/  LEA R9, R9, UR4, 0x3 ;  /* 0x0000000409097c11 */ /* 0x000fc6000f8e18ff */
[----:B------:R-:W-:Y:S01]  /*c370*/  LDS R65, [R5+0x2c00] ;  /* 0x002c000005417984 */ /* 0x000fe20000000800 */
[----:B-1----:R-:W-:Y:S02]  /*c380*/  LOP3.LUT R10, R45, UR6, RZ, 0xc0, !PT ;  /* 0x000000062d0a7c12 */ /* 0x002fe4000f8ec0ff */
[----:B--2---:R-:W-:Y:S01]  /*c390*/  LOP3.LUT R30, R47, UR6, RZ, 0xc0, !PT ;  /* 0x000000062f1e7c12 */ /* 0x004fe2000f8ec0ff */
[----:B------:R-:W-:Y:S01]  /*c3a0*/  LDS R67, [R5+0x3000] ;  /* 0x0030000005437984 */ /* 0x000fe20000000800 */
[----:B------:R-:W-:Y:S02]  /*c3b0*/  LEA R10, R10, UR4, 0x3 ;  /* 0x000000040a0a7c11 */ /* 0x000fe4000f8e18ff */
[----:B------:R-:W-:Y:S01]  /*c3c0*/  LEA R30, R30, UR4, 0x3 ;  /* 0x000000041e1e7c11 */ /* 0x000fe2000f8e18ff */
[----:B------:R-:W0:Y:S01]  /*c3d0*/  LDS.64 R8, [R9+0x5c00] ;  /* 0x005c000009087984 */ /* 0x000e220000000a00 */
[----:B---3--:R-:W-:Y:S02]  /*c3e0*/  LOP3.LUT R32, R49, UR6, RZ, 0xc0, !PT ;  /* 0x0000000631207c12 */ /* 0x008fe4000f8ec0ff */
[----:B----4-:R-:W-:Y:S01]  /*c3f0*/  LOP3.LUT R33, R53, UR6, RZ, 0xc0, !PT ;  /* 0x0000000635217c12 */ /* 0x010fe2000f8ec0ff */
[----:B------:R-:W1:Y:S01]  /*c400*/  LDS.64 R10, [R10+0x5c00] ;  /* 0x005c00000a0a7984 */ /* 0x000e620000000a00 */
[----:B------:R-:W-:-:S02]  /*c410*/  LEA R32, R32, UR4, 0x3 ;  /* 0x0000000420207c11 */ /* 0x000fc4000f8e18ff */
[----:B------:R-:W-:Y:S01]  /*c420*/  LEA R34, R33, UR4, 0x3 ;  /* 0x0000000421227c11 */ /* 0x000fe2000f8e18ff */
[----:B------:R-:W2:Y:S01]  /*c430*/  LDS.64 R30, [R30+0x5c00] ;  /* 0x005c00001e1e7984 */ /* 0x000ea20000000a00 */
[----:B-----5:R-:W-:Y:S02]  /*c440*/  LOP3.LUT R36, R51, UR6, RZ, 0xc0, !PT ;  /* 0x0000000633247c12 */ /* 0x020fe4000f8ec0ff */
[----:B------:R-:W-:Y:S01]  /*c450*/  LOP3.LUT R37, R55, UR6, RZ, 0xc0, !PT ;  /* 0x0000000637257c12 */ /* 0x000fe2000f8ec0ff */
[----:B------:R-:W3:Y:S03]  /*c460*/  LDS.64 R32, [R32+0x5c00] ;  /* 0x005c000020207984 */ /* 0x000ee60000000a00 */
[----:B------:R-:W-:Y:S01]  /*c470*/  LEA R37, R37, UR4, 0x3 ;  /* 0x0000000425257c11 */ /* 0x000fe2000f8e18ff */
[----:B------:R-:W4:Y:S04]  /*c480*/  LDS.64 R34, [R34+0x5c00] ;  /* 0x005c000022227984 */ /* 0x000f280000000a00 */
[----:B------:R-:W-:Y:S04]  /*c490*/  LDS R69, [R5+0x3400] ;  /* 0x0034000005457984 */ /* 0x000fe80000000800 */
[----:B------:R-:W-:Y:S04]  /*c4a0*/  LDS R71, [R5+0x3800] ;  /* 0x0038000005477984 */ /* 0x000fe80000000800 */
[----:B------:R-:W-:Y:S04]  /*c4b0*/  LDS R73, [R5+0x3c00] ;  /* 0x003c000005497984 */ /* 0x000fe80000000800 */
[----:B------:R-:W-:Y:S04]  /*c4c0*/  LDS R77, [R5+0x4400] ;  /* 0x00440000054d7984 */ /* 0x000fe80000000800 */
[----:B------:R-:W-:Y:S01]  /*c4d0*/  LDS R75, [R5+0x4000] ;  /* 0x00400000054b7984 */ /* 0x000fe20000000800 */
[----:B0-----:R-:W-:-:S03]  /*c4e0*/  IADD3 R39, P0, PT, R8, R20, RZ ;  /* 0x0000001408277210 */ /* 0x001fc60007f1e0ff */
[----:B------:R-:W-:Y:S01]  /*c4f0*/  LDS R79, [R5+0x4800] ;  /* 0x00480000054f7984 */ /* 0x000fe20000000800 */
[----:B------:R-:W-:Y:S02]  /*c500*/  LEA R8, R36, UR4, 0x3 ;  /* 0x0000000424087c11 */ /* 0x000fe4000f8e18ff */
[----:B-1----:R-:W-:Y:S01]  /*c510*/  IADD3 R10, P2, PT, R10, R20, RZ ;  /* 0x000000140a0a7210 */ /* 0x002fe20007f5e0ff */
[----:B------:R-:W-:Y:S01]  /*c520*/  IMAD.X R40, RZ, RZ, R9, P0 ;  /* 0x000000ffff287224 */ /* 0x000fe200000e0609 */
[CC--:B------:R-:W-:Y:S01]  /*c530*/  LEA R38, P0, R39.reuse, R14.reuse, 0x2 ;  /* 0x0000000e27267211 */ /* 0x0c0fe200078010ff */
[----:B------:R-:W0:Y:S02]  /*c540*/  LDS.64 R36, [R37+0x5c00] ;  /* 0x005c000025247984 */ /* 0x000e240000000a00 */
[----:B------:R-:W-:Y:S01]  /*c550*/  IMAD.X R11, RZ, RZ, R11, P2 ;  /* 0x000000ffff0b7224 */ /* 0x000fe200010e060b */
[----:B------:R-:W-:Y:S01]  /*c560*/  LEA.HI.X R39, R39, R15, R40, 0x2, P0 ;  /* 0x0000000f27277211 */ /* 0x000fe200000f1428 */
[----:B------:R-:W1:Y:S01]  /*c570*/  LDS.64 R8, [R8+0x5c00] ;  /* 0x005c000008087984 */ /* 0x000e620000000a00 */
[----:B------:R-:W-:-:S02]  /*c580*/  LEA R40, P0, R10, R14, 0x2 ;  /* 0x0000000e0a287211 */ /* 0x000fc400078010ff */
[----:B--2---:R-:W-:Y:S01]  /*c590*/  IADD3 R43, P2, PT, R30, R20, RZ ;  /* 0x000000141e2b7210 */ /* 0x004fe20007f5e0ff */
[----:B------:R4:W-:Y:S01]  /*c5a0*/  STG.E desc[UR8][R38.64], R29 ;  /* 0x0000001d26007986 */ /* 0x0009e2000c101908 */
[----:B------:R-:W-:Y:S02]  /*c5b0*/  LEA.HI.X R41, R10, R15, R11, 0x2, P0 ;  /* 0x0000000f0a297211 */ /* 0x000fe400000f140b */
[----:B------:R-:W-:Y:S01]  /*c5c0*/  LOP3.LUT R10, R57, UR6, RZ, 0xc0, !PT ;  /* 0x00000006390a7c12 */ /* 0x000fe2000f8ec0ff */
[----:B------:R-:W-:Y:S01]  /*c5d0*/  IMAD.X R44, RZ, RZ, R31, P2 ;  /* 0x000000ffff2c7224 */ /* 0x000fe200010e061f */
[----:B------:R-:W-:Y:S01]  /*c5e0*/  LOP3.LUT R11, R59, UR6, RZ, 0xc0, !PT ;  /* 0x000000063b0b7c12 */ /* 0x000fe2000f8ec0ff */
[----:B------:R0:W-:Y:S01]  /*c5f0*/  STG.E desc[UR8][R40.64+0x400], R45 ;  /* 0x0004002d28007986 */ /* 0x0001e2000c101908 */
[----:B------:R-:W-:Y:S02]  /*c600*/  LEA R10, R10, UR4, 0x3 ;  /* 0x000000040a0a7c11 */ /* 0x000fe4000f8e18ff */
[----:B------:R-:W-:Y:S01]  /*c610*/  LEA R42, P0, R43, R14, 0x2 ;  /* 0x0000000e2b2a7211 */ /* 0x000fe200078010ff */
[----:B------:R-:W-:Y:S01]  /*c620*/  LDS R81, [R5+0x5800] ;  /* 0x0058000005517984 */ /* 0x000fe20000000800 */
[----:B------:R-:W-:-:S02]  /*c630*/  LEA R30, R11, UR4, 0x3 ;  /* 0x000000040b1e7c11 */ /* 0x000fc4000f8e18ff */
[-C--:B------:R-:W-:Y:S01]  /*c640*/  LEA.HI.X R43, R43, R15.reuse, R44, 0x2, P0 ;  /* 0x0000000f2b2b7211 */ /* 0x080fe200000f142c */
[----:B------:R-:W2:Y:S01]  /*c650*/  LDS.64 R10, [R10+0x5c00] ;  /* 0x005c00000a0a7984 */ /* 0x000ea20000000a00 */
[-C--:B---3--:R-:W-:Y:S02]  /*c660*/  IADD3 R32, P0, PT, R32, R20.reuse, RZ ;  /* 0x0000001420207210 */ /* 0x088fe40007f1e0ff */
[----:B----4-:R-:W-:Y:S01]  /*c670*/  IADD3 R39, P2, PT, R34, R20, RZ ;  /* 0x0000001422277210 */ /* 0x010fe20007f5e0ff */
[----:B------:R-:W3:Y:S01]  /*c680*/  LDS.64 R30, [R30+0x5c00] ;  /* 0x005c00001e1e7984 */ /* 0x000ee20000000a00 */
[----:B------:R-:W-:Y:S01]  /*c690*/  LOP3.LUT R29, R61, UR6, RZ, 0xc0, !PT ;  /* 0x000000063d1d7c12 */ /* 0x000fe2000f8ec0ff */
[----:B------:R-:W-:Y:S01]  /*c6a0*/  IMAD.X R33, RZ, RZ, R33, P0 ;  /* 0x000000ffff217224 */ /* 0x000fe200000e0621 */
[CC--:B------:R-:W-:Y:S01]  /*c6b0*/  LEA R34, P0, R32.reuse, R14.reuse, 0x2 ;  /* 0x0000000e20227211 */ /* 0x0c0fe200078010ff */
[----:B------:R-:W-:Y:S01]  /*c6c0*/  IMAD.X R44, RZ, RZ, R35, P2 ;  /* 0x000000ffff2c7224 */ /* 0x000fe200010e0623 */
[----:B------:R-:W-:Y:S01]  /*c6d0*/  LEA R38, P2, R39, R14, 0x2 ;  /* 0x0000000e27267211 */ /* 0x000fe200078410ff */
[----:B------:R1:W-:Y:S01]  /*c6e0*/  STG.E desc[UR8][R42.64+0x800], R47 ;  /* 0x0008002f2a007986 */ /* 0x0003e2000c101908 */
[----:B------:R-:W-:-:S02]  /*c6f0*/  LEA.HI.X R35, R32, R15, R33, 0x2, P0 ;  /* 0x0000000f20237211 */ /* 0x000fc400000f1421 */
[----:B------:R-:W-:Y:S02]  /*c700*/  LEA R32, R29, UR4, 0x3 ;  /* 0x000000041d207c11 */ /* 0x000fe4000f8e18ff */
[----:B------:R-:W-:Y:S01]  /*c710*/  LOP3.LUT R29, R63, UR6, RZ, 0xc0, !PT ;  /* 0x000000063f1d7c12 */ /* 0x000fe2000f8ec0ff */
[----:B------:R4:W-:Y:S01]  /*c720*/  STG.E desc[UR8][R34.64+0xc00], R49 ;  /* 0x000c003122007986 */ /* 0x0009e2000c101908 */
[----:B------:R-:W-:Y:S02]  /*c730*/  LEA.HI.X R39, R39, R15, R44, 0x2, P2 ;  /* 0x0000000f27277211 */ /* 0x000fe400010f142c */
[-C--:B0-----:R-:W-:Y:S01]  /*c740*/  IADD3 R41, P2, PT, R36, R20.reuse, RZ ;  /* 0x0000001424297210 */ /* 0x081fe20007f5e0ff */
[----:B------:R-:W0:Y:S01]  /*c750*/  LDS.64 R32, [R32+0x5c00] ;  /* 0x005c000020207984 */ /* 0x000e220000000a00 */
[----:B-1----:R-:W-:Y:S02]  /*c760*/  IADD3 R43, P0, PT, R8, R20, RZ ;  /* 0x00000014082b7210 */ /* 0x002fe40007f1e0ff */
[----:B------:R-:W-:Y:S01]  /*c770*/  LEA R8, R29, UR4, 0x3 ;  /* 0x000000041d087c11 */ /* 0x000fe2000f8e18ff */
[----:B------:R-:W-:Y:S01]  /*c780*/  IMAD.X R42, RZ, RZ, R37, P2 ;  /* 0x000000ffff2a7224 */ /* 0x000fe200010e0625 */
[-C--:B------:R-:W-:Y:S01]  /*c790*/  LEA R40, P2, R41, R14.reuse, 0x2 ;  /* 0x0000000e29287211 */ /* 0x080fe200078410ff */
[----:B------:R-:W-:Y:S01]  /*c7a0*/  IMAD.X R44, RZ, RZ, R9, P0 ;  /* 0x000000ffff2c7224 */ /* 0x000fe200000e0609 */
[----:B------:R-:W-:Y:S01]  /*c7b0*/  LEA R36, P0, R43, R14, 0x2 ;  /* 0x0000000e2b247211 */ /* 0x000fe200078010ff */
[----:B------:R1:W-:Y:S01]  /*c7c0*/  STG.E desc[UR8][R38.64+0x1000], R53 ;  /* 0x0010003526007986 */ /* 0x0003e2000c101908 */
[----:B------:R-:W-:-:S02]  /*c7d0*/  LOP3.LUT R29, R65, UR6, RZ, 0xc0, !PT ;  /* 0x00000006411d7c12 */ /* 0x000fc4000f8ec0ff */
[-C--:B------:R-:W-:Y:S01]  /*c7e0*/  LEA.HI.X R37, R43, R15.reuse, R44, 0x2, P0 ;  /* 0x0000000f2b257211 */ /* 0x080fe200000f142c */
[----:B------:R-:W5:Y:S01]  /*c7f0*/  LDS.64 R8, [R8+0x5c00] ;  /* 0x005c000008087984 */ /* 0x000f620000000a00 */
[----:B------:R-:W-:Y:S02]  /*c800*/  LEA.HI.X R41, R41, R15, R42, 0x2, P2 ;  /* 0x0000000f29297211 */ /* 0x000fe400010f142a */
[----:B----4-:R-:W-:Y:S01]  /*c810*/  LEA R34, R29, UR4, 0x3 ;  /* 0x000000041d227c11 */ /* 0x010fe2000f8e18ff */
[----:B------:R4:W-:Y:S01]  /*c820*/  STG.E desc[UR8][R36.64+0x1400], R51 ;  /* 0x0014003324007986 */ /* 0x0009e2000c101908 */
[----:B------:R-:W-:Y:S02]  /*c830*/  LOP3.LUT R29, R69, UR6, RZ, 0xc0, !PT ;  /* 0x00000006451d7c12 */ /* 0x000fe4000f8ec0ff */
[----:B--2---:R-:W-:Y:S01]  /*c840*/  IADD3 R42, P0, PT, R10, R20, RZ ;  /* 0x000000140a2a7210 */ /* 0x004fe20007f1e0ff */
[----:B------:R0:W-:Y:S01]  /*c850*/  STG.E desc[UR8][R40.64+0x1800], R55 ;  /* 0x0018003728007986 */ /* 0x0001e2000c101908 */
[----:B------:R-:W-:-:S02]  /*c860*/  LOP3.LUT R10, R67, UR6, RZ, 0xc0, !PT ;  /* 0x00000006430a7c12 */ /* 0x000fc4000f8ec0ff */
[----:B---3--:R-:W-:Y:S01]  /*c870*/  IADD3 R30, P2, PT, R30, R20, RZ ;  /* 0x000000141e1e7210 */ /* 0x008fe20007f5e0ff */
[----:B------:R-:W2:Y:S01]  /*c880*/  LDS.64 R34, [R34+0x5c00] ;  /* 0x005c000022227984 */ /* 0x000ea20000000a00 */
[----:B------:R-:W-:-:S03]  /*c890*/  LEA R10, R10, UR4, 0x3 ;  /* 0x000000040a0a7c11 */ /* 0x000fc6000f8e18ff */
[----:B------:R-:W-:Y:S01]  /*c8a0*/  IMAD.X R31, RZ, RZ, R31, P2 ;  /* 0x000000ffff1f7224 */ /* 0x000fe200010e061f */
[-C--:B-1----:R-:W-:Y:S01]  /*c8b0*/  LEA R38, P2, R30, R14.reuse, 0x2 ;  /* 0x0000000e1e267211 */ /* 0x082fe200078410ff */
[----:B----4-:R-:W-:Y:S01]  /*c8c0*/  IMAD.X R37, RZ, RZ, R11, P0 ;  /* 0x000000ffff257224 */ /* 0x010fe200000e060b */
[----:B------:R-:W-:Y:S01]  /*c8d0*/  LEA R36, P0, R42, R14, 0x2 ;  /* 0x0000000e2a247211 */ /* 0x000fe200078010ff */
[----:B------:R-:W1:Y:S01]  /*c8e0*/  LDS.64 R10, [R10+0x5c00] ;  /* 0x005c00000a0a7984 */ /* 0x000e620000000a00 */
[-C--:B------:R-:W-:Y:S02]  /*c8f0*/  LEA.HI.X R39, R30, R15.reuse, R31, 0x2, P2 ;  /* 0x0000000f1e277211 */ /* 0x080fe400010f141f */
[----:B------:R-:W-:Y:S01]  /*c900*/  LEA R30, R29, UR4, 0x3 ;  /* 0x000000041d1e7c11 */ /* 0x000fe2000f8e18ff */
[----:B------:R-:W3:Y:S01]  /*c910*/  LDS R51, [R5+0x4c00] ;  /* 0x004c000005337984 */ /* 0x000ee20000000800 */
[----:B------:R-:W-:Y:S02]  /*c920*/  LOP3.LUT R29, R71, UR6, RZ, 0xc0, !PT ;  /* 0x00000006471d7c12 */ /* 0x000fe4000f8ec0ff */
[----:B------:R-:W-:Y:S01]  /*c930*/  LEA.HI.X R37, R42, R15, R37, 0x2, P0 ;  /* 0x0000000f2a257211 */ /* 0x000fe200000f1425 */
[----:B------:R-:W-:Y:S01]  /*c940*/  LDS R53, [R5+0x5000] ;  /* 0x0050000005357984 */ /* 0x000fe20000000800 */
[----:B0-----:R-:W-:-:S02]  /*c950*/  IADD3 R41, P0, PT, R32, R20, RZ ;  /* 0x0000001420297210 */ /* 0x001fc40007f1e0ff */
[----:B------:R-:W-:Y:S01]  /*c960*/  LEA R32, R29, UR4, 0x3 ;  /* 0x000000041d207c11 */ /* 0x000fe2000f8e18ff */
[----:B------:R-:W0:Y:S01]  /*c970*/  LDS.64 R30, [R30+0x5c00] ;  /* 0x005c00001e1e7984 */ /* 0x000e220000000a00 */
[----:B------:R-:W-:Y:S01]  /*c980*/  LOP3.LUT R29, R77, UR6, RZ, 0xc0, !PT ;  /* 0x000000064d1d7c12 */ /* 0x000fe2000f8ec0ff */
[----:B------:R-:W-:Y:S01]  /*c990*/  IMAD.X R42, RZ, RZ, R33, P0 ;  /* 0x000000ffff2a7224 */ /* 0x000fe200000e0621 */
[----:B------:R-:W-:Y:S01]  /*c9a0*/  LEA R40, P0, R41, R14, 0x2 ;  /* 0x0000000e29287211 */ /* 0x000fe200078010ff */
[----:B------:R-:W4:Y:S01]  /*c9b0*/  LDS R55, [R5+0x5400] ;  /* 0x0054000005377984 */ /* 0x000f220000000800 */
[----:B------:R-:W-:Y:S02]  /*c9c0*/  LEA R46, R29, UR4, 0x3 ;  /* 0x000000041d2e7c11 */ /* 0x000fe4000f8e18ff */
[----:B------:R-:W-:Y:S01]  /*c9d0*/  LEA.HI.X R41, R41, R15, R42, 0x2, P0 ;  /* 0x0000000f29297211 */ /* 0x000fe200000f142a */
[----:B------:R-:W4:Y:S01]  /*c9e0*/  LDS.64 R32, [R32+0x5c00] ;  /* 0x005c000020207984 */ /* 0x000f220000000a00 */
[----:B-----5:R-:W-:-:S02]  /*c9f0*/  IADD3 R43, P0, PT, R8, R20, RZ ;  /* 0x00000014082b7210 */ /* 0x020fc40007f1e0ff */
[----:B------:R-:W-:Y:S01]  /*ca00*/  LOP3.LUT R8, R73, UR6, RZ, 0xc0, !PT ;  /* 0x0000000649087c12 */ /* 0x000fe2000f8ec0ff */
[----:B------:R5:W-:Y:S01]  /*ca10*/  STG.E desc[UR8][R36.64+0x1c00], R57 ;  /* 0x001c003924007986 */ /* 0x000be2000c101908 */
[----:B------:R-:W-:Y:S01]  /*ca20*/  LOP3.LUT R29, R79, UR6, RZ, 0xc0, !PT ;  /* 0x000000064f1d7c12 */ /* 0x000fe2000f8ec0ff */
[----:B------:R-:W-:Y:S01]  /*ca30*/  IMAD.X R44, RZ, RZ, R9, P0 ;  /* 0x000000ffff2c7224 */ /* 0x000fe200000e0609 */
[----:B------:R-:W-:Y:S01]  /*ca40*/  LEA R42, P0, R43, R14, 0x2 ;  /* 0x0000000e2b2a7211 */ /* 0x000fe200078010ff */
[----:B------:R-:W-:Y:S01]  /*ca50*/  STG.E desc[UR8][R38.64+0x2000], R59 ;  /* 0x0020003b26007986 */ /* 0x000fe2000c101908 */
[----:B------:R-:W-:Y:S02]  /*ca60*/  LOP3.LUT R9, R75, UR6, RZ, 0xc0, !PT ;  /* 0x000000064b097c12 */ /* 0x000fe4000f8ec0ff */
[----:B------:R-:W-:Y:S01]  /*ca70*/  LEA.HI.X R43, R43, R15, R44, 0x2, P0 ;  /* 0x0000000f2b2b7211 */ /* 0x000fe200000f142c */
[----:B------:R3:W-:Y:S01]  /*ca80*/  STG.E desc[UR8][R40.64+0x2400], R61 ;  /* 0x0024003d28007986 */ /* 0x0007e2000c101908 */
[----:B------:R-:W-:-:S02]  /*ca90*/  LEA R8, R8, UR4, 0x3 ;  /* 0x0000000408087c11 */ /* 0x000fc4000f8e18ff */
[-C--:B--2---:R-:W-:Y:S01]  /*caa0*/  IADD3 R34, P0, PT, R34, R20.reuse, RZ ;  /* 0x0000001422227210 */ /* 0x084fe20007f1e0ff */
[----:B------:R-:W-:Y:S01]  /*cab0*/  LDS.64 R38, [R46+0x5c00] ;  /* 0x005c00002e267984 */ /* 0x000fe20000000a00 */
[----:B-----5:R-:W-:Y:S02]  /*cac0*/  LEA R36, R9, UR4, 0x3 ;  /* 0x0000000409247c11 */ /* 0x020fe4000f8e18ff */
[----:B-1----:R-:W-:Y:S01]  /*cad0*/  IADD3 R47, P2, PT, R10, R20, RZ ;  /* 0x000000140a2f7210 */ /* 0x002fe20007f5e0ff */
[----:B------:R-:W1:Y:S01]  /*cae0*/  LDS.64 R8, [R8+0x5c00] ;  /* 0x005c000008087984 */ /* 0x000e620000000a00 */
[----:B---3--:R-:W-:Y:S01]  /*caf0*/  IMAD.X R40, RZ, RZ, R35, P0 ;  /* 0x000000ffff287224 */ /* 0x008fe200000e0623 */
[----:B------:R-:W-:Y:S02]  /*cb00*/  LEA R35, R29, UR4, 0x3 ;  /* 0x000000041d237c11 */ /* 0x000fe4000f8e18ff */
[----:B------:R-:W-:Y:S01]  /*cb10*/  IMAD.X R52, RZ, RZ, R11, P2 ;  /* 0x000000ffff347224 */ /* 0x000fe200010e060b */
[----:B------:R-:W-:Y:S01]  /*cb20*/  LEA R44, P0, R34, R14, 0x2 ;  /* 0x0000000e222c7211 */ /* 0x000fe200078010ff */
[----:B------:R-:W2:Y:S01]  /*cb30*/  LDS.64 R36, [R36+0x5c00] ;  /* 0x005c000024247984 */ /* 0x000ea20000000a00 */
[----:B------:R-:W-:-:S02]  /*cb40*/  LOP3.LUT R29, R51, UR6, RZ, 0xc0, !PT ;  /* 0x00000006331d7c12 */ /* 0x000fc4000f8ec0ff */
[----:B------:R-:W-:Y:S01]  /*cb50*/  LEA.HI.X R45, R34, R15, R40, 0x2, P0 ;  /* 0x0000000f222d7211 */ /* 0x000fe200000f1428 */
[----:B------:R-:W3:Y:S01]  /*cb60*/  LDS.64 R10, [R35+0x5c00] ;  /* 0x005c0000230a7984 */ /* 0x000ee20000000a00 */
[----:B0-----:R-:W-:Y:S02]  /*cb70*/  IADD3 R40, P0, PT, R30, R20, RZ ;  /* 0x000000141e287210 */ /* 0x001fe40007f1e0ff */
[----:B------:R-:W-:Y:S01]  /*cb80*/  LOP3.LUT R34, R53, UR6, RZ, 0xc0, !PT ;  /* 0x0000000635227c12 */ /* 0x000fe2000f8ec0ff */
[----:B------:R0:W-:Y:S01]  /*cb90*/  STG.E desc[UR8][R42.64+0x2800], R63 ;  /* 0x0028003f2a007986 */ /* 0x0001e2000c101908 */
[----:B----4-:R-:W-:Y:S01]  /*cba0*/  LOP3.LUT R30, R55, UR6, RZ, 0xc0, !PT ;  /* 0x00000006371e7c12 */ /* 0x010fe2000f8ec0ff */
[----:B------:R-:W-:Y:S01]  /*cbb0*/  IMAD.X R41, RZ, RZ, R31, P0 ;  /* 0x000000ffff297224 */ /* 0x000fe200000e061f */
[----:B------:R-:W-:Y:S01]  /*cbc0*/  LEA R48, R29, UR4, 0x3 ;  /* 0x000000041d307c11 */ /* 0x000fe2000f8e18ff */
[----:B------:R-:W-:Y:S01]  /*cbd0*/  STG.E desc[UR8][R44.64+0x2c00], R65 ;  /* 0x002c00412c007986 */ /* 0x000fe2000c101908 */
[----:B------:R-:W-:-:S02]  /*cbe0*/  LEA R34, R34, UR4, 0x3 ;  /* 0x0000000422227c11 */ /* 0x000fc4000f8e18ff */
[----:B------:R-:W-:Y:S02]  /*cbf0*/  LEA R50, R30, UR4, 0x3 ;  /* 0x000000041e327c11 */ /* 0x000fe4000f8e18ff */
[----:B------:R-:W-:Y:S01]  /*cc00*/  IADD3 R49, P3, PT, R32, R20, RZ ;  /* 0x0000001420317210 */ /* 0x000fe20007f7e0ff */
[----:B------:R4:W5:Y:S01]  /*cc10*/  LDS.64 R30, [R48+0x5c00] ;  /* 0x005c0000301e7984 */ /* 0x0009620000000a00 */
[----:B------:R-:W-:Y:S02]  /*cc20*/  LOP3.LUT R29, R81, UR6, RZ, 0xc0, !PT ;  /* 0x00000006511d7c12 */ /* 0x000fe4000f8ec0ff */
[CC--:B0-----:R-:W-:Y:S01]  /*cc30*/  LEA R42, P0, R47.reuse, R14.reuse, 0x2 ;  /* 0x0000000e2f2a7211 */ /* 0x0c1fe200078010ff */
[----:B------:R-:W0:Y:S01]  /*cc40*/  LDS.64 R34, [R34+0x5c00] ;  /* 0x005c000022227984 */ /* 0x000e220000000a00 */
[C---:B------:R-:W-:Y:S02]  /*cc50*/  LEA R46, P2, R40.reuse, R14, 0x2 ;  /* 0x0000000e282e7211 */ /* 0x040fe400078410ff */
[-C--:B------:R-:W-:Y:S01]  /*cc60*/  LEA.HI.X R43, R47, R15.reuse, R52, 0x2, P0 ;  /* 0x0000000f2f2b7211 */ /* 0x080fe200000f1434 */
[----:B------:R-:W-:Y:S01]  /*cc70*/  IMAD.X R52, RZ, RZ, R33, P3 ;  /* 0x000000ffff347224 */ /* 0x000fe200018e0621 */
[----:B------:R-:W-:Y:S01]  /*cc80*/  LEA R29, R29, UR4, 0x3 ;  /* 0x000000041d1d7c11 */ /* 0x000fe2000f8e18ff */
[----:B------:R-:W0:Y:S01]  /*cc90*/  LDS.64 R32, [R50+0x5c00] ;  /* 0x005c000032207984 */ /* 0x000e220000000a00 */
[----:B------:R-:W-:-:S02]  /*cca0*/  LEA.HI.X R47, R40, R15, R41, 0x2, P2 ;  /* 0x0000000f282f7211 */ /* 0x000fc400010f1429 */
[C---:B----4-:R-:W-:Y:S01]  /*ccb0*/  LEA R48, P0, R49.reuse, R14, 0x2 ;  /* 0x0000000e31307211 */ /* 0x050fe200078010ff */
[----:B------:R3:W4:Y:S03]  /*ccc0*/  LDS.64 R40, [R29+0x5c00] ;  /* 0x005c00001d287984 */ /* 0x0007260000000a00 */
[-C--:B------:R-:W-:Y:S01]  /*ccd0*/  LEA.HI.X R49, R49, R15.reuse, R52, 0x2, P0 ;  /* 0x0000000f31317211 */ /* 0x080fe200000f1434 */
[----:B------:R3:W-:Y:S01]  /*cce0*/  STG.E desc[UR8][R42.64+0x3000], R67 ;  /* 0x003000432a007986 */ /* 0x0007e2000c101908 */
[-C--:B-1----:R-:W-:Y:S02]  /*ccf0*/  IADD3 R56, P0, PT, R8, R20.reuse, RZ ;  /* 0x0000001408387210 */ /* 0x082fe40007f1e0ff */
[-C--:B------:R-:W-:Y:S01]  /*cd00*/  IADD3 R52, P3, PT, R38, R20.reuse, RZ ;  /* 0x0000001426347210 */ /* 0x080fe20007f7e0ff */
[----:B------:R-:W-:Y:S01]  /*cd10*/  STG.E desc[UR8][R46.64+0x3400], R69 ;  /* 0x003400452e007986 */ /* 0x000fe2000c101908 */
[----:B--2---:R-:W-:Y:S01]  /*cd20*/  IADD3 R54, P2, PT, R36, R20, RZ ;  /* 0x0000001424367210 */ /* 0x004fe20007f5e0ff */
[----:B------:R-:W-:Y:S01]  /*cd30*/  IMAD.X R9, RZ, RZ, R9, P0 ;  /* 0x000000ffff097224 */ /* 0x000fe200000e0609 */
[----:B------:R-:W-:Y:S01]  /*cd40*/  LEA R8, P0, R56, R14, 0x2 ;  /* 0x0000000e38087211 */ /* 0x000fe200078010ff */
[----:B------:R-:W-:Y:S01]  /*cd50*/  IMAD.X R39, RZ, RZ, R39, P3 ;  /* 0x000000ffff277224 */ /* 0x000fe200018e0627 */
[----:B---3--:R-:W-:Y:S01]  /*cd60*/  IADD3 R29, P4, PT, R10, R20, RZ ;  /* 0x000000140a1d7210 */ /* 0x008fe20007f9e0ff */
[----:B------:R-:W-:Y:S01]  /*cd70*/  IMAD.X R37, RZ, RZ, R37, P2 ;  /* 0x000000ffff257224 */ /* 0x000fe200010e0625 */
[----:B------:R-:W-:Y:S01]  /*cd80*/  LEA.HI.X R9, R56, R15, R9, 0x2, P0 ;  /* 0x0000000f38097211 */ /* 0x000fe200000f1409 */
[----:B------:R-:W-:Y:S01]  /*cd90*/  STG.E desc[UR8][R48.64+0x3800], R71 ;  /* 0x0038004730007986 */ /* 0x000fe2000c101908 */
[-C--:B------:R-:W-:Y:S01]  /*cda0*/  LEA R10, P0, R29, R14.reuse, 0x2 ;  /* 0x0000000e1d0a7211 */ /* 0x080fe200078010ff */
[----:B------:R-:W-:Y:S01]  /*cdb0*/  IMAD.X R42, RZ, RZ, R11, P4 ;  /* 0x000000ffff2a7224 */ /* 0x000fe200020e060b */
[-C--:B------:R-:W-:Y:S01]  /*cdc0*/  LEA R36, P2, R54, R14.reuse, 0x2 ;  /* 0x0000000e36247211 */ /* 0x080fe200078410ff */
[----:B------:R1:W-:Y:S01]  /*cdd0*/  STG.E desc[UR8][R8.64+0x3c00], R73 ;  /* 0x003c004908007986 */ /* 0x0003e2000c101908 */
[----:B------:R-:W-:-:S02]  /*cde0*/  LEA R38, P3, R52, R14, 0x2 ;  /* 0x0000000e34267211 */ /* 0x000fc400078610ff */
[-C--:B------:R-:W-:Y:S02]  /*cdf0*/  LEA.HI.X R11, R29, R15.reuse, R42, 0x2, P0 ;  /* 0x0000000f1d0b7211 */ /* 0x080fe400000f142a */
[-C--:B------:R-:W-:Y:S02]  /*ce00*/  LEA.HI.X R37, R54, R15.reuse, R37, 0x2, P2 ;  /* 0x0000000f36257211 */ /* 0x080fe400010f1425 */
[-C--:B-----5:R-:W-:Y:S02]  /*ce10*/  IADD3 R43, P0, PT, R30, R20.reuse, RZ ;  /* 0x000000141e2b7210 */ /* 0x0a0fe40007f1e0ff */
[-C--:B------:R-:W-:Y:S01]  /*ce20*/  LEA.HI.X R39, R52, R15.reuse, R39, 0x2, P3 ;  /* 0x0000000f34277211 */ /* 0x080fe200018f1427 */
[----:B------:R-:W-:Y:S01]  /*ce30*/  STG.E desc[UR8][R36.64+0x4000], R75 ;  /* 0x0040004b24007986 */ /* 0x000fe2000c101908 */
[----:B0-----:R-:W-:Y:S01]  /*ce40*/  IADD3 R42, P2, PT, R34, R20, RZ ;  /* 0x00000014222a7210 */ /* 0x001fe20007f5e0ff */
[----:B------:R-:W-:Y:S01]  /*ce50*/  IMAD.X R44, RZ, RZ, R31, P0 ;  /* 0x000000ffff2c7224 */ /* 0x000fe200000e061f */
[C---:B------:R-:W-:Y:S01]  /*ce60*/  LEA R30, P0, R43.reuse, R14, 0x2 ;  /* 0x0000000e2b1e7211 */ /* 0x040fe200078010ff */
[----:B------:R-:W-:Y:S01]  /*ce70*/  STG.E desc[UR8][R38.64+0x4400], R77 ;  /* 0x0044004d26007986 */ /* 0x000fe2000c101908 */
[----:B-1----:R-:W-:Y:S01]  /*ce80*/  IADD3 R9, P3, PT, R32, R20, RZ ;  /* 0x0000001420097210 */ /* 0x002fe20007f7e0ff */
[----:B------:R-:W-:Y:S01]  /*ce90*/  IMAD.X R35, RZ, RZ, R35, P2 ;  /* 0x000000ffff237224 */ /* 0x000fe200010e0623 */
[----:B------:R-:W-:Y:S01]  /*cea0*/  LEA R34, P2, R42, R14, 0x2 ;  /* 0x0000000e2a227211 */ /* 0x000fe200078410ff */
[----:B------:R0:W-:Y:S01]  /*ceb0*/  STG.E desc[UR8][R10.64+0x4800], R79 ;  /* 0x0048004f0a007986 */ /* 0x0001e2000c101908 */
[----:B----4-:R-:W-:Y:S01]  /*cec0*/  IADD3 R29, P4, PT, R40, R20, RZ ;  /* 0x00000014281d7210 */ /* 0x010fe20007f9e0ff */
[----:B------:R-:W-:Y:S01]  /*ced0*/  IMAD.X R32, RZ, RZ, R33, P3 ;  /* 0x000000ffff207224 */ /* 0x000fe200018e0621 */
[----:B------:R-:W-:-:S02]  /*cee0*/  LEA.HI.X R31, R43, R15, R44, 0x2, P0 ;  /* 0x0000000f2b1f7211 */ /* 0x000fc400000f142c */
[CC--:B------:R-:W-:Y:S01]  /*cef0*/  LEA R8, P0, R9.reuse, R14.reuse, 0x2 ;  /* 0x0000000e09087211 */ /* 0x0c0fe200078010ff */
[----:B------:R-:W-:Y:S01]  /*cf00*/  IMAD.X R40, RZ, RZ, R41, P4 ;  /* 0x000000ffff287224 */ /* 0x000fe200020e0629 */
[-C--:B------:R-:W-:Y:S01]  /*cf10*/  LEA.HI.X R35, R42, R15.reuse, R35, 0x2, P2 ;  /* 0x0000000f2a237211 */ /* 0x080fe200010f1423 */
[----:B------:R1:W-:Y:S01]  /*cf20*/  STG.E desc[UR8][R30.64+0x4c00], R51 ;  /* 0x004c00331e007986 */ /* 0x0003e2000c101908 */
[----:B------:R-:W-:Y:S02]  /*cf30*/  LEA.HI.X R9, R9, R15, R32, 0x2, P0 ;  /* 0x0000000f09097211 */ /* 0x000fe400000f1420 */
[----:B------:R-:W-:Y:S01]  /*cf40*/  IADD3 R24, P0, PT, R24, 0x1700, RZ ;  /* 0x0000170018187810 */ /* 0x000fe20007f1e0ff */
[----:B------:R2:W-:Y:S01]  /*cf50*/  STG.E desc[UR8][R34.64+0x5000], R53 ;  /* 0x0050003522007986 */ /* 0x0005e2000c101908 */
[----:B0-----:R-:W-:-:S03]  /*cf60*/  LEA R10, P2, R29, R14, 0x2 ;  /* 0x0000000e1d0a7211 */ /* 0x001fc600078410ff */
[----:B------:R-:W-:Y:S01]  /*cf70*/  IMAD.X R23, RZ, RZ, R23, P0 ;  /* 0x000000ffff177224 */ /* 0x000fe200000e0617 */
[----:B------:R-:W-:Y:S01]  /*cf80*/  LEA.HI.X R11, R29, R15, R40, 0x2, P2 ;  /* 0x0000000f1d0b7211 */ /* 0x000fe200010f1428 */
[----:B------:R2:W-:Y:S01]  /*cf90*/  STG.E desc[UR8][R8.64+0x5400], R55 ;  /* 0x0054003708007986 */ /* 0x0005e2000c101908 */
[----:B------:R-:W-:-:S03]  /*cfa0*/  IADD3 R29, P2, PT, -R24, R3, RZ ;  /* 0x00000003181d7210 */ /* 0x000fc60007f5e1ff */
[----:B------:R2:W-:Y:S01]  /*cfb0*/  STG.E desc[UR8][R10.64+0x5800], R81 ;  /* 0x005800510a007986 */ /* 0x0005e2000c101908 */
[----:B------:R-:W-:Y:S01]  /*cfc0*/  BAR.SYNC.DEFER_BLOCKING 0x0 ;  /* 0x0000000000007b1d */ /* 0x000fe20000010000 */
[----:B-1----:R-:W-:Y:S01]  /*cfd0*/  IMAD.X R30, R0, 0x1, ~R23, P2 ;  /* 0x00000001001e7824 */ /* 0x002fe200010e0e17 */
[----:B------:R-:W-:Y:S02]  /*cfe0*/  ISETP.GT.U32.AND P0, PT, R29, 0x16ff, PT ;  /* 0x000016ff1d00780c */ /* 0x000fe40003f04070 */
[C---:B------:R-:W-:Y:S02]  /*cff0*/  @!P5 IADD3 R21, P2, PT, R27.reuse, R6, RZ ;  /* 0x000000061b15d210 */ /* 0x040fe40007f5e0ff */
[----:B------:R-:W-:Y:S02]  /*d000*/  ISETP.GT.AND.EX P0, PT, R30, RZ, PT, P0 ;  /* 0x000000ff1e00720c */ /* 0x000fe40003f04300 */
[----:B------:R-:W-:-:S11]  /*d010*/  @!P5 LEA.HI.X.SX32 R22, R27, R7, 0x1, P2 ;  /* 0x000000071b16d211 */ /* 0x000fd600010f0eff */
[----:B--2---:R-:W-:Y:S05]  /*d020*/  @P0 BRA `(.L_x_42) ;  /* 0xffffffc800e40947 */ /* 0x004fea000383ffff */
[----:B------:R-:W-:Y:S02]  /*d030*/  IMAD.MOV.U32 R25, RZ, RZ, R29 ;  /* 0x000000ffff197224 */ /* 0x000fe400078e001d */
[----:B------:R-:W-:-:S07]  /*d040*/  IMAD.MOV.U32 R26, RZ, RZ, R30 ;  /* 0x000000ffff1a7224 */ /* 0x000fce00078e001e */
.L_x_41:
[----:B------:R-:W-:-:S04]  /*d050*/  ISETP.GE.U32.AND P0, PT, R24, R3, PT ;  /* 0x000000031800720c */ /* 0x000fc80003f06070 */
[----:B------:R-:W-:-:S13]  /*d060*/  ISETP.GE.AND.EX P0, PT, R23, R0, PT, P0 ;  /* 0x000000001700720c */ /* 0x000fda0003f06300 */
[----:B------:R-:W-:Y:S05]  /*d070*/  @P0 BRA `(.L_x_43) ;  /* 0x0000004c00900947 */ /* 0x000fea0003800000 */
[----:B------:R-:W2:Y:S01]  /*d080*/  S2R R20, SR_TID.X ;  /* 0x0000000000147919 */ /* 0x000ea20000002100 */
[----:B------:R-:W-:-:S03]  /*d090*/  UMOV UR4, 0xffffffff ;  /* 0xffffffff00047882 */ /* 0x000fc60000000000 */
[----:B------:R-:W-:Y:S05]  /*d0a0*/  BRA.DIV UR4, `(.L_x_44) ;  /* 0x00000132048c7947 */ /* 0x000fea000b800000 */
[----:B------:R3:W4:Y:S02]  /*d0b0*/  SHFL.IDX PT, R7, R25, RZ, 0x1f ;  /* 0x00001fff19077589 */ /* 0x00072400000e0000 */
.L_x_192:
[C---:B--2---:R-:W-:Y:S01]  /*d0c0*/  VIADD R60, R20.reuse, 0x100 ;  /* 0x00000100143c7836 */ /* 0x044fe20000000000 */
[C---:B------:R-:W-:Y:S01]  /*d0d0*/  IADD3 R24, P0, PT, R20.reuse, R24, RZ ;  /* 0x0000001814187210 */ /* 0x040fe20007f1e0ff */
[C---:B------:R-:W-:Y:S01]  /*d0e0*/  VIADD R62, R20.reuse, 0x200 ;  /* 0x00000200143e7836 */ /* 0x040fe20000000000 */
[-C--:B----4-:R-:W-:Y:S01]  /*d0f0*/  ISETP.GE.AND P2, PT, R20, R7.reuse, PT ;  /* 0x000000071400720c */ /* 0x090fe20003f46270 */
[----:B------:R-:W-:Y:S01]  /*d100*/  IMAD.MOV.U32 R9, RZ, RZ, -0x1 ;  /* 0xffffffffff097424 */ /* 0x000fe200078e00ff */
[-C--:B------:R-:W-:Y:S01]  /*d110*/  ISETP.GE.AND P3, PT, R60, R7.reuse, PT ;  /* 0x000000073c00720c */ /* 0x080fe20003f66270 */
[----:B------:R-:W-:Y:S01]  /*d120*/  IMAD.X R23, RZ, RZ, R23, P0 ;  /* 0x000000ffff177224 */ /* 0x000fe200000e0617 */
[----:B------:R-:W-:Y:S01]  /*d130*/  ISETP.GE.AND P4, PT, R62, R7, PT ;  /* 0x000000073e00720c */ /* 0x000fe20003f86270 */
[----:B------:R-:W-:Y:S01]  /*d140*/  IMAD.MOV.U32 R11, RZ, RZ, -0x1 ;  /* 0xffffffffff0b7424 */ /* 0x000fe200078e00ff */
[----:B------:R-:W-:Y:S01]  /*d150*/  LEA R4, P0, R24, R19, 0x2 ;  /* 0x0000001318047211 */ /* 0x000fe200078010ff */
[C---:B------:R-:W-:Y:S01]  /*d160*/  VIADD R64, R20.reuse, 0x300 ;  /* 0x0000030014407836 */ /* 0x040fe20000000000 */
[C---:B------:R-:W-:Y:S01]  /*d170*/  LOP3.LUT R58, R20.reuse, 0x400, RZ, 0xfc, !PT ;  /* 0x00000400143a7812 */ /* 0x040fe200078efcff */
[----:B------:R-:W-:Y:S01]  /*d180*/  VIADD R68, R20, 0x500 ;  /* 0x0000050014447836 */ /* 0x000fe20000000000 */
[----:B01----:R-:W-:Y:S01]  /*d190*/  LEA.HI.X R5, R24, R18, R23, 0x2, P0 ;  /* 0x0000001218057211 */ /* 0x003fe200000f1417 */
[----:B------:R-:W-:Y:S01]  /*d1a0*/  IMAD.MOV.U32 R23, RZ, RZ, -0x1 ;  /* 0xffffffffff177424 */ /* 0x000fe200078e00ff */
[-C--:B------:R-:W-:Y:S01]  /*d1b0*/  ISETP.GE.AND P6, PT, R64, R7.reuse, PT ;  /* 0x000000074000720c */ /* 0x080fe20003fc6270 */
[----:B------:R-:W-:Y:S01]  /*d1c0*/  VIADD R66, R20, 0x600 ;  /* 0x0000060014427836 */ /* 0x000fe20000000000 */
[-C--:B------:R-:W-:Y:S01]  /*d1d0*/  ISETP.GE.AND P0, PT, R58, R7.reuse, PT ;  /* 0x000000073a00720c */ /* 0x080fe20003f06270 */
[----:B------:R-:W-:Y:S01]  /*d1e0*/  VIADD R56, R20, 0x700 ;  /* 0x0000070014387836 */ /* 0x000fe20000000000 */
[----:B------:R-:W2:Y:S01]  /*d1f0*/  @!P2 LDG.E R9, desc[UR8][R4.64] ;  /* 0x000000080409a981 */ /* 0x000ea2000c1e1900 */
[-C--:B------:R-:W-:Y:S01]  /*d200*/  ISETP.GE.AND P2, PT, R68, R7.reuse, PT ;  /* 0x000000074400720c */ /* 0x080fe20003f46270 */
[----:B------:R-:W-:Y:S01]  /*d210*/  IMAD.MOV.U32 R27, RZ, RZ, -0x1 ;  /* 0xffffffffff1b7424 */ /* 0x000fe200078e00ff */
[----:B------:R-:W-:Y:S01]  /*d220*/  LOP3.LUT R54, R20, 0x800, RZ, 0xfc, !PT ;  /* 0x0000080014367812 */ /* 0x000fe200078efcff */
[----:B------:R-:W4:Y:S01]  /*d230*/  @!P3 LDG.E R11, desc[UR8][R4.64+0x400] ;  /* 0x00040008040bb981 */ /* 0x000f22000c1e1900 */
[-C--:B------:R-:W-:Y:S01]  /*d240*/  ISETP.GE.AND P3, PT, R66, R7.reuse, PT ;  /* 0x000000074200720c */ /* 0x080fe20003f66270 */
[----:B------:R-:W-:Y:S01]  /*d250*/  IMAD.MOV.U32 R29, RZ, RZ, -0x1 ;  /* 0xffffffffff1d7424 */ /* 0x000fe200078e00ff */
[----:B------:R-:W-:Y:S01]  /*d260*/  LOP3.LUT R46, R20, 0xc00, RZ, 0xfc, !PT ;  /* 0x00000c00142e7812 */ /* 0x000fe200078efcff */
[----:B------:R-:W5:Y:S01]  /*d270*/  @!P4 LDG.E R23, desc[UR8][R4.64+0x800] ;  /* 0x000800080417c981 */ /* 0x000f62000c1e1900 */
[----:B------:R-:W-:Y:S01]  /*d280*/  ISETP.GE.AND P4, PT, R56, R7, PT ;  /* 0x000000073800720c */ /* 0x000fe20003f86270 */
[----:B------:R-:W-:-:S02]  /*d290*/  IMAD.MOV.U32 R31, RZ, RZ, -0x1 ;  /* 0xffffffffff1f7424 */ /* 0x000fc400078e00ff */
[----:B------:R-:W-:Y:S01]  /*d2a0*/  IMAD.MOV.U32 R33, RZ, RZ, -0x1 ;  /* 0xffffffffff217424 */ /* 0x000fe200078e00ff */
[----:B------:R-:W3:Y:S01]  /*d2b0*/  @!P6 LDG.E R27, desc[UR8][R4.64+0xc00] ;  /* 0x000c0008041be981 */ /* 0x000ee2000c1e1900 */
[----:B------:R-:W-:Y:S02]  /*d2c0*/  IMAD.MOV.U32 R35, RZ, RZ, -0x1 ;  /* 0xffffffffff237424 */ /* 0x000fe400078e00ff */
[C---:B------:R-:W-:Y:S01]  /*d2d0*/  VIADD R52, R20.reuse, 0x900 ;  /* 0x0000090014347836 */ /* 0x040fe20000000000 */
[----:B------:R-:W3:Y:S01]  /*d2e0*/  @!P0 LDG.E R29, desc[UR8][R4.64+0x1000] ;  /* 0x00100008041d8981 */ /* 0x000ee2000c1e1900 */
[C---:B------:R-:W-:Y:S02]  /*d2f0*/  VIADD R50, R20.reuse, 0xa00 ;  /* 0x00000a0014327836 */ /* 0x040fe40000000000 */
[----:B------:R-:W-:Y:S01]  /*d300*/  VIADD R48, R20, 0xb00 ;  /* 0x00000b0014307836 */ /* 0x000fe20000000000 */
[----:B------:R-:W3:Y:S01]  /*d310*/  @!P2 LDG.E R31, desc[UR8][R4.64+0x1400] ;  /* 0x00140008041fa981 */ /* 0x000ee2000c1e1900 */
[-C--:B------:R-:W-:Y:S01]  /*d320*/  ISETP.GE.AND P6, PT, R54, R7.reuse, PT ;  /* 0x000000073600720c */ /* 0x080fe20003fc6270 */
[----:B------:R-:W-:Y:S01]  /*d330*/  IMAD.MOV.U32 R37, RZ, RZ, -0x1 ;  /* 0xffffffffff257424 */ /* 0x000fe200078e00ff */
[-C--:B------:R-:W-:Y:S01]  /*d340*/  ISETP.GE.AND P0, PT, R52, R7.reuse, PT ;  /* 0x000000073400720c */ /* 0x080fe20003f06270 */
[----:B------:R-:W3:Y:S01]  /*d350*/  @!P3 LDG.E R33, desc[UR8][R4.64+0x1800] ;  /* 0x001800080421b981 */ /* 0x000ee2000c1e1900 */
[-C--:B------:R-:W-:Y:S01]  /*d360*/  ISETP.GE.AND P2, PT, R50, R7.reuse, PT ;  /* 0x000000073200720c */ /* 0x080fe20003f46270 */
[----:B------:R-:W-:Y:S01]  /*d370*/  IMAD.MOV.U32 R39, RZ, RZ, -0x1 ;  /* 0xffffffffff277424 */ /* 0x000fe200078e00ff */
[-C--:B------:R-:W-:Y:S01]  /*d380*/  ISETP.GE.AND P3, PT, R48, R7.reuse, PT ;  /* 0x000000073000720c */ /* 0x080fe20003f66270 */
[----:B------:R-:W3:Y:S01]  /*d390*/  @!P4 LDG.E R35, desc[UR8][R4.64+0x1c00] ;  /* 0x001c00080423c981 */ /* 0x000ee2000c1e1900 */
[----:B------:R-:W-:Y:S01]  /*d3a0*/  ISETP.GE.AND P4, PT, R46, R7, PT ;  /* 0x000000072e00720c */ /* 0x000fe20003f86270 */
[----:B------:R-:W-:-:S02]  /*d3b0*/  IMAD.MOV.U32 R41, RZ, RZ, -0x1 ;  /* 0xffffffffff297424 */ /* 0x000fc400078e00ff */
[----:B------:R-:W-:Y:S02]  /*d3c0*/  IMAD.MOV.U32 R43, RZ, RZ, -0x1 ;  /* 0xffffffffff2b7424 */ /* 0x000fe400078e00ff */
[----:B------:R-:W-:Y:S01]  /*d3d0*/  IMAD.MOV.U32 R45, RZ, RZ, -0x1 ;  /* 0xffffffffff2d7424 */ /* 0x000fe200078e00ff */
[C---:B------:R-:W-:Y:S01]  /*d3e0*/  LOP3.LUT R38, R20.reuse, 0x1000, RZ, 0xfc, !PT ;  /* 0x0000100014267812 */ /* 0x040fe200078efcff */
[C---:B------:R-:W-:Y:S01]  /*d3f0*/  VIADD R44, R20.reuse, 0xd00 ;  /* 0x00000d00142c7836 */ /* 0x040fe20000000000 */
[----:B------:R-:W3:Y:S01]  /*d400*/  @!P6 LDG.E R37, desc[UR8][R4.64+0x2000] ;  /* 0x002000080425e981 */ /* 0x000ee2000c1e1900 */
[C---:B------:R-:W-:Y:S02]  /*d410*/  VIADD R42, R20.reuse, 0xe00 ;  /* 0x00000e00142a7836 */ /* 0x040fe40000000000 */
[C---:B------:R-:W-:Y:S01]  /*d420*/  VIADD R40, R20.reuse, 0xf00 ;  /* 0x00000f0014287836 */ /* 0x040fe20000000000 */
[----:B------:R-:W3:Y:S01]  /*d430*/  @!P0 LDG.E R39, desc[UR8][R4.64+0x2400] ;  /* 0x0024000804278981 */ /* 0x000ee2000c1e1900 */
[----:B------:R-:W-:Y:S01]  /*d440*/  VIADD R36, R20, 0x1100 ;  /* 0x0000110014247836 */ /* 0x000fe20000000000 */
[-C--:B------:R-:W-:Y:S01]  /*d450*/  ISETP.GE.AND P6, PT, R44, R7.reuse, PT ;  /* 0x000000072c00720c */ /* 0x080fe20003fc6270 */
[----:B------:R-:W-:Y:S01]  /*d460*/  IMAD.MOV.U32 R47, RZ, RZ, -0x1 ;  /* 0xffffffffff2f7424 */ /* 0x000fe200078e00ff */
[----:B------:R-:W3:Y:S01]  /*d470*/  @!P2 LDG.E R41, desc[UR8][R4.64+0x2800] ;  /* 0x002800080429a981 */ /* 0x000ee2000c1e1900 */
[----:B------:R-:W-:-:S02]  /*d480*/  ISETP.GE.AND P0, PT, R42, R7, PT ;  /* 0x000000072a00720c */ /* 0x000fc40003f06270 */
[-C--:B------:R-:W-:Y:S01]  /*d490*/  ISETP.GE.AND P2, PT, R40, R7.reuse, PT ;  /* 0x000000072800720c */ /* 0x080fe20003f46270 */
[----:B------:R-:W3:Y:S01]  /*d4a0*/  @!P3 LDG.E R43, desc[UR8][R4.64+0x2c00] ;  /* 0x002c0008042bb981 */ /* 0x000ee2000c1e1900 */
[----:B------:R-:W-:-:S03]  /*d4b0*/  ISETP.GE.AND P3, PT, R38, R7, PT ;  /* 0x000000072600720c */ /* 0x000fc60003f66270 */
[----:B------:R-:W3:Y:S01]  /*d4c0*/  @!P4 LDG.E R45, desc[UR8][R4.64+0x3000] ;  /* 0x00300008042dc981 */ /* 0x000ee2000c1e1900 */
[----:B------:R-:W-:Y:S01]  /*d4d0*/  ISETP.GE.AND P4, PT, R36, R7, PT ;  /* 0x000000072400720c */ /* 0x000fe20003f86270 */
[----:B------:R-:W-:Y:S02]  /*d4e0*/  IMAD.MOV.U32 R49, RZ, RZ, -0x1 ;  /* 0xffffffffff317424 */ /* 0x000fe400078e00ff */
[----:B------:R-:W-:Y:S02]  /*d4f0*/  IMAD.MOV.U32 R51, RZ, RZ, -0x1 ;  /* 0xffffffffff337424 */ /* 0x000fe400078e00ff */
[----:B------:R-:W-:Y:S02]  /*d500*/  IMAD.MOV.U32 R53, RZ, RZ, -0x1 ;  /* 0xffffffffff357424 */ /* 0x000fe400078e00ff */
[----:B------:R-:W-:Y:S01]  /*d510*/  IMAD.MOV.U32 R55, RZ, RZ, -0x1 ;  /* 0xffffffffff377424 */ /* 0x000fe200078e00ff */
[C---:B------:R-:W-:Y:S01]  /*d520*/  LOP3.LUT R30, R20.reuse, 0x1400, RZ, 0xfc, !PT ;  /* 0x00001400141e7812 */ /* 0x040fe200078efcff */
[C---:B------:R-:W-:Y:S01]  /*d530*/  VIADD R34, R20.reuse, 0x1200 ;  /* 0x0000120014227836 */ /* 0x040fe20000000000 */
[----:B------:R-:W3:Y:S01]  /*d540*/  @!P6 LDG.E R47, desc[UR8][R4.64+0x3400] ;  /* 0x00340008042fe981 */ /* 0x000ee2000c1e1900 */
[----:B------:R-:W-:-:S02]  /*d550*/  VIADD R32, R20, 0x1300 ;  /* 0x0000130014207836 */ /* 0x000fc40000000000 */
[C---:B------:R-:W-:Y:S01]  /*d560*/  VIADD R28, R20.reuse, 0x1500 ;  /* 0x00001500141c7836 */ /* 0x040fe20000000000 */
[----:B------:R-:W3:Y:S01]  /*d570*/  @!P0 LDG.E R49, desc[UR8][R4.64+0x3800] ;  /* 0x0038000804318981 */ /* 0x000ee2000c1e1900 */
[----:B------:R-:W-:Y:S01]  /*d580*/  VIADD R24, R20, 0x1600 ;  /* 0x0000160014187836 */ /* 0x000fe20000000000 */
[-C--:B------:R-:W-:Y:S02]  /*d590*/  ISETP.GE.AND P6, PT, R34, R7.reuse, PT ;  /* 0x000000072200720c */ /* 0x080fe40003fc6270 */
[----:B------:R-:W3:Y:S01]  /*d5a0*/  @!P2 LDG.E R51, desc[UR8][R4.64+0x3c00] ;  /* 0x003c00080433a981 */ /* 0x000ee2000c1e1900 */
[-C--:B------:R-:W-:Y:S02]  /*d5b0*/  ISETP.GE.AND P0, PT, R32, R7.reuse, PT ;  /* 0x000000072000720c */ /* 0x080fe40003f06270 */
        /* <DEDUP_REMOVED lines=9> */
[----:B------:R-:W3:Y:S01]  /*d650*/  @!P6 LDG.E R7, desc[UR8][R4.64+0x4800] ;  /* 0x004800080407e981 */ /* 0x000ee2000c1e1900 */
[----:B------:R-:W-:-:S03]  /*d660*/  IMAD.MOV.U32 R63, RZ, RZ, -0x1 ;  /* 0xffffffffff3f7424 */ /* 0x000fc600078e00ff */
[----:B------:R-:W3:Y:S04]  /*d670*/  @!P0 LDG.E R57, desc[UR8][R4.64+0x4c00] ;  /* 0x004c000804398981 */ /* 0x000ee8000c1e1900 */
[----:B------:R-:W3:Y:S04]  /*d680*/  @!P2 LDG.E R59, desc[UR8][R4.64+0x5000] ;  /* 0x00500008043ba981 */ /* 0x000ee8000c1e1900 */
[----:B------:R-:W3:Y:S04]  /*d690*/  @!P3 LDG.E R61, desc[UR8][R4.64+0x5400] ;  /* 0x00540008043db981 */ /* 0x000ee8000c1e1900 */
[----:B------:R-:W3:Y:S01]  /*d6a0*/  @!P4 LDG.E R63, desc[UR8][R4.64+0x5800] ;  /* 0x00580008043fc981 */ /* 0x000ee2000c1e1900 */
[----:B------:R-:W0:Y:S01]  /*d6b0*/  S2R R6, SR_CgaCtaId ;  /* 0x0000000000067919 */ /* 0x000e220000008800 */
[----:B------:R-:W-:Y:S01]  /*d6c0*/  MOV R19, 0x400 ;  /* 0x0000040000137802 */ /* 0x000fe20000000f00 */
[----:B------:R-:W-:-:S03]  /*d6d0*/  UMOV UR4, 0xffffffff ;  /* 0xffffffff00047882 */ /* 0x000fc60000000000 */
[----:B0-----:R-:W-:-:S05]  /*d6e0*/  LEA R19, R6, R19, 0x18 ;  /* 0x0000001306137211 */ /* 0x001fca00078ec0ff */
[----:B------:R-:W-:-:S05]  /*d6f0*/  IMAD R18, R20, 0x4, R19 ;  /* 0x0000000414127824 */ /* 0x000fca00078e0213 */
[----:B--2---:R0:W-:Y:S04]  /*d700*/  STS [R18], R9 ;  /* 0x0000000912007388 */ /* 0x0041e80000000800 */
[----:B----4-:R0:W-:Y:S04]  /*d710*/  STS [R18+0x400], R11 ;  /* 0x0004000b12007388 */ /* 0x0101e80000000800 */
[----:B-----5:R0:W-:Y:S04]  /*d720*/  STS [R18+0x800], R23 ;  /* 0x0008001712007388 */ /* 0x0201e80000000800 */
[----:B---3--:R0:W-:Y:S04]  /*d730*/  STS [R18+0xc00], R27 ;  /* 0x000c001b12007388 */ /* 0x0081e80000000800 */
[----:B------:R0:W-:Y:S04]  /*d740*/  STS [R18+0x1000], R29 ;  /* 0x0010001d12007388 */ /* 0x0001e80000000800 */
        /* <DEDUP_REMOVED lines=17> */
[----:B------:R0:W-:Y:S01]  /*d860*/  STS [R18+0x5800], R63 ;  /* 0x0058003f12007388 */ /* 0x0001e20000000800 */
[----:B------:R-:W-:Y:S05]  /*d870*/  BRA.DIV UR4, `(.L_x_45) ;  /* 0x0000012a04bc7947 */ /* 0x000fea000b800000 */
.L_x_195:
[----:B------:R-:W-:Y:S05]  /*d880*/  WARPSYNC.ALL ;  /* 0x0000000000007948 */ /* 0x000fea0003800000 */
[----:B------:R-:W-:Y:S01]  /*d890*/  BAR.SYNC.DEFER_BLOCKING 0x0 ;  /* 0x0000000000007b1d */ /* 0x000fe20000010000 */
[C-C-:B------:R-:W-:Y:S01]  /*d8a0*/  IMAD R6, R20.reuse, 0x54, R17.reuse ;  /* 0x0000005414067824 */ /* 0x140fe200078e0211 */
[----:B------:R-:W-:Y:S01]  /*d8b0*/  UBMSK UR6, URZ, 0x6 ;  /* 0x00000006ff06789b */ /* 0x000fe20008000000 */
[----:B------:R-:W-:Y:S01]  /*d8c0*/  IMAD R149, R20, 0x7c, R17 ;  /* 0x0000007c14957824 */ /* 0x000fe200078e0211 */
[C---:B------:R-:W-:Y:S02]  /*d8d0*/  ISETP.NE.AND P2, PT, R13.reuse, 0x1f, PT ;  /* 0x0000001f0d00780c */ /* 0x040fe40003f45270 */
[----:B------:R-:W-:Y:S01]  /*d8e0*/  ISETP.NE.AND P3, PT, R13, RZ, PT ;  /* 0x000000ff0d00720c */ /* 0x000fe20003f65270 */
[----:B------:R-:W-:Y:S01]  /*d8f0*/  BSSY.RECONVERGENT B1, `(.L_x_46) ;  /* 0x000023f000017945 */ /* 0x000fe20003800200 */
[----:B------:R-:W-:-:S02]  /*d900*/  ISETP.GT.U32.AND P6, PT, R25, R60, PT ;  /* 0x0000003c1900720c */ /* 0x000fc40003fc4070 */
[----:B------:R-:W-:Y:S02]  /*d910*/  ISETP.GT.U32.OR P4, PT, R20, 0x1f, P3 ;  /* 0x0000001f1400780c */ /* 0x000fe40001f84470 */
[----:B------:R-:W-:Y:S01]  /*d920*/  ISETP.GT.AND.EX P6, PT, R26, RZ, PT, P6 ;  /* 0x000000ff1a00720c */ /* 0x000fe20003fc4360 */
[----:B------:R-:W1:Y:S04]  /*d930*/  LDS R65, [R6] ;  /* 0x0000000006417984 */ /* 0x000e680000000800 */
[----:B0-----:R-:W0:Y:S04]  /*d940*/  LDS R63, [R6+0x4] ;  /* 0x00000400063f7984 */ /* 0x001e280000000800 */
[----:B------:R-:W2:Y:S04]  /*d950*/  LDS R61, [R6+0x8] ;  /* 0x00000800063d7984 */ /* 0x000ea80000000800 */
[----:B------:R-:W-:Y:S04]  /*d960*/  LDS R59, [R6+0xc] ;  /* 0x00000c00063b7984 */ /* 0x000fe80000000800 */
[----:B------:R-:W-:Y:S04]  /*d970*/  LDS R57, [R6+0x10] ;  /* 0x0000100006397984 */ /* 0x000fe80000000800 */
[----:B------:R-:W-:Y:S04]  /*d980*/  LDS R55, [R6+0x14] ;  /* 0x0000140006377984 */ /* 0x000fe80000000800 */
[----:B------:R-:W-:Y:S04]  /*d990*/  LDS R53, [R6+0x18] ;  /* 0x0000180006357984 */ /* 0x000fe80000000800 */
[----:B------:R-:W-:Y:S04]  /*d9a0*/  LDS R51, [R6+0x1c] ;  /* 0x00001c0006337984 */ /* 0x000fe80000000800 */
[----:B------:R-:W-:Y:S04]  /*d9b0*/  LDS R49, [R6+0x20] ;  /* 0x0000200006317984 */ /* 0x000fe80000000800 */
[----:B------:R-:W-:Y:S04]  /*d9c0*/  LDS R47, [R6+0x24] ;  /* 0x00002400062f7984 */ /* 0x000fe80000000800 */
[----:B------:R-:W-:Y:S01]  /*d9d0*/  LDS R45, [R6+0x28] ;  /* 0x00002800062d7984 */ /* 0x000fe20000000800 */
[----:B-1----:R-:W-:-:S03]  /*d9e0*/  LOP3.LUT R4, R65, UR6, RZ, 0xc0, !PT ;  /* 0x0000000641047c12 */ /* 0x002fc6000f8ec0ff */
        /* <DEDUP_REMOVED lines=9> */
[----:B0-----:R-:W-:Y:S01]  /*da80*/  LOP3.LUT R4, R63, UR6, RZ, 0xc0, !PT ;  /* 0x000000063f047c12 */ /* 0x001fe2000f8ec0ff */
[----:B------:R-:W-:Y:S04]  /*da90*/  LDS R35, [R6+0x3c] ;  /* 0x00003c0006237984 */ /* 0x000fe80000000800 */
[----:B------:R-:W-:Y:S01]  /*daa0*/  LDS R33, [R6+0x40] ;  /* 0x0000400006217984 */ /* 0x000fe20000000800 */
[----:B------:R-:W-:Y:S01]  /*dab0*/  IMAD.SHL.U32 R5, R4, 0x400, RZ ;  /* 0x0000040004057824 */ /* 0x000fe200078e00ff */
[----:B------:R-:W-:-:S02]  /*dac0*/  SHF.R.U32.HI R4, RZ, 0x4, R4 ;  /* 0x00000004ff047819 */ /* 0x000fc40000011604 */
[----:B------:R-:W-:Y:S02]  /*dad0*/  LDS R31, [R6+0x44] ;  /* 0x00004400061f7984 */ /* 0x000fe40000000800 */
[----:B------:R-:W-:Y:S02]  /*dae0*/  LOP3.LUT R5, R5, 0x7c00, RZ, 0xc0, !PT ;  /* 0x00007c0005057812 */ /* 0x000fe400078ec0ff */
[----:B------:R-:W-:Y:S01]  /*daf0*/  LDS R29, [R6+0x48] ;  /* 0x00004800061d7984 */ /* 0x000fe20000000800 */
[----:B------:R-:W-:-:S03]  /*db00*/  LOP3.LUT R73, R4, 0xffffffe, RZ, 0xc0, !PT ;  /* 0x0ffffffe04497812 */ /* 0x000fc600078ec0ff */
[----:B------:R-:W-:Y:S01]  /*db10*/  LDS R27, [R6+0x4c] ;  /* 0x00004c00061b7984 */ /* 0x000fe20000000800 */
[----:B------:R-:W-:Y:S02]  /*db20*/  IADD3 R73, PT, PT, R73, R18, R5 ;  /* 0x0000001249497210 */ /* 0x000fe40007ffe005 */
[----:B--2---:R-:W-:Y:S01]  /*db30*/  LOP3.LUT R5, R61, UR6, RZ, 0xc0, !PT ;  /* 0x000000063d057c12 */ /* 0x004fe2000f8ec0ff */
[----:B------:R-:W-:Y:S04]  /*db40*/  LDS R23, [R6+0x50] ;  /* 0x0000500006177984 */ /* 0x000fe80000000800 */
[----:B------:R-:W-:Y:S04]  /*db50*/  LDS R69, [R6+0x54] ;  /* 0x0000540006457984 */ /* 0x000fe80000000800 */
[----:B------:R0:W-:Y:S01]  /*db60*/  LDS R67, [R6+0x58] ;  /* 0x0000580006437984 */ /* 0x0001e20000000800 */
[----:B------:R-:W-:Y:S01]  /*db70*/  BAR.SYNC.DEFER_BLOCKING 0x0 ;  /* 0x0000000000007b1d */ /* 0x000fe20000010000 */
[----:B0-----:R-:W-:Y:S01]  /*db80*/  IMAD.SHL.U32 R6, R5, 0x400, RZ ;  /* 0x0000040005067824 */ /* 0x001fe200078e00ff */
[----:B------:R-:W-:-:S04]  /*db90*/  SHF.R.U32.HI R5, RZ, 0x4, R5 ;  /* 0x00000004ff057819 */ /* 0x000fc80000011605 */
[----:B------:R-:W-:Y:S02]  /*dba0*/  LOP3.LUT R75, R6, 0x7c00, RZ, 0xc0, !PT ;  /* 0x00007c00064b7812 */ /* 0x000fe400078ec0ff */
[----:B------:R-:W-:-:S04]  /*dbb0*/  LOP3.LUT R5, R5, 0xffffffe, RZ, 0xc0, !PT ;  /* 0x0ffffffe05057812 */ /* 0x000fc800078ec0ff */
[----:B------:R-:W-:Y:S01]  /*dbc0*/  IADD3 R75, PT, PT, R5, R18, R75 ;  /* 0x00000012054b7210 */ /* 0x000fe20007ffe04b */
        /* <DEDUP_REMOVED lines=36> */
[----:B------:R-:W1:Y:S01]  /*de10*/  LDS.U16 R72, [R73] ;  /* 0x0000000049487984 */ /* 0x000e620000000400 */
[----:B0-----:R-:W-:-:S05]  /*de20*/  LOP3.LUT R4, R59, UR6, RZ, 0xc0, !PT ;  /* 0x000000063b047c12 */ /* 0x001fca000f8ec0ff */
[----:B------:R-:W-:Y:S01]  /*de30*/  IMAD.SHL.U32 R5, R4, 0x400, RZ ;  /* 0x0000040004057824 */ /* 0x000fe200078e00ff */
[----:B------:R-:W-:-:S04]  /*de40*/  SHF.R.U32.HI R4, RZ, 0x4, R4 ;  /* 0x00000004ff047819 */ /* 0x000fc80000011604 */
[----:B------:R-:W-:Y:S02]  /*de50*/  LOP3.LUT R5, R5, 0x7c00, RZ, 0xc0, !PT ;  /* 0x00007c0005057812 */ /* 0x000fe400078ec0ff */
[----:B------:R-:W-:-:S04]  /*de60*/  LOP3.LUT R77, R4, 0xffffffe, RZ, 0xc0, !PT ;  /* 0x0ffffffe044d7812 */ /* 0x000fc800078ec0ff */
[----:B------:R-:W-:Y:S02]  /*de70*/  IADD3 R77, PT, PT, R77, R18, R5 ;  /* 0x000000124d4d7210 */ /* 0x000fe40007ffe005 */
[----:B------:R-:W-:Y:S01]  /*de80*/  LOP3.LUT R5, R57, UR6, RZ, 0xc0, !PT ;  /* 0x0000000639057c12 */ /* 0x000fe2000f8ec0ff */
[----:B-1----:R-:W-:-:S05]  /*de90*/  VIADD R6, R72, 0x1 ;  /* 0x0000000148067836 */ /* 0x002fca0000000000 */
[----:B------:R0:W-:Y:S04]  /*dea0*/  STS.U16 [R73], R6 ;  /* 0x0000000649007388 */ /* 0x0001e80000000400 */
[----:B------:R-:W1:Y:S01]  /*deb0*/  LDS.U16 R74, [R75] ;  /* 0x000000004b4a7984 */ /* 0x000e620000000400 */
[----:B0-----:R-:W-:Y:S01]  /*dec0*/  IMAD.SHL.U32 R6, R5, 0x400, RZ ;  /* 0x0000040005067824 */ /* 0x001fe200078e00ff */
[----:B------:R-:W-:-:S04]  /*ded0*/  SHF.R.U32.HI R5, RZ, 0x4, R5 ;  /* 0x00000004ff057819 */ /* 0x000fc80000011605 */
[----:B------:R-:W-:Y:S02]  /*dee0*/  LOP3.LUT R79, R6, 0x7c00, RZ, 0xc0, !PT ;  /* 0x00007c00064f7812 */ /* 0x000fe400078ec0ff */
[----:B------:R-:W-:-:S04]  /*def0*/  LOP3.LUT R5, R5, 0xffffffe, RZ, 0xc0, !PT ;  /* 0x0ffffffe05057812 */ /* 0x000fc800078ec0ff */
[----:B------:R-:W-:Y:S01]  /*df00*/  IADD3 R79, PT, PT, R5, R18, R79 ;  /* 0x00000012054f7210 */ /* 0x000fe20007ffe04f */
[----:B-1----:R-:W-:-:S05]  /*df10*/  VIADD R4, R74, 0x1 ;  /* 0x000000014a047836 */ /* 0x002fca0000000000 */
        /* <DEDUP_REMOVED lines=226> */
[----:B-1----:R-:W-:Y:S01]  /*ed40*/  IMAD.IADD R141, R6, 0x1, R119 ;  /* 0x00000001068d7824 */ /* 0x002fe200078e0277 */
[----:B------:R-:W-:-:S03]  /*ed50*/  @!P2 SHF.R.U32.HI R6, RZ, 0x3, R20 ;  /* 0x00000003ff06a819 */ /* 0x000fc60000011614 */
[----:B--2---:R-:W-:Y:S01]  /*ed60*/  IMAD.IADD R144, R8, 0x1, R141 ;  /* 0x0000000108907824 */ /* 0x004fe200078e028d */
[----:B------:R-:W-:-:S03]  /*ed70*/  @!P2 LOP3.LUT R6, R6, 0x7c, RZ, 0xc0, !PT ;  /* 0x0000007c0606a812 */ /* 0x000fc600078ec0ff */
[----:B---3--:R-:W-:Y:S02]  /*ed80*/  IMAD.IADD R146, R9, 0x1, R144 ;  /* 0x0000000109927824 */ /* 0x008fe400078e0290 */
[----:B------:R-:W-:Y:S02]  /*ed90*/  @!P2 IMAD.IADD R154, R19, 0x1, R6 ;  /* 0x00000001139aa824 */ /* 0x000fe400078e0206 */
[----:B----4-:R-:W-:-:S04]  /*eda0*/  IMAD.IADD R143, R5, 0x1, R146 ;  /* 0x00000001058f7824 */ /* 0x010fc800078e0292 */
[----:B-----5:R-:W-:-:S04]  /*edb0*/  IMAD.IADD R148, R10, 0x1, R143 ;  /* 0x000000010a947824 */ /* 0x020fc800078e028f */
        /* <DEDUP_REMOVED lines=16> */
[----:B------:R-:W-:Y:S01]  /*eec0*/  @!P2 STS [R154+0x8400], R147 ;  /* 0x008400939a00a388 */ /* 0x000fe20000000800 */
[----:B------:R-:W-:Y:S01]  /*eed0*/  BAR.SYNC.DEFER_BLOCKING 0x0 ;  /* 0x0000000000007b1d */ /* 0x000fe20000010000 */
[----:B------:R-:W-:-:S05]  /*eee0*/  ISETP.NE.AND P2, PT, R16, 0x5, PT ;  /* 0x000000051000780c */ /* 0x000fca0003f45270 */
[----:B------:R-:W0:Y:S04]  /*eef0*/  LDS.128 R4, [R19+0x8400] ;  /* 0x0084000013047984 */ /* 0x000e280000000c00 */
[----:B------:R-:W1:Y:S01]  /*ef00*/  LDS.128 R8, [R19+0x8410] ;  /* 0x0084100013087984 */ /* 0x000e620000000c00 */
[----:B0-----:R-:W-:-:S04]  /*ef10*/  IMAD.IADD R5, R4, 0x1, R5 ;  /* 0x0000000104057824 */ /* 0x001fc800078e0205 */
[----:B------:R-:W-:Y:S01]  /*ef20*/  IMAD.IADD R6, R6, 0x1, R5 ;  /* 0x0000000106067824 */ /* 0x000fe200078e0205 */
[----:B------:R-:W-:Y:S02]  /*ef30*/  SEL R4, R5, R4, !P0 ;  /* 0x0000000405047207 */ /* 0x000fe40004000000 */
[----:B------:R-:W-:Y:S01]  /*ef40*/  ISETP.NE.AND P0, PT, R16, 0x3, PT ;  /* 0x000000031000780c */ /* 0x000fe20003f05270 */
[----:B------:R-:W-:Y:S01]  /*ef50*/  IMAD.IADD R7, R7, 0x1, R6 ;  /* 0x0000000107077824 */ /* 0x000fe200078e0206 */
[----:B------:R-:W-:Y:S02]  /*ef60*/  SEL R5, R118, RZ, P3 ;  /* 0x000000ff76057207 */ /* 0x000fe40001800000 */
[----:B------:R-:W-:Y:S01]  /*ef70*/  SEL R4, R6, R4, !P0 ;  /* 0x0000000406047207 */ /* 0x000fe20004000000 */
[----:B-1----:R-:W-:Y:S01]  /*ef80*/  IMAD.IADD R8, R7, 0x1, R8 ;  /* 0x0000000107087824 */ /* 0x002fe200078e0208 */
[----:B------:R-:W-:Y:S01]  /*ef90*/  ISETP.NE.AND P0, PT, R16, 0x4, PT ;  /* 0x000000041000780c */ /* 0x000fe20003f05270 */
[----:B------:R-:W-:Y:S01]  /*efa0*/  @!P5 IMAD.SHL.U32 R6, R20, 0x400, RZ ;  /* 0x000004001406d824 */ /* 0x000fe200078e00ff */
[----:B------:R-:W-:Y:S01]  /*efb0*/  ISETP.GT.U32.AND P3, PT, R25, R68, PT ;  /* 0x000000441900720c */ /* 0x000fe20003f64070 */
[----:B------:R-:W-:Y:S01]  /*efc0*/  IMAD.IADD R9, R9, 0x1, R8 ;  /* 0x0000000109097824 */ /* 0x000fe200078e0208 */
[----:B------:R-:W-:-:S02]  /*efd0*/  SEL R4, R7, R4, !P0 ;  /* 0x0000000407047207 */ /* 0x000fc40004000000 */
[----:B------:R-:W-:Y:S01]  /*efe0*/  ISETP.NE.AND P0, PT, R16, 0x6, PT ;  /* 0x000000061000780c */ /* 0x000fe20003f05270 */
[----:B------:R-:W-:Y:S01]  /*eff0*/  IMAD.IADD R10, R10, 0x1, R9 ;  /* 0x000000010a0a7824 */ /* 0x000fe200078e0209 */
[----:B------:R-:W-:Y:S02]  /*f000*/  SEL R4, R8, R4, !P2 ;  /* 0x0000000408047207 */ /* 0x000fe40005000000 */
[----:B------:R-:W-:Y:S01]  /*f010*/  ISETP.NE.AND P2, PT, R16, 0x7, PT ;  /* 0x000000071000780c */ /* 0x000fe20003f45270 */
[----:B------:R-:W-:Y:S01]  /*f020*/  IMAD.IADD R11, R11, 0x1, R10 ;  /* 0x000000010b0b7824 */ /* 0x000fe200078e020a */
[----:B------:R-:W-:Y:S02]  /*f030*/  SEL R4, R9, R4, !P0 ;  /* 0x0000000409047207 */ /* 0x000fe40004000000 */
[----:B------:R-:W-:Y:S02]  /*f040*/  ISETP.NE.AND P0, PT, R20, RZ, PT ;  /* 0x000000ff1400720c */ /* 0x000fe40003f05270 */
[----:B------:R-:W-:-:S02]  /*f050*/  SEL R4, R10, R4, !P2 ;  /* 0x000000040a047207 */ /* 0x000fc40005000000 */
[----:B------:R-:W-:Y:S02]  /*f060*/  @!P5 SHF.R.U32.HI R7, RZ, 0x4, R20 ;  /* 0x00000004ff07d819 */ /* 0x000fe40000011614 */
[----:B------:R-:W-:Y:S01]  /*f070*/  @!P5 LOP3.LUT R6, R6, 0x7c00, RZ, 0xc0, !PT ;  /* 0x00007c000606d812 */ /* 0x000fe200078ec0ff */
[----:B------:R-:W-:Y:S01]  /*f080*/  @P1 IMAD.IADD R118, R4, 0x1, R5 ;  /* 0x0000000104761824 */ /* 0x000fe200078e0205 */
[----:B------:R-:W-:Y:S01]  /*f090*/  @!P5 LOP3.LUT R7, R7, 0x3e, RZ, 0xc0, !PT ;  /* 0x0000003e0707d812 */ /* 0x000fe200078ec0ff */
[----:B------:R-:W-:Y:S01]  /*f0a0*/  @!P4 IMAD.U32 R118, R11, 0x10000, RZ ;  /* 0x000100000b76c824 */ /* 0x000fe200078e00ff */
[----:B------:R-:W-:Y:S02]  /*f0b0*/  ISETP.GT.U32.AND P1, PT, R25, R64, PT ;  /* 0x000000401900720c */ /* 0x000fe40003f24070 */
[----:B------:R-:W-:Y:S02]  /*f0c0*/  @!P5 IADD3 R6, PT, PT, R7, R19, R6 ;  /* 0x000000130706d210 */ /* 0x000fe40007ffe006 */
[----:B------:R-:W-:Y:S01]  /*f0d0*/  @!P4 STS [R19+0x8428], R118 ;  /* 0x008428761300c388 */ /* 0x000fe20000000800 */
[----:B------:R-:W-:Y:S01]  /*f0e0*/  BAR.SYNC.DEFER_BLOCKING 0x0 ;  /* 0x0000000000007b1d */ /* 0x000fe20000010000 */
[----:B------:R-:W-:-:S05]  /*f0f0*/  ISETP.GT.U32.AND P2, PT, R25, R58, PT ;  /* 0x0000003a1900720c */ /* 0x000fca0003f44070 */
[----:B------:R-:W0:Y:S02]  /*f100*/  LDS R4, [R19+0x8428] ;  /* 0x0084280013047984 */ /* 0x000e240000000800 */
[----:B0-----:R-:W-:Y:S02]  /*f110*/  SEL R5, R4, RZ, P0 ;  /* 0x000000ff04057207 */ /* 0x001fe40000000000 */
[----:B------:R-:W-:-:S03]  /*f120*/  ISETP.GT.U32.AND P0, PT, R25, R62, PT ;  /* 0x0000003e1900720c */ /* 0x000fc60003f04070 */
[----:B------:R-:W-:-:S04]  /*f130*/  IMAD.IADD R5, R5, 0x1, R118 ;  /* 0x0000000105057824 */ /* 0x000fc800078e0276 */
[--C-:B------:R-:W-:Y:S01]  /*f140*/  IMAD.IADD R116, R116, 0x1, R5.reuse ;  /* 0x0000000174747824 */ /* 0x100fe200078e0205 */
[----:B------:R0:W-:Y:S01]  /*f150*/  STS [R149], R5 ;  /* 0x0000000595007388 */ /* 0x0001e20000000800 */
        /* <DEDUP_REMOVED lines=45> */
[----:B------:R-:W-:Y:S01]  /*f430*/  IMAD.IADD R145, R145, 0x1, R5 ;  /* 0x0000000191917824 */ /* 0x000fe200078e0205 */
[----:B0-----:R-:W-:Y:S02]  /*f440*/  CS2R R4, SRZ ;  /* 0x0000000000047805 */ /* 0x001fe4000001ff00 */
[----:B------:R-:W-:Y:S01]  /*f450*/  STS [R149+0x40], R134 ;  /* 0x0000408695007388 */ /* 0x000fe20000000800 */
[----:B------:R-:W-:-:S03]  /*f460*/  @!P5 IMAD.MOV.U32 R5, RZ, RZ, RZ ;  /* 0x000000ffff05d224 */ /* 0x000fc600078e00ff */
        /* <DEDUP_REMOVED lines=28> */
[----:B0-----:R-:W-:-:S03]  /*f630*/  @!P5 IMAD.MOV.U32 R4, RZ, RZ, R8 ;  /* 0x000000ffff04d224 */ /* 0x001fc600078e0008 */
[----:B------:R-:W0:Y:S01]  /*f640*/  LDS.U16 R91, [R91] ;  /* 0x000000005b5b7984 */ /* 0x000e220000000400 */
[----:B-1----:R-:W-:Y:S01]  /*f650*/  IMAD.IADD R70, R70, 0x1, R71 ;  /* 0x0000000146467824 */ /* 0x002fe200078e0247 */
[----:B------:R-:W-:Y:S02]  /*f660*/  @!P5 IADD3 R21, P4, PT, R21, -R4, RZ ;  /* 0x800000041515d210 */ /* 0x000fe40007f9e0ff */
[----:B------:R-:W1:Y:S01]  /*f670*/  LDS.U16 R93, [R93] ;  /* 0x000000005d5d7984 */ /* 0x000e620000000400 */
[----:B--2---:R-:W-:Y:S02]  /*f680*/  IMAD.IADD R72, R72, 0x1, R73 ;  /* 0x0000000148487824 */ /* 0x004fe400078e0249 */
[----:B------:R-:W-:Y:S01]  /*f690*/  @!P5 IMAD.X R22, R22, 0x1, ~R5, P4 ;  /* 0x000000011616d824 */ /* 0x000fe200020e0e05 */
[----:B------:R-:W2:Y:S01]  /*f6a0*/  LDS.U16 R95, [R95] ;  /* 0x000000005f5f7984 */ /* 0x000ea20000000400 */
[----:B---3--:R-:W-:Y:S01]  /*f6b0*/  IMAD.IADD R74, R74, 0x1, R75 ;  /* 0x000000014a4a7824 */ /* 0x008fe200078e024b */
[----:B------:R-:W-:Y:S01]  /*f6c0*/  ISETP.GT.U32.AND P4, PT, R25, R66, PT ;  /* 0x000000421900720c */ /* 0x000fe20003f84070 */
[----:B------:R-:W-:Y:S01]  /*f6d0*/  IMAD R70, R70, 0x4, R19 ;  /* 0x0000000446467824 */ /* 0x000fe200078e0213 */
[----:B------:R-:W3:Y:S01]  /*f6e0*/  LDS.U16 R97, [R97] ;  /* 0x0000000061617984 */ /* 0x000ee20000000400 */
[----:B----4-:R-:W-:-:S02]  /*f6f0*/  IMAD.IADD R76, R76, 0x1, R77 ;  /* 0x000000014c4c7824 */ /* 0x010fc400078e024d */
[----:B------:R-:W-:Y:S01]  /*f700*/  IMAD R72, R72, 0x4, R19 ;  /* 0x0000000448487824 */ /* 0x000fe200078e0213 */
[----:B------:R-:W4:Y:S01]  /*f710*/  LDS.U16 R99, [R99] ;  /* 0x0000000063637984 */ /* 0x000f220000000400 */
[----:B-----5:R-:W-:Y:S02]  /*f720*/  IMAD.IADD R78, R78, 0x1, R79 ;  /* 0x000000014e4e7824 */ /* 0x020fe400078e024f */
[----:B------:R-:W-:Y:S01]  /*f730*/  IMAD R74, R74, 0x4, R19 ;  /* 0x000000044a4a7824 */ /* 0x000fe200078e0213 */
[----:B------:R-:W5:Y:S01]  /*f740*/  LDS.U16 R101, [R101] ;  /* 0x0000000065657984 */ /* 0x000f620000000400 */
[----:B------:R-:W-:Y:S02]  /*f750*/  IMAD.IADD R80, R80, 0x1, R81 ;  /* 0x0000000150507824 */ /* 0x000fe400078e0251 */
[----:B------:R-:W-:Y:S01]  /*f760*/  IMAD R76, R76, 0x4, R19 ;  /* 0x000000044c4c7824 */ /* 0x000fe200078e0213 */
[----:B------:R-:W5:Y:S01]  /*f770*/  LDS.U16 R103, [R103] ;  /* 0x0000000067677984 */ /* 0x000f620000000400 */
[----:B------:R-:W-:-:S02]  /*f780*/  IMAD.IADD R82, R82, 0x1, R83 ;  /* 0x0000000152527824 */ /* 0x000fc400078e0253 */
[----:B------:R-:W-:Y:S01]  /*f790*/  IMAD R78, R78, 0x4, R19 ;  /* 0x000000044e4e7824 */ /* 0x000fe200078e0213 */
[----:B------:R-:W5:Y:S01]  /*f7a0*/  LDS.U16 R105, [R105] ;  /* 0x0000000069697984 */ /* 0x000f620000000400 */
[----:B------:R-:W-:Y:S02]  /*f7b0*/  IMAD.IADD R84, R84, 0x1, R85 ;  /* 0x0000000154547824 */ /* 0x000fe400078e0255 */
        /* <DEDUP_REMOVED lines=8> */
[----:B0-----:R-:W-:Y:S02]  /*f840*/  IMAD.IADD R90, R90, 0x1, R91 ;  /* 0x000000015a5a7824 */ /* 0x001fe400078e025b */
[----:B------:R-:W-:Y:S01]  /*f850*/  IMAD R86, R86, 0x4, R19 ;  /* 0x0000000456567824 */ /* 0x000fe200078e0213 */
[----:B------:R-:W0:Y:S01]  /*f860*/  LDS.U16 R7, [R114] ;  /* 0x0000000072077984 */ /* 0x000e220000000400 */
[----:B-1----:R-:W-:Y:S02]  /*f870*/  IMAD.IADD R92, R92, 0x1, R93 ;  /* 0x000000015c5c7824 */ /* 0x002fe400078e025d */
[----:B------:R-:W-:Y:S01]  /*f880*/  IMAD R88, R88, 0x4, R19 ;  /* 0x0000000458587824 */ /* 0x000fe200078e0213 */
[----:B------:R-:W1:Y:S01]  /*f890*/  LDS.U16 R6, [R115] ;  /* 0x0000000073067984 */ /* 0x000e620000000400 */
[----:B--2---:R-:W-:-:S02]  /*f8a0*/  IMAD.IADD R94, R94, 0x1, R95 ;  /* 0x000000015e5e7824 */ /* 0x004fc400078e025f */
[----:B------:R-:W-:Y:S01]  /*f8b0*/  IMAD R90, R90, 0x4, R19 ;  /* 0x000000045a5a7824 */ /* 0x000fe200078e0213 */
[----:B------:R-:W-:Y:S01]  /*f8c0*/  BAR.SYNC.DEFER_BLOCKING 0x0 ;  /* 0x0000000000007b1d */ /* 0x000fe20000010000 */
[----:B---3--:R-:W-:Y:S02]  /*f8d0*/  IMAD.IADD R96, R96, 0x1, R97 ;  /* 0x0000000160607824 */ /* 0x008fe400078e0261 */
[----:B------:R-:W-:Y:S02]  /*f8e0*/  IMAD R92, R92, 0x4, R19 ;  /* 0x000000045c5c7824 */ /* 0x000fe400078e0213 */
[----:B----4-:R-:W-:Y:S02]  /*f8f0*/  IMAD.IADD R98, R98, 0x1, R99 ;  /* 0x0000000162627824 */ /* 0x010fe400078e0263 */
[----:B------:R-:W-:Y:S02]  /*f900*/  IMAD R94, R94, 0x4, R19 ;  /* 0x000000045e5e7824 */ /* 0x000fe400078e0213 */
[----:B-----5:R-:W-:-:S02]  /*f910*/  IMAD.IADD R100, R100, 0x1, R101 ;  /* 0x0000000164647824 */ /* 0x020fc400078e0265 */
[----:B------:R-:W-:Y:S02]  /*f920*/  IMAD R96, R96, 0x4, R19 ;  /* 0x0000000460607824 */ /* 0x000fe400078e0213 */
[----:B------:R-:W-:Y:S02]  /*f930*/  IMAD.IADD R102, R102, 0x1, R103 ;  /* 0x0000000166667824 */ /* 0x000fe400078e0267 */
[----:B------:R-:W-:Y:S02]  /*f940*/  IMAD R98, R98, 0x4, R19 ;  /* 0x0000000462627824 */ /* 0x000fe400078e0213 */
[----:B------:R-:W-:Y:S02]  /*f950*/  IMAD.IADD R104, R104, 0x1, R105 ;  /* 0x0000000168687824 */ /* 0x000fe400078e0269 */
[----:B------:R-:W-:Y:S02]  /*f960*/  IMAD R100, R100, 0x4, R19 ;  /* 0x0000000464647824 */ /* 0x000fe400078e0213 */
[----:B------:R-:W-:-:S02]  /*f970*/  IMAD.IADD R106, R106, 0x1, R107 ;  /* 0x000000016a6a7824 */ /* 0x000fc400078e026b */
[----:B------:R-:W-:Y:S01]  /*f980*/  IMAD R102, R102, 0x4, R19 ;  /* 0x0000000466667824 */ /* 0x000fe200078e0213 */
[----:B------:R2:W-:Y:S01]  /*f990*/  @!P5 STS.64 [R17], R4 ;  /* 0x000000041100d388 */ /* 0x0005e20000000a00 */
[----:B------:R-:W-:Y:S02]  /*f9a0*/  IMAD.IADD R108, R108, 0x1, R109 ;  /* 0x000000016c6c7824 */ /* 0x000fe400078e026d */
[----:B------:R-:W-:Y:S02]  /*f9b0*/  IMAD R104, R104, 0x4, R19 ;  /* 0x0000000468687824 */ /* 0x000fe400078e0213 */
[----:B------:R-:W-:Y:S02]  /*f9c0*/  IMAD.IADD R110, R110, 0x1, R111 ;  /* 0x000000016e6e7824 */ /* 0x000fe400078e026f */
[----:B------:R-:W-:Y:S02]  /*f9d0*/  IMAD R106, R106, 0x4, R19 ;  /* 0x000000046a6a7824 */ /* 0x000fe400078e0213 */
[----:B0-----:R-:W-:-:S02]  /*f9e0*/  IMAD.IADD R112, R112, 0x1, R7 ;  /* 0x0000000170707824 */ /* 0x001fc400078e0207 */
[----:B------:R-:W-:Y:S02]  /*f9f0*/  IMAD R108, R108, 0x4, R19 ;  /* 0x000000046c6c7824 */ /* 0x000fe400078e0213 */
[----:B--2---:R-:W-:Y:S02]  /*fa00*/  @!P5 IMAD.MOV.U32 R4, RZ, RZ, R21 ;  /* 0x000000ffff04d224 */ /* 0x004fe400078e0015 */
[----:B------:R-:W-:Y:S01]  /*fa10*/  @!P5 IMAD.MOV.U32 R5, RZ, RZ, R22 ;  /* 0x000000ffff05d224 */ /* 0x000fe200078e0016 */
[----:B------:R-:W-:Y:S01]  /*fa20*/  BAR.SYNC.DEFER_BLOCKING 0x0 ;  /* 0x0000000000007b1d */ /* 0x000fe20000010000 */
[----:B-1----:R-:W-:Y:S02]  /*fa30*/  IMAD.IADD R6, R113, 0x1, R6 ;  /* 0x0000000171067824 */ /* 0x002fe400078e0206 */
[--C-:B------:R-:W-:Y:S02]  /*fa40*/  IMAD R110, R110, 0x4, R19.reuse ;  /* 0x000000046e6e7824 */ /* 0x100fe400078e0213 */
[----:B------:R-:W-:-:S02]  /*fa50*/  IMAD R112, R112, 0x4, R19 ;  /* 0x0000000470707824 */ /* 0x000fc400078e0213 */
[----:B------:R-:W-:Y:S01]  /*fa60*/  IMAD R6, R6, 0x4, R19 ;  /* 0x0000000406067824 */ /* 0x000fe200078e0213 */
[----:B------:R-:W-:Y:S06]  /*fa70*/  BAR.SYNC.DEFER_BLOCKING 0x0 ;  /* 0x0000000000007b1d */ /* 0x000fec0000010000 */
[----:B------:R0:W-:Y:S02]  /*fa80*/  @!P5 STS.64 [R17+0x5c00], R4 ;  /* 0x005c00041100d388 */ /* 0x0001e40000000a00 */
[----:B------:R-:W-:Y:S01]  /*fa90*/  BAR.SYNC.DEFER_BLOCKING 0x0 ;  /* 0x0000000000007b1d */ /* 0x000fe20000010000 */
[----:B------:R-:W-:-:S04]  /*faa0*/  ISETP.GT.U32.AND P5, PT, R25, R20, PT ;  /* 0x000000141900720c */ /* 0x000fc80003fa4070 */
[----:B------:R-:W-:Y:S01]  /*fab0*/  ISETP.GT.AND.EX P5, PT, R26, RZ, PT, P5 ;  /* 0x000000ff1a00720c */ /* 0x000fe20003fa4350 */
[----:B------:R0:W-:Y:S04]  /*fac0*/  STS [R70], R65 ;  /* 0x0000004146007388 */ /* 0x0001e80000000800 */
        /* <DEDUP_REMOVED lines=23> */
[----:B------:R-:W-:Y:S05]  /*fc40*/  @!P5 BRA `(.L_x_47) ;  /* 0x000000000024d947 */ /* 0x000fea0003800000 */
[----:B------:R-:W0:Y:S02]  /*fc50*/  LDS R7, [R18] ;  /* 0x0000000012077984 */ /* 0x000e240000000800 */
[----:B0-----:R-:W-:-:S05]  /*fc60*/  LOP3.LUT R4, R7, UR6, RZ, 0xc0, !PT ;  /* 0x0000000607047c12 */ /* 0x001fca000f8ec0ff */
[----:B------:R-:W-:-:S05]  /*fc70*/  IMAD R6, R4, 0x8, R19 ;  /* 0x0000000804067824 */ /* 0x000fca00078e0213 */
[----:B------:R-:W0:Y:S02]  /*fc80*/  LDS.64 R4, [R6+0x5c00] ;  /* 0x005c000006047984 */ /* 0x000e240000000a00 */
[----:B0-----:R-:W-:-:S05]  /*fc90*/  IADD3 R8, P5, PT, R4, R20, RZ ;  /* 0x0000001404087210 */ /* 0x001fca0007fbe0ff */
[----:B------:R-:W-:Y:S01]  /*fca0*/  IMAD.X R5, RZ, RZ, R5, P5 ;  /* 0x000000ffff057224 */ /* 0x000fe200028e0605 */
[----:B------:R-:W-:-:S04]  /*fcb0*/  LEA R4, P5, R8, R14, 0x2 ;  /* 0x0000000e08047211 */ /* 0x000fc800078a10ff */
[----:B------:R-:W-:-:S05]  /*fcc0*/  LEA.HI.X R5, R8, R15, R5, 0x2, P5 ;  /* 0x0000000f08057211 */ /* 0x000fca00028f1405 */
[----:B------:R1:W-:Y:S04]  /*fcd0*/  STG.E desc[UR8][R4.64], R7 ;  /* 0x0000000704007986 */ /* 0x0003e8000c101908 */
.L_x_47:
[----:B------:R-:W-:Y:S05]  /*fce0*/  BSYNC.RECONVERGENT B1 ;  /* 0x0000000000017941 */ /* 0x000fea0003800200 */
.L_x_46:
[----:B------:R-:W-:Y:S01]  /*fcf0*/  BSSY.RECONVERGENT B1, `(.L_x_48) ;  /* 0x000000c000017945 */ /* 0x000fe20003800200 */
[----:B------:R-:W-:-:S03]  /*fd00*/  ISETP.GT.U32.AND P5, PT, R25, R56, PT ;  /* 0x000000381900720c */ /* 0x000fc60003fa4070 */
[----:B------:R-:W-:Y:S10]  /*fd10*/  @!P6 BRA `(.L_x_49) ;  /* 0x000000000024e947 */ /* 0x000ff40003800000 */
[----:B-1----:R-:W0:Y:S02]  /*fd20*/  LDS R7, [R18+0x400] ;  /* 0x0004000012077984 */ /* 0x002e240000000800 */
        /* <DEDUP_REMOVED lines=8> */
.L_x_49:
[----:B------:R-:W-:Y:S05]  /*fdb0*/  BSYNC.RECONVERGENT B1 ;  /* 0x0000000000017941 */ /* 0x000fea0003800200 */
.L_x_48:
[C---:B------:R-:W-:Y:S01]  /*fdc0*/  ISETP.GT.AND.EX P0, PT, R26.reuse, RZ, PT, P0 ;  /* 0x000000ff1a00720c */ /* 0x040fe20003f04300 */
[----:B------:R-:W-:Y:S01]  /*fdd0*/  BSSY.RECONVERGENT B1, `(.L_x_50) ;  /* 0x000000d000017945 */ /* 0x000fe20003800200 */
[----:B------:R-:W-:Y:S02]  /*fde0*/  ISETP.GT.U32.AND P6, PT, R25, R54, PT ;  /* 0x000000361900720c */ /* 0x000fe40003fc4070 */
[----:B------:R-:W-:-:S09]  /*fdf0*/  ISETP.GT.AND.EX P1, PT, R26, RZ, PT, P1 ;  /* 0x000000ff1a00720c */ /* 0x000fd20003f24310 */
[----:B------:R-:W-:Y:S05]  /*fe00*/  @!P0 BRA `(.L_x_51) ;  /* 0x0000000000248947 */ /* 0x000fea0003800000 */
[----:B-12---:R-:W0:Y:S02]  /*fe10*/  LDS R7, [R18+0x800] ;  /* 0x0008000012077984 */ /* 0x006e240000000800 */
        /* <DEDUP_REMOVED lines=8> */
.L_x_51:
[----:B------:R-:W-:Y:S05]  /*fea0*/  BSYNC.RECONVERGENT B1 ;  /* 0x0000000000017941 */ /* 0x000fea0003800200 */
.L_x_50:
[----:B------:R-:W-:Y:S01]  /*feb0*/  BSSY.RECONVERGENT B1, `(.L_x_52) ;  /* 0x000000c000017945 */ /* 0x000fe20003800200 */
[----:B------:R-:W-:-:S03]  /*fec0*/  ISETP.GT.U32.AND P0, PT, R25, R52, PT ;  /* 0x000000341900720c */ /* 0x000fc60003f04070 */
[----:B------:R-:W-:Y:S10]  /*fed0*/  @!P1 BRA `(.L_x_53) ;  /* 0x0000000000249947 */ /* 0x000ff40003800000 */
[----:B-123--:R-:W0:Y:S02]  /*fee0*/  LDS R7, [R18+0xc00] ;  /* 0x000c000012077984 */ /* 0x00ee240000000800 */
        /* <DEDUP_REMOVED lines=8> */
.L_x_53:
[----:B------:R-:W-:Y:S05]  /*ff70*/  BSYNC.RECONVERGENT B1 ;  /* 0x0000000000017941 */ /* 0x000fea0003800200 */
.L_x_52:
[C---:B------:R-:W-:Y:S01]  /*ff80*/  ISETP.GT.AND.EX P2, PT, R26.reuse, RZ, PT, P2 ;  /* 0x000000ff1a00720c */ /* 0x040fe20003f44320 */
[----:B------:R-:W-:Y:S01]  /*ff90*/  BSSY.RECONVERGENT B1, `(.L_x_54) ;  /* 0x000000d000017945 */ /* 0x000fe20003800200 */
[----:B------:R-:W-:Y:S02]  /*ffa0*/  ISETP.GT.U32.AND P1, PT, R25, R50, PT ;  /* 0x000000321900720c */ /* 0x000fe40003f24070 */
[----:B------:R-:W-:-:S09]  /*ffb0*/  ISETP.GT.AND.EX P3, PT, R26, RZ, PT, P3 ;  /* 0x000000ff1a00720c */ /* 0x000fd20003f64330 */
[----:B------:R-:W-:Y:S05]  /*ffc0*/  @!P2 BRA `(.L_x_55) ;  /* 0x000000000024a947 */ /* 0x000fea0003800000 */
[----:B-1234-:R-:W0:Y:S02]  /*ffd0*/  LDS R7, [R18+0x1000] ;  /* 0x0010000012077984 */ /* 0x01ee240000000800 */
        /* <DEDUP_REMOVED lines=8> */
.L_x_55:
[----:B------:R-:W-:Y:S05]  /*10060*/  BSYNC.RECONVERGENT B1 ;  /* 0x0000000000017941 */ /* 0x000fea0003800200 */
.L_x_54:
[----:B------:R-:W-:Y:S01]  /*10070*/  BSSY.RECONVERGENT B1, `(.L_x_56) ;  /* 0x000000c000017945 */ /* 0x000fe20003800200 */
[----:B------:R-:W-:-:S03]  /*10080*/  ISETP.GT.U32.AND P2, PT, R25, R48, PT ;  /* 0x000000301900720c */ /* 0x000fc60003f44070 */
[----:B------:R-:W-:Y:S10]  /*10090*/  @!P3 BRA `(.L_x_57) ;  /* 0x000000000024b947 */ /* 0x000ff40003800000 */
[----:B01234-:R-:W0:Y:S02]  /*100a0*/  LDS R7, [R18+0x1400] ;  /* 0x0014000012077984 */ /* 0x01fe240000000800 */
        /* <DEDUP_REMOVED lines=8> */
.L_x_57:
[----:B------:R-:W-:Y:S05]  /*10130*/  BSYNC.RECONVERGENT B1 ;  /* 0x0000000000017941 */ /* 0x000fea0003800200 */
.L_x_56:
[C---:B------:R-:W-:Y:S01]  /*10140*/  ISETP.GT.AND.EX P4, PT, R26.reuse, RZ, PT, P4 ;  /* 0x000000ff1a00720c */ /* 0x040fe20003f84340 */
[----:B------:R-:W-:Y:S01]  /*10150*/  BSSY.RECONVERGENT B1, `(.L_x_58) ;  /* 0x000000d000017945 */ /* 0x000fe20003800200 */
[----:B------:R-:W-:Y:S02]  /*10160*/  ISETP.GT.U32.AND P3, PT, R25, R46, PT ;  /* 0x0000002e1900720c */ /* 0x000fe40003f64070 */
[----:B------:R-:W-:-:S09]  /*10170*/  ISETP.GT.AND.EX P5, PT, R26, RZ, PT, P5 ;  /* 0x000000ff1a00720c */ /* 0x000fd20003fa4350 */
[----:B------:R-:W-:Y:S05]  /*10180*/  @!P4 BRA `(.L_x_59) ;  /* 0x000000000024c947 */ /* 0x000fea0003800000 */
        /* <DEDUP_REMOVED lines=9> */
.L_x_59:
[----:B------:R-:W-:Y:S05]  /*10220*/  BSYNC.RECONVERGENT B1 ;  /* 0x0000000000017941 */ /* 0x000fea0003800200 */
.L_x_58:
        /* <DEDUP_REMOVED lines=12> */
.L_x_61:
[----:B------:R-:W-:Y:S05]  /*102f0*/  BSYNC.RECONVERGENT B1 ;  /* 0x0000000000017941 */ /* 0x000fea0003800200 */
.L_x_60:
        /* <DEDUP_REMOVED lines=14> */
.L_x_63:
[----:B------:R-:W-:Y:S05]  /*103e0*/  BSYNC.RECONVERGENT B1 ;  /* 0x0000000000017941 */ /* 0x000fea0003800200 */
.L_x_62:
        /* <DEDUP_REMOVED lines=12> */
.L_x_65:
[----:B------:R-:W-:Y:S05]  /*104b0*/  BSYNC.RECONVERGENT B1 ;  /* 0x0000000000017941 */ /* 0x000fea0003800200 */
.L_x_64:
        /* <DEDUP_REMOVED lines=14> */
.L_x_67:
[----:B------:R-:W-:Y:S05]  /*105a0*/  BSYNC.RECONVERGENT B1 ;  /* 0x0000000000017941 */ /* 0x000fea0003800200 */
.L_x_66:
        /* <DEDUP_REMOVED lines=12> */
.L_x_69:
[----:B------:R-:W-:Y:S05]  /*10670*/  BSYNC.RECONVERGENT B1 ;  /* 0x0000000000017941 */ /* 0x000fea0003800200 */
.L_x_68:
        /* <DEDUP_REMOVED lines=14> */
.L_x_71:
[----:B------:R-:W-:Y:S05]  /*10760*/  BSYNC.RECONVERGENT B1 ;  /* 0x0000000000017941 */ /* 0x000fea0003800200 */
.L_x_70:
        /* <DEDUP_REMOVED lines=12> */
.L_x_73:
[----:B------:R-:W-:Y:S05]  /*10830*/  BSYNC.RECONVERGENT B1 ;  /* 0x0000000000017941 */ /* 0x000fea0003800200 */
.L_x_72:
        /* <DEDUP_REMOVED lines=14> */
.L_x_75:
[----:B------:R-:W-:Y:S05]  /*10920*/  BSYNC.RECONVERGENT B1 ;  /* 0x0000000000017941 */ /* 0x000fea0003800200 */
.L_x_74:
        /* <DEDUP_REMOVED lines=12> */
.L_x_77:
[----:B------:R-:W-:Y:S05]  /*109f0*/  BSYNC.RECONVERGENT B1 ;  /* 0x0000000000017941 */ /* 0x000fea0003800200 */
.L_x_76:
[C---:B------:R-:W-:Y:S01]  /*10a00*/  ISETP.GT.AND.EX P0, PT, R26.reuse, RZ, PT, P0 ;  /* 0x000000ff1a00720c */ /* 0x040fe20003f04300 */
[----:B------:R-:W-:Y:S01]  /*10a10*/  BSSY.RECONVERGENT B1, `(.L_x_78) ;  /* 0x0000012000017945 */ /* 0x000fe20003800200 */
[----:B------:R-:W-:Y:S02]  /*10a20*/  ISETP.GT.U32.AND P6, PT, R25, R24, PT ;  /* 0x000000181900720c */ /* 0x000fe40003fc4070 */
[C---:B------:R-:W-:Y:S02]  /*10a30*/  ISETP.GT.AND.EX P1, PT, R26.reuse, RZ, PT, P1 ;  /* 0x000000ff1a00720c */ /* 0x040fe40003f24310 */
[C---:B------:R-:W-:Y:S02]  /*10a40*/  ISETP.GT.AND.EX P2, PT, R26.reuse, RZ, PT, P2 ;  /* 0x000000ff1a00720c */ /* 0x040fe40003f44320 */
[C---:B------:R-:W-:Y:S02]  /*10a50*/  ISETP.GT.AND.EX P3, PT, R26.reuse, RZ, PT, P3 ;  /* 0x000000ff1a00720c */ /* 0x040fe40003f64330 */
[----:B------:R-:W-:-:S02]  /*10a60*/  ISETP.GT.AND.EX P4, PT, R26, RZ, PT, P4 ;  /* 0x000000ff1a00720c */ /* 0x000fc40003f84340 */
[C---:B------:R-:W-:Y:S02]  /*10a70*/  ISETP.GT.AND.EX P5, PT, R26.reuse, RZ, PT, P5 ;  /* 0x000000ff1a00720c */ /* 0x040fe40003fa4350 */
[----:B------:R-:W-:Y:S01]  /*10a80*/  ISETP.GT.AND.EX P6, PT, R26, RZ, PT, P6 ;  /* 0x000000ff1a00720c */ /* 0x000fe20003fc4360 */
[----:B------:R-:W-:-:S12]  /*10a90*/  @!P0 BRA `(.L_x_79) ;  /* 0x0000000000248947 */ /* 0x000fd80003800000 */
        /* <DEDUP_REMOVED lines=9> */
.L_x_79:
[----:B------:R-:W-:Y:S05]  /*10b30*/  BSYNC.RECONVERGENT B1 ;  /* 0x0000000000017941 */ /* 0x000fea0003800200 */
.L_x_78:
[----:B------:R-:W-:Y:S04]  /*10b40*/  BSSY.RECONVERGENT B1, `(.L_x_80) ;  /* 0x000000b000017945 */ /* 0x000fe80003800200 */
        /* <DEDUP_REMOVED lines=10> */
.L_x_81:
[----:B------:R-:W-:Y:S05]  /*10bf0*/  BSYNC.RECONVERGENT B1 ;  /* 0x0000000000017941 */ /* 0x000fea0003800200 */
.L_x_80:
        /* <DEDUP_REMOVED lines=11> */
.L_x_83:
[----:B------:R-:W-:Y:S05]  /*10cb0*/  BSYNC.RECONVERGENT B1 ;  /* 0x0000000000017941 */ /* 0x000fea0003800200 */
.L_x_82:
        /* <DEDUP_REMOVED lines=11> */
.L_x_85:
[----:B------:R-:W-:Y:S05]  /*10d70*/  BSYNC.RECONVERGENT B1 ;  /* 0x0000000000017941 */ /* 0x000fea0003800200 */
.L_x_84:
        /* <DEDUP_REMOVED lines=11> */
.L_x_87:
[----:B------:R-:W-:Y:S05]  /*10e30*/  BSYNC.RECONVERGENT B1 ;  /* 0x0000000000017941 */ /* 0x000fea0003800200 */
.L_x_86:
        /* <DEDUP_REMOVED lines=11> */
.L_x_89:
[----:B------:R-:W-:Y:S05]  /*10ef0*/  BSYNC.RECONVERGENT B1 ;  /* 0x0000000000017941 */ /* 0x000fea0003800200 */
.L_x_88:
        /* <DEDUP_REMOVED lines=9> */
[----:B------:R0:W-:Y:S01]  /*10f90*/  STG.E desc[UR8][R4.64+0x5800], R7 ;  /* 0x0058000704007986 */ /* 0x0001e2000c101908 */
[----:B------:R-:W-:Y:S05]  /*10fa0*/  BRA `(.L_x_43) ;  /* 0x0000000c00c47947 */ /* 0x000fea0003800000 */
.L_x_40:
[----:B------:R-:W-:Y:S01]  /*10fb0*/  ISETP.GE.U32.AND P0, PT, R3, 0x1700, PT ;  /* 0x000017000300780c */ /* 0x000fe20003f06070 */
[----:B--2---:R-:W-:Y:S02]  /*10fc0*/  IMAD.MOV.U32 R8, RZ, RZ, RZ ;  /* 0x000000ffff087224 */ /* 0x004fe400078e00ff */
[----:B------:R-:W-:Y:S01]  /*10fd0*/  IMAD.MOV.U32 R61, RZ, RZ, RZ ;  /* 0x000000ffff3d7224 */ /* 0x000fe200078e00ff */
[----:B------:R-:W-:Y:S01]  /*10fe0*/  ISETP.GE.AND.EX P0, PT, R0, RZ, PT, P0 ;  /* 0x000000ff0000720c */ /* 0x000fe20003f06300 */
[----:B------:R-:W-:-:S12]  /*10ff0*/  IMAD.MOV.U32 R57, RZ, RZ, R3 ;  /* 0x000000ffff397224 */ /* 0x000fd800078e0003 */
[----:B------:R-:W-:Y:S05]  /*11000*/  @!P0 BRA `(.L_x_90) ;  /* 0x0000000400088947 */ /* 0x000fea0003800000 */
[----:B------:R-:W-:Y:S02]  /*11010*/  IMAD.MOV.U32 R8, RZ, RZ, RZ ;  /* 0x000000ffff087224 */ /* 0x000fe400078e00ff */
[----:B------:R-:W-:-:S07]  /*11020*/  IMAD.MOV.U32 R61, RZ, RZ, RZ ;  /* 0x000000ffff3d7224 */ /* 0x000fce00078e00ff */
.L_x_91:
[----:B--2---:R-:W-:-:S05]  /*11030*/  IADD3 R7, P0, PT, R20, R8, RZ ;  /* 0x0000000814077210 */ /* 0x004fca0007f1e0ff */
[----:B------:R-:W-:Y:S02]  /*11040*/  IMAD.X R4, RZ, RZ, R61, P0 ;  /* 0x000000ffff047224 */ /* 0x000fe400000e063d */
[----:B------:R-:W-:-:S03]  /*11050*/  IMAD.SHL.U32 R6, R7, 0x4, RZ ;  /* 0x0000000407067824 */ /* 0x000fc600078e00ff */
[----:B------:R-:W-:Y:S02]  /*11060*/  SHF.L.U64.HI R7, R7, 0x2, R4 ;  /* 0x0000000207077819 */ /* 0x000fe40000010204 */
[----:B------:R-:W-:-:S05]  /*11070*/  IADD3 R4, P0, PT, R6, R19, RZ ;  /* 0x0000001306047210 */ /* 0x000fca0007f1e0ff */
[----:B01----:R-:W-:-:S05]  /*11080*/  IMAD.X R5, R7, 0x1, R18, P0 ;  /* 0x0000000107057824 */ /* 0x003fca00000e0612 */
[----:B------:R-:W2:Y:S04]  /*11090*/  LDG.E R9, desc[UR8][R4.64] ;  /* 0x0000000804097981 */ /* 0x000ea8000c1e1900 */
[----:B------:R-:W4:Y:S04]  /*110a0*/  LDG.E R11, desc[UR8][R4.64+0x400] ;  /* 0x00040008040b7981 */ /* 0x000f28000c1e1900 */
[----:B------:R-:W5:Y:S04]  /*110b0*/  LDG.E R17, desc[UR8][R4.64+0x800] ;  /* 0x0008000804117981 */ /* 0x000f68000c1e1900 */
[----:B------:R-:W5:Y:S04]  /*110c0*/  LDG.E R21, desc[UR8][R4.64+0xc00] ;  /* 0x000c000804157981 */ /* 0x000f68000c1e1900 */
[----:B------:R-:W5:Y:S04]  /*110d0*/  LDG.E R23, desc[UR8][R4.64+0x1000] ;  /* 0x0010000804177981 */ /* 0x000f68000c1e1900 */
[----:B---3--:R-:W3:Y:S04]  /*110e0*/  LDG.E R25, desc[UR8][R4.64+0x1400] ;  /* 0x0014000804197981 */ /* 0x008ee8000c1e1900 */
[----:B------:R-:W3:Y:S04]  /*110f0*/  LDG.E R27, desc[UR8][R4.64+0x1800] ;  /* 0x00180008041b7981 */ /* 0x000ee8000c1e1900 */
        /* <DEDUP_REMOVED lines=15> */
[----:B------:R0:W3:Y:S01]  /*111f0*/  LDG.E R59, desc[UR8][R4.64+0x5800] ;  /* 0x00580008043b7981 */ /* 0x0000e2000c1e1900 */
[----:B------:R-:W-:Y:S05]  /*11200*/  WARPSYNC.ALL ;  /* 0x0000000000007948 */ /* 0x000fea0003800000 */
[----:B------:R-:W-:Y:S01]  /*11210*/  BAR.SYNC.DEFER_BLOCKING 0x0 ;  /* 0x0000000000007b1d */ /* 0x000fe20000010000 */
[----:B------:R-:W-:-:S05]  /*11220*/  IADD3 R6, P0, PT, R6, R14, RZ ;  /* 0x0000000e06067210 */ /* 0x000fca0007f1e0ff */
[----:B------:R-:W-:Y:S01]  /*11230*/  IMAD.X R7, R7, 0x1, R15, P0 ;  /* 0x0000000107077824 */ /* 0x000fe200000e060f */
[----:B------:R-:W-:-:S04]  /*11240*/  IADD3 R8, P0, PT, R8, 0x1700, RZ ;  /* 0x0000170008087810 */ /* 0x000fc80007f1e0ff */
[----:B0-----:R-:W-:Y:S01]  /*11250*/  IADD3 R4, P1, PT, -R8, R3, RZ ;  /* 0x0000000308047210 */ /* 0x001fe20007f3e1ff */
[----:B------:R-:W-:-:S03]  /*11260*/  IMAD.X R61, RZ, RZ, R61, P0 ;  /* 0x000000ffff3d7224 */ /* 0x000fc600000e063d */
[----:B------:R-:W-:Y:S01]  /*11270*/  ISETP.GT.U32.AND P0, PT, R4, 0x16ff, PT ;  /* 0x000016ff0400780c */ /* 0x000fe20003f04070 */
[----:B------:R-:W-:-:S05]  /*11280*/  IMAD.X R5, R0, 0x1, ~R61, P1 ;  /* 0x0000000100057824 */ /* 0x000fca00008e0e3d */
[----:B------:R-:W-:Y:S01]  /*11290*/  ISETP.GT.AND.EX P0, PT, R5, RZ, PT, P0 ;  /* 0x000000ff0500720c */ /* 0x000fe20003f04300 */
[----:B--2---:R2:W-:Y:S04]  /*112a0*/  STG.E desc[UR8][R6.64], R9 ;  /* 0x0000000906007986 */ /* 0x0045e8000c101908 */
[----:B----4-:R2:W-:Y:S04]  /*112b0*/  STG.E desc[UR8][R6.64+0x400], R11 ;  /* 0x0004000b06007986 */ /* 0x0105e8000c101908 */
[----:B-----5:R2:W-:Y:S04]  /*112c0*/  STG.E desc[UR8][R6.64+0x800], R17 ;  /* 0x0008001106007986 */ /* 0x0205e8000c101908 */
[----:B------:R2:W-:Y:S04]  /*112d0*/  STG.E desc[UR8][R6.64+0xc00], R21 ;  /* 0x000c001506007986 */ /* 0x0005e8000c101908 */
[----:B------:R2:W-:Y:S04]  /*112e0*/  STG.E desc[UR8][R6.64+0x1000], R23 ;  /* 0x0010001706007986 */ /* 0x0005e8000c101908 */
[----:B---3--:R2:W-:Y:S04]  /*112f0*/  STG.E desc[UR8][R6.64+0x1400], R25 ;  /* 0x0014001906007986 */ /* 0x0085e8000c101908 */
[----:B------:R2:W-:Y:S04]  /*11300*/  STG.E desc[UR8][R6.64+0x1800], R27 ;  /* 0x0018001b06007986 */ /* 0x0005e8000c101908 */
        /* <DEDUP_REMOVED lines=15> */
[----:B------:R2:W-:Y:S01]  /*11400*/  STG.E desc[UR8][R6.64+0x5800], R59 ;  /* 0x0058003b06007986 */ /* 0x0005e2000c101908 */
[----:B------:R-:W-:Y:S05]  /*11410*/  @P0 BRA `(.L_x_91) ;  /* 0xfffffffc00040947 */ /* 0x000fea000383ffff */
[----:B--2---:R-:W-:-:S07]  /*11420*/  IMAD.MOV.U32 R57, RZ, RZ, R4 ;  /* 0x000000ffff397224 */ /* 0x004fce00078e0004 */
.L_x_90:
[----:B------:R-:W-:-:S04]  /*11430*/  ISETP.GE.U32.AND P0, PT, R8, R3, PT ;  /* 0x000000030800720c */ /* 0x000fc80003f06070 */
[----:B------:R-:W-:-:S13]  /*11440*/  ISETP.GE.AND.EX P0, PT, R61, R0, PT, P0 ;  /* 0x000000003d00720c */ /* 0x000fda0003f06300 */
[----:B------:R-:W-:Y:S05]  /*11450*/  @P0 BRA `(.L_x_43) ;  /* 0x0000000800980947 */ /* 0x000fea0003800000 */
[C---:B------:R-:W-:Y:S01]  /*11460*/  VIADD R6, R20.reuse, 0x100 ;  /* 0x0000010014067836 */ /* 0x040fe20000000000 */
[C---:B------:R-:W-:Y:S01]  /*11470*/  IADD3 R4, P0, PT, R20.reuse, R8, RZ ;  /* 0x0000000814047210 */ /* 0x040fe20007f1e0ff */
[C---:B------:R-:W-:Y:S01]  /*11480*/  VIADD R10, R20.reuse, 0x200 ;  /* 0x00000200140a7836 */ /* 0x040fe20000000000 */
[C---:B------:R-:W-:Y:S01]  /*11490*/  LOP3.LUT R8, R20.reuse, 0x400, RZ, 0xfc, !PT ;  /* 0x0000040014087812 */ /* 0x040fe200078efcff */
[----:B------:R-:W-:Y:S01]  /*114a0*/  VIADD R16, R20, 0x900 ;  /* 0x0000090014107836 */ /* 0x000fe20000000000 */
[-C--:B------:R-:W-:Y:S01]  /*114b0*/  ISETP.GE.AND P1, PT, R6, R57.reuse, PT ;  /* 0x000000390600720c */ /* 0x080fe20003f26270 */
[----:B------:R-:W-:Y:S01]  /*114c0*/  VIADD R6, R20, 0x300 ;  /* 0x0000030014067836 */ /* 0x000fe20000000000 */
[-C--:B------:R-:W-:Y:S01]  /*114d0*/  ISETP.GE.AND P6, PT, R10, R57.reuse, PT ;  /* 0x000000390a00720c */ /* 0x080fe20003fc6270 */
[----:B01----:R-:W-:Y:S01]  /*114e0*/  IMAD.X R5, RZ, RZ, R61, P0 ;  /* 0x000000ffff057224 */ /* 0x003fe200000e063d */
[----:B------:R-:W-:Y:S01]  /*114f0*/  P2R R58, PR, RZ, 0x2 ;  /* 0x00000002ff3a7803 */ /* 0x000fe20000000000 */
[----:B------:R-:W-:Y:S01]  /*11500*/  VIADD R10, R20, 0x600 ;  /* 0x00000600140a7836 */ /* 0x000fe20000000000 */
[-C--:B------:R-:W-:Y:S01]  /*11510*/  ISETP.GE.AND P5, PT, R6, R57.reuse, PT ;  /* 0x000000390600720c */ /* 0x080fe20003fa6270 */
[C---:B------:R-:W-:Y:S01]  /*11520*/  IMAD.SHL.U32 R6, R4.reuse, 0x4, RZ ;  /* 0x0000000404067824 */ /* 0x040fe200078e00ff */
[----:B------:R-:W-:Y:S01]  /*11530*/  SHF.L.U64.HI R7, R4, 0x2, R5 ;  /* 0x0000000204077819 */ /* 0x000fe20000010205 */
[----:B------:R-:W-:Y:S01]  /*11540*/  VIADD R22, R20, 0xb00 ;  /* 0x00000b0014167836 */ /* 0x000fe20000000000 */
[----:B------:R-:W-:Y:S01]  /*11550*/  ISETP.GE.AND P4, PT, R8, R57, PT ;  /* 0x000000390800720c */ /* 0x000fe20003f86270 */
[----:B------:R-:W-:Y:S01]  /*11560*/  VIADD R8, R20, 0x500 ;  /* 0x0000050014087836 */ /* 0x000fe20000000000 */
[----:B------:R-:W-:Y:S01]  /*11570*/  IADD3 R4, P1, PT, R6, R19, RZ ;  /* 0x0000001306047210 */ /* 0x000fe20007f3e0ff */
[----:B---3--:R-:W-:Y:S01]  /*11580*/  VIADD R26, R20, 0xd00 ;  /* 0x00000d00141a7836 */ /* 0x008fe20000000000 */
[----:B------:R-:W-:Y:S01]  /*11590*/  IADD3 R6, P0, PT, R6, R14, RZ ;  /* 0x0000000e06067210 */ /* 0x000fe20007f1e0ff */
[----:B------:R-:W-:Y:S01]  /*115a0*/  VIADD R28, R20, 0xe00 ;  /* 0x00000e00141c7836 */ /* 0x000fe20000000000 */
[-C--:B------:R-:W-:Y:S01]  /*115b0*/  ISETP.GE.AND P3, PT, R8, R57.reuse, PT ;  /* 0x000000390800720c */ /* 0x080fe20003f66270 */
[C---:B------:R-:W-:Y:S01]  /*115c0*/  IMAD.X R5, R7.reuse, 0x1, R18, P1 ;  /* 0x0000000107057824 */ /* 0x040fe200008e0612 */
[----:B------:R-:W-:Y:S01]  /*115d0*/  ISETP.NE.AND P1, PT, R58, RZ, PT ;  /* 0x000000ff3a00720c */ /* 0x000fe20003f25270 */
[----:B------:R-:W-:Y:S01]  /*115e0*/  IMAD.X R7, R7, 0x1, R15, P0 ;  /* 0x0000000107077824 */ /* 0x000fe200000e060f */
[CC--:B------:R-:W-:Y:S01]  /*115f0*/  ISETP.GE.AND P0, PT, R20.reuse, R57.reuse, PT ;  /* 0x000000391400720c */ /* 0x0c0fe20003f06270 */
[----:B------:R-:W-:Y:S01]  /*11600*/  VIADD R8, R20, 0x700 ;  /* 0x0000070014087836 */ /* 0x000fe20000000000 */
[----:B------:R-:W2:Y:S01]  /*11610*/  @!P6 LDG.E R17, desc[UR8][R4.64+0x800] ;  /* 0x000800080411e981 */ /* 0x000ea2000c1e1900 */
[-C--:B------:R-:W-:Y:S01]  /*11620*/  ISETP.GE.AND P2, PT, R10, R57.reuse, PT ;  /* 0x000000390a00720c */ /* 0x080fe20003f46270 */
[C---:B------:R-:W-:Y:S01]  /*11630*/  VIADD R18, R20.reuse, 0xa00 ;  /* 0x00000a0014127836 */ /* 0x040fe20000000000 */
[----:B------:R-:W-:Y:S01]  /*11640*/  P2R R56, PR, RZ, 0x1 ;  /* 0x00000001ff387803 */ /* 0x000fe20000000000 */
[----:B------:R-:W3:Y:S01]  /*11650*/  @!P5 LDG.E R19, desc[UR8][R4.64+0xc00] ;  /* 0x000c00080413d981 */ /* 0x000ee2000c1e1900 */
[C---:B------:R-:W-:Y:S01]  /*11660*/  LOP3.LUT R10, R20.reuse, 0x800, RZ, 0xfc, !PT ;  /* 0x00000800140a7812 */ /* 0x040fe200078efcff */
[C---:B------:R-:W-:Y:S01]  /*11670*/  VIADD R30, R20.reuse, 0xf00 ;  /* 0x00000f00141e7836 */ /* 0x040fe20000000000 */
[C---:B------:R-:W-:Y:S01]  /*11680*/  LOP3.LUT R24, R20.reuse, 0xc00, RZ, 0xfc, !PT ;  /* 0x00000c0014187812 */ /* 0x040fe200078efcff */
[----:B------:R-:W4:Y:S01]  /*11690*/  @!P4 LDG.E R21, desc[UR8][R4.64+0x1000] ;  /* 0x001000080415c981 */ /* 0x000f22000c1e1900 */
[C---:B------:R-:W-:Y:S01]  /*116a0*/  LOP3.LUT R32, R20.reuse, 0x1000, RZ, 0xfc, !PT ;  /* 0x0000100014207812 */ /* 0x040fe200078efcff */
[C---:B------:R-:W-:Y:S01]  /*116b0*/  VIADD R34, R20.reuse, 0x1100 ;  /* 0x0000110014227836 */ /* 0x040fe20000000000 */
[C---:B------:R-:W-:Y:S01]  /*116c0*/  LOP3.LUT R40, R20.reuse, 0x1400, RZ, 0xfc, !PT ;  /* 0x0000140014287812 */ /* 0x040fe200078efcff */
[----:B------:R-:W5:Y:S01]  /*116d0*/  @!P0 LDG.E R9, desc[UR8][R4.64] ;  /* 0x0000000804098981 */ /* 0x000f62000c1e1900 */
[C---:B------:R-:W-:Y:S01]  /*116e0*/  VIADD R36, R20.reuse, 0x1200 ;  /* 0x0000120014247836 */ /* 0x040fe20000000000 */
[----:B------:R-:W-:Y:S01]  /*116f0*/  P2R R59, PR, RZ, 0x40 ;  /* 0x00000040ff3b7803 */ /* 0x000fe20000000000 */
[----:B------:R-:W-:Y:S01]  /*11700*/  VIADD R38, R20, 0x1300 ;  /* 0x0000130014267836 */ /* 0x000fe20000000000 */
[----:B------:R-:W2:Y:S01]  /*11710*/  @!P1 LDG.E R11, desc[UR8][R4.64+0x400] ;  /* 0x00040008040b9981 */ /* 0x000ea2000c1e1900 */
[----:B------:R-:W-:Y:S01]  /*11720*/  ISETP.GE.AND P0, PT, R8, R57, PT ;  /* 0x000000390800720c */ /* 0x000fe20003f06270 */
[C---:B------:R-:W-:Y:S01]  /*11730*/  VIADD R42, R20.reuse, 0x1600 ;  /* 0x00001600142a7836 */ /* 0x040fe20000000000 */
[----:B------:R-:W-:Y:S01]  /*11740*/  P2R R60, PR, RZ, 0x20 ;  /* 0x00000020ff3c7803 */ /* 0x000fe20000000000 */
[----:B------:R-:W4:Y:S01]  /*11750*/  @!P3 LDG.E R23, desc[UR8][R4.64+0x1400] ;  /* 0x001400080417b981 */ /* 0x000f22000c1e1900 */
[----:B------:R-:W-:Y:S01]  /*11760*/  P2R R8, PR, RZ, 0x1 ;  /* 0x00000001ff087803 */ /* 0x000fe20000000000 */
[----:B------:R-:W-:Y:S01]  /*11770*/  VIADD R20, R20, 0x1500 ;  /* 0x0000150014147836 */ /* 0x000fe20000000000 */
[----:B------:R-:W-:Y:S01]  /*11780*/  P2R R61, PR, RZ, 0x10 ;  /* 0x00000010ff3d7803 */ /* 0x000fe20000000000 */
[----:B------:R-:W4:Y:S01]  /*11790*/  @!P2 LDG.E R25, desc[UR8][R4.64+0x1800] ;  /* 0x001800080419a981 */ /* 0x000f22000c1e1900 */
[----:B------:R-:W-:-:S02]  /*117a0*/  P2R R62, PR, RZ, 0x8 ;  /* 0x00000008ff3e7803 */ /* 0x000fc40000000000 */
[----:B------:R-:W-:-:S03]  /*117b0*/  P2R R63, PR, RZ, 0x4 ;  /* 0x00000004ff3f7803 */ /* 0x000fc60000000000 */
[----:B------:R-:W4:Y:S01]  /*117c0*/  @!P0 LDG.E R27, desc[UR8][R4.64+0x1c00] ;  /* 0x001c0008041b8981 */ /* 0x000f22000c1e1900 */
[----:B------:R-:W-:-:S04]  /*117d0*/  ISETP.GE.AND P0, PT, R10, R57, PT ;  /* 0x000000390a00720c */ /* 0x000fc80003f06270 */
[----:B------:R-:W-:-:S09]  /*117e0*/  P2R R10, PR, RZ, 0x1 ;  /* 0x00000001ff0a7803 */ /* 0x000fd20000000000 */
        /* <DEDUP_REMOVED lines=22> */
[-C--:B------:R-:W-:Y:S02]  /*11950*/  ISETP.GE.AND P0, PT, R32, R57.reuse, PT ;  /* 0x000000392000720c */ /* 0x080fe40003f06270 */
[-C--:B------:R-:W-:Y:S02]  /*11960*/  ISETP.GE.AND P1, PT, R34, R57.reuse, PT ;  /* 0x000000392200720c */ /* 0x080fe40003f26270 */
[----:B------:R-:W-:Y:S02]  /*11970*/  P2R R54, PR, RZ, 0x1 ;  /* 0x00000001ff367803 */ /* 0x000fe40000000000 */
[-C--:B------:R-:W-:Y:S02]  /*11980*/  ISETP.GE.AND P2, PT, R36, R57.reuse, PT ;  /* 0x000000392400720c */ /* 0x080fe40003f46270 */
[-C--:B------:R-:W-:Y:S02]  /*11990*/  ISETP.GE.AND P3, PT, R38, R57.reuse, PT ;  /* 0x000000392600720c */ /* 0x080fe40003f66270 */
[----:B------:R-:W-:-:S02]  /*119a0*/  ISETP.GE.AND P4, PT, R40, R57, PT ;  /* 0x000000392800720c */ /* 0x000fc40003f86270 */
[-C--:B------:R-:W-:Y:S01]  /*119b0*/  ISETP.GE.AND P5, PT, R20, R57.reuse, PT ;  /* 0x000000391400720c */ /* 0x080fe20003fa6270 */
[----:B------:R-:W4:Y:S01]  /*119c0*/  @!P0 LDG.E R45, desc[UR8][R4.64+0x4000] ;  /* 0x00400008042d8981 */ /* 0x000f22000c1e1900 */
[----:B------:R-:W-:Y:S02]  /*119d0*/  ISETP.GE.AND P6, PT, R42, R57, PT ;  /* 0x000000392a00720c */ /* 0x000fe40003fc6270 */
[----:B------:R-:W-:Y:S01]  /*119e0*/  ISETP.NE.AND P0, PT, R30, RZ, PT ;  /* 0x000000ff1e00720c */ /* 0x000fe20003f05270 */
[----:B------:R-:W4:Y:S03]  /*119f0*/  @!P1 LDG.E R47, desc[UR8][R4.64+0x4400] ;  /* 0x00440008042f9981 */ /* 0x000f26000c1e1900 */
[----:B------:R-:W-:Y:S01]  /*11a00*/  P2R R52, PR, RZ, 0x1 ;  /* 0x00000001ff347803 */ /* 0x000fe20000000000 */
[----:B------:R-:W4:Y:S01]  /*11a10*/  @!P2 LDG.E R49, desc[UR8][R4.64+0x4800] ;  /* 0x004800080431a981 */ /* 0x000f22000c1e1900 */
[----:B------:R-:W-:-:S03]  /*11a20*/  ISETP.NE.AND P0, PT, R28, RZ, PT ;  /* 0x000000ff1c00720c */ /* 0x000fc60003f05270 */
[----:B------:R-:W4:Y:S01]  /*11a30*/  @!P3 LDG.E R51, desc[UR8][R4.64+0x4c00] ;  /* 0x004c00080433b981 */ /* 0x000f22000c1e1900 */
[----:B------:R-:W-:Y:S02]  /*11a40*/  P2R R50, PR, RZ, 0x1 ;  /* 0x00000001ff327803 */ /* 0x000fe40000000000 */
[----:B------:R-:W-:Y:S01]  /*11a50*/  ISETP.NE.AND P0, PT, R26, RZ, PT ;  /* 0x000000ff1a00720c */ /* 0x000fe20003f05270 */
[----:B------:R-:W4:Y:S04]  /*11a60*/  @!P4 LDG.E R53, desc[UR8][R4.64+0x5000] ;  /* 0x005000080435c981 */ /* 0x000f28000c1e1900 */
[----:B------:R-:W4:Y:S01]  /*11a70*/  @!P5 LDG.E R55, desc[UR8][R4.64+0x5400] ;  /* 0x005400080437d981 */ /* 0x000f22000c1e1900 */
[----:B------:R-:W-:-:S03]  /*11a80*/  P2R R48, PR, RZ, 0x1 ;  /* 0x00000001ff307803 */ /* 0x000fc60000000000 */
[----:B------:R-:W4:Y:S01]  /*11a90*/  @!P6 LDG.E R57, desc[UR8][R4.64+0x5800] ;  /* 0x005800080439e981 */ /* 0x000f22000c1e1900 */
[----:B------:R-:W-:-:S04]  /*11aa0*/  ISETP.NE.AND P0, PT, R24, RZ, PT ;  /* 0x000000ff1800720c */ /* 0x000fc80003f05270 */
[----:B------:R-:W-:Y:S02]  /*11ab0*/  P2R R46, PR, RZ, 0x1 ;  /* 0x00000001ff2e7803 */ /* 0x000fe40000000000 */
        /* <DEDUP_REMOVED lines=16> */
[----:B------:R-:W-:Y:S01]  /*11bc0*/  ISETP.NE.AND P0, PT, R60, RZ, PT ;  /* 0x000000ff3c00720c */ /* 0x000fe20003f05270 */
[----:B------:R-:W-:Y:S05]  /*11bd0*/  WARPSYNC.ALL ;  /* 0x0000000000007948 */ /* 0x000fea0003800000 */
[----:B------:R-:W-:Y:S01]  /*11be0*/  P2R R16, PR, RZ, 0x1 ;  /* 0x00000001ff107803 */ /* 0x000fe20000000000 */
[----:B------:R-:W-:Y:S01]  /*11bf0*/  BAR.SYNC.DEFER_BLOCKING 0x0 ;  /* 0x0000000000007b1d */ /* 0x000fe20000010000 */
[----:B------:R-:W-:-:S04]  /*11c00*/  ISETP.NE.AND P0, PT, R59, RZ, PT ;  /* 0x000000ff3b00720c */ /* 0x000fc80003f05270 */
[----:B------:R-:W-:Y:S02]  /*11c10*/  P2R R10, PR, RZ, 0x1 ;  /* 0x00000001ff0a7803 */ /* 0x000fe40000000000 */
[----:B------:R-:W-:-:S04]  /*11c20*/  ISETP.NE.AND P0, PT, R58, RZ, PT ;  /* 0x000000ff3a00720c */ /* 0x000fc80003f05270 */
[----:B------:R-:W-:Y:S02]  /*11c30*/  P2R R8, PR, RZ, 0x1 ;  /* 0x00000001ff087803 */ /* 0x000fe40000000000 */
[----:B------:R-:W-:-:S13]  /*11c40*/  ISETP.NE.AND P0, PT, R56, RZ, PT ;  /* 0x000000ff3800720c */ /* 0x000fda0003f05270 */
[----:B-----5:R0:W-:Y:S01]  /*11c50*/  @!P0 STG.E desc[UR8][R6.64], R9 ;  /* 0x0000000906008986 */ /* 0x0201e2000c101908 */
[----:B------:R-:W-:-:S13]  /*11c60*/  ISETP.NE.AND P0, PT, R8, RZ, PT ;  /* 0x000000ff0800720c */ /* 0x000fda0003f05270 */
[----:B--2---:R0:W-:Y:S01]  /*11c70*/  @!P0 STG.E desc[UR8][R6.64+0x400], R11 ;  /* 0x0004000b06008986 */ /* 0x0041e2000c101908 */
[----:B------:R-:W-:-:S13]  /*11c80*/  ISETP.NE.AND P0, PT, R10, RZ, PT ;  /* 0x000000ff0a00720c */ /* 0x000fda0003f05270 */
[----:B------:R0:W-:Y:S01]  /*11c90*/  @!P0 STG.E desc[UR8][R6.64+0x800], R17 ;  /* 0x0008001106008986 */ /* 0x0001e2000c101908 */
[----:B------:R-:W-:-:S13]  /*11ca0*/  ISETP.NE.AND P0, PT, R16, RZ, PT ;  /* 0x000000ff1000720c */ /* 0x000fda0003f05270 */
[----:B---3--:R0:W-:Y:S01]  /*11cb0*/  @!P0 STG.E desc[UR8][R6.64+0xc00], R19 ;  /* 0x000c001306008986 */ /* 0x0081e2000c101908 */
[----:B------:R-:W-:-:S13]  /*11cc0*/  ISETP.NE.AND P0, PT, R18, RZ, PT ;  /* 0x000000ff1200720c */ /* 0x000fda0003f05270 */
[----:B----4-:R0:W-:Y:S01]  /*11cd0*/  @!P0 STG.E desc[UR8][R6.64+0x1000], R21 ;  /* 0x0010001506008986 */ /* 0x0101e2000c101908 */
[----:B------:R-:W-:-:S13]  /*11ce0*/  ISETP.NE.AND P0, PT, R22, RZ, PT ;  /* 0x000000ff1600720c */ /* 0x000fda0003f05270 */
[----:B------:R0:W-:Y:S01]  /*11cf0*/  @!P0 STG.E desc[UR8][R6.64+0x1400], R23 ;  /* 0x0014001706008986 */ /* 0x0001e2000c101908 */
        /* <DEDUP_REMOVED lines=20> */
[----:B------:R-:W-:-:S03]  /*11e40*/  ISETP.NE.AND P0, PT, R54, RZ, PT ;  /* 0x000000ff3600720c */ /* 0x000fc60003f05270 */
[----:B------:R0:W-:Y:S04]  /*11e50*/  @!P1 STG.E desc[UR8][R6.64+0x4400], R47 ;  /* 0x0044002f06009986 */ /* 0x0001e8000c101908 */
[----:B------:R0:W-:Y:S04]  /*11e60*/  @!P2 STG.E desc[UR8][R6.64+0x4800], R49 ;  /* 0x004800310600a986 */ /* 0x0001e8000c101908 */
[----:B------:R0:W-:Y:S04]  /*11e70*/  @!P3 STG.E desc[UR8][R6.64+0x4c00], R51 ;  /* 0x004c00330600b986 */ /* 0x0001e8000c101908 */
[----:B------:R0:W-:Y:S04]  /*11e80*/  @!P0 STG.E desc[UR8][R6.64+0x4000], R45 ;  /* 0x0040002d06008986 */ /* 0x0001e8000c101908 */
[----:B------:R0:W-:Y:S04]  /*11e90*/  @!P4 STG.E desc[UR8][R6.64+0x5000], R53 ;  /* 0x005000350600c986 */ /* 0x0001e8000c101908 */
[----:B------:R0:W-:Y:S04]  /*11ea0*/  @!P5 STG.E desc[UR8][R6.64+0x5400], R55 ;  /* 0x005400370600d986 */ /* 0x0001e8000c101908 */
[----:B------:R0:W-:Y:S02]  /*11eb0*/  @!P6 STG.E desc[UR8][R6.64+0x5800], R57 ;  /* 0x005800390600e986 */ /* 0x0001e4000c101908 */
.L_x_43:
[----:B------:R-:W-:Y:S05]  /*11ec0*/  BSYNC.RECONVERGENT B0 ;  /* 0x0000000000007941 */ /* 0x000fea0003800200 */
.L_x_39:
[----:B------:R-:W5:Y:S01]  /*11ed0*/  S2R R18, SR_TID.X ;  /* 0x0000000000127919 */ /* 0x000f620000002100 */
[----:B------:R-:W5:Y:S01]  /*11ee0*/  S2UR UR5, SR_CgaCtaId ;  /* 0x00000000000579c3 */ /* 0x000f620000008800 */
[----:B------:R-:W-:Y:S01]  /*11ef0*/  UMOV UR4, 0x400 ;  /* 0x0000040000047882 */ /* 0x000fe20000000000 */
[----:B0-----:R-:W-:Y:S02]  /*11f00*/  IMAD.MOV.U32 R19, RZ, RZ, 0x6 ;  /* 0x00000006ff137424 */ /* 0x001fe400078e00ff */
[----:B-1234-:R-:W-:Y:S02]  /*11f10*/  IMAD.MOV.U32 R5, RZ, RZ, R15 ;  /* 0x000000ffff057224 */ /* 0x01efe400078e000f */
[----:B------:R-:W-:Y:S02]  /*11f20*/  IMAD.MOV.U32 R20, RZ, RZ, R2 ;  /* 0x000000ffff147224 */ /* 0x000fe400078e0002 */
[----:B------:R-:W-:Y:S01]  /*11f30*/  IMAD.MOV.U32 R21, RZ, RZ, R12 ;  /* 0x000000ffff157224 */ /* 0x000fe200078e000c */
[----:B-----5:R-:W-:Y:S01]  /*11f40*/  ULEA UR4, UR5, UR4, 0x18 ;  /* 0x0000000405047291 */ /* 0x020fe2000f8ec0ff */
[----:B------:R-:W-:-:S05]  /*11f50*/  IMAD.SHL.U32 R4, R18, 0x20, RZ ;  /* 0x0000002012047824 */ /* 0x000fca00078e00ff */
[----:B------:R-:W-:Y:S02]  /*11f60*/  LEA R23, R18, UR4, 0x2 ;  /* 0x0000000412177c11 */ /* 0x000fe4000f8e10ff */
[----:B------:R-:W-:Y:S01]  /*11f70*/  LOP3.LUT R6, R4, 0x7c00, RZ, 0xc0, !PT ;  /* 0x00007c0004067812 */ /* 0x000fe200078ec0ff */
[----:B------:R-:W-:-:S04]  /*11f80*/  IMAD.MOV.U32 R4, RZ, RZ, R14 ;  /* 0x000000ffff047224 */ /* 0x000fc800078e000e */
[----:B------:R-:W-:-:S04]  /*11f90*/  VIADD R6, R6, UR4 ;  /* 0x0000000406067c36 */ /* 0x000fc80008000000 */
[----:B------:R-:W-:-:S07]  /*11fa0*/  IMAD R22, R13, 0x4, R6 ;  /* 0x000000040d167824 */ /* 0x000fce00078e0206 */
.L_x_168:
[----:B------:R-:W-:Y:S05]  /*11fb0*/  WARPSYNC.ALL ;  /* 0x0000000000007948 */ /* 0x000fea0003800000 */
[----:B------:R-:W-:Y:S01]  /*11fc0*/  BAR.SYNC.DEFER_BLOCKING 0x0 ;  /* 0x0000000000007b1d */ /* 0x000fe20000010000 */
[----:B------:R-:W-:Y:S01]  /*11fd0*/  ISETP.GE.U32.AND P0, PT, R3, 0xfd00, PT ;  /* 0x0000fd000300780c */ /* 0x000fe20003f06070 */
[----:B------:R-:W-:Y:S01]  /*11fe0*/  IMAD.MOV R26, RZ, RZ, -R19 ;  /* 0x000000ffff1a7224 */ /* 0x000fe200078e0a13 */
[----:B------:R-:W-:Y:S01]  /*11ff0*/  CS2R R66, SRZ ;  /* 0x0000000000427805 */ /* 0x000fe2000001ff00 */
[----:B------:R-:W-:Y:S01]  /*12000*/  IMAD.MOV.U32 R7, RZ, RZ, 0x20 ;  /* 0x00000020ff077424 */ /* 0x000fe200078e00ff */
[----:B------:R-:W-:Y:S01]  /*12010*/  ISETP.GE.U32.AND.EX P0, PT, R0, RZ, PT, P0 ;  /* 0x000000ff0000720c */ /* 0x000fe20003f06100 */
[----:B------:R-:W-:Y:S01]  /*12020*/  IMAD.MOV.U32 R24, RZ, RZ, R2 ;  /* 0x000000ffff187224 */ /* 0x000fe200078e0002 */
[----:B------:R-:W-:Y:S01]  /*12030*/  CS2R R64, SRZ ;  /* 0x0000000000407805 */ /* 0x000fe2000001ff00 */
[----:B------:R-:W-:Y:S01]  /*12040*/  IMAD.MOV.U32 R25, RZ, RZ, R12 ;  /* 0x000000ffff197224 */ /* 0x000fe200078e000c */
[----:B------:R-:W-:Y:S01]  /*12050*/  VIADDMNMX.U32 R26, R26, R7, 0x6, PT ;  /* 0x000000061a1a7446 */ /* 0x000fe20003800007 */
[----:B------:R-:W-:Y:S01]  /*12060*/  IMAD.MOV.U32 R27, RZ, RZ, R20 ;  /* 0x000000ffff1b7224 */ /* 0x000fe200078e0014 */
[----:B------:R-:W-:Y:S01]  /*12070*/  CS2R R62, SRZ ;  /* 0x00000000003e7805 */ /* 0x000fe2000001ff00 */
[----:B------:R-:W-:Y:S01]  /*12080*/  IMAD.MOV.U32 R28, RZ, RZ, R21 ;  /* 0x000000ffff1c7224 */ /* 0x000fe200078e0015 */
[----:B------:R-:W-:Y:S01]  /*12090*/  CS2R R60, SRZ ;  /* 0x00000000003c7805 */ /* 0x000fe2000001ff00 */
[----:B------:R-:W-:Y:S01]  /*120a0*/  IMAD.MOV.U32 R68, RZ, RZ, RZ ;  /* 0x000000ffff447224 */ /* 0x000fe200078e00ff */
[----:B------:R-:W-:Y:S01]  /*120b0*/  CS2R R58, SRZ ;  /* 0x00000000003a7805 */ /* 0x000fe2000001ff00 */
[----:B------:R-:W-:Y:S01]  /*120c0*/  IMAD.MOV.U32 R57, RZ, RZ, RZ ;  /* 0x000000ffff397224 */ /* 0x000fe200078e00ff */
[----:B------:R-:W-:-:S02]  /*120d0*/  CS2R R10, SRZ ;  /* 0x00000000000a7805 */ /* 0x000fc4000001ff00 */
[----:B------:R-:W-:Y:S02]  /*120e0*/  CS2R R8, SRZ ;  /* 0x0000000000087805 */ /* 0x000fe4000001ff00 */
[----:B------:R-:W-:Y:S01]  /*120f0*/  CS2R R6, SRZ ;  /* 0x0000000000067805 */ /* 0x000fe2000001ff00 */
[----:B------:R-:W-:Y:S02]  /*12100*/  IMAD.MOV.U32 R20, RZ, RZ, R4 ;  /* 0x000000ffff147224 */ /* 0x000fe400078e0004 */
[----:B------:R-:W-:Y:S01]  /*12110*/  IMAD.MOV.U32 R21, RZ, RZ, R5 ;  /* 0x000000ffff157224 */ /* 0x000fe200078e0005 */
[----:B------:R0:W-:Y:S01]  /*12120*/  STS [R23], RZ ;  /* 0x000000ff17007388 */ /* 0x0001e20000000800 */
[----:B------:R-:W-:Y:S02]  /*12130*/  IMAD.MOV.U32 R2, RZ, RZ, R14 ;  /* 0x000000ffff027224 */ /* 0x000fe400078e000e */
[----:B------:R-:W-:Y:S01]  /*12140*/  IMAD.MOV.U32 R12, RZ, RZ, R15 ;  /* 0x000000ffff0c7224 */ /* 0x000fe200078e000f */
        /* <DEDUP_REMOVED lines=16> */
[----:B------:R-:W-:Y:S02]  /*12250*/  IMAD.MOV.U32 R68, RZ, RZ, RZ ;  /* 0x000000ffff447224 */ /* 0x000fe400078e00ff */
[----:B------:R-:W-:-:S07]  /*12260*/  IMAD.MOV.U32 R67, RZ, RZ, RZ ;  /* 0x000000ffff437224 */ /* 0x000fce00078e00ff */
.L_x_98:
[----:B------:R-:W-:Y:S01]  /*12270*/  IADD3 R5, P0, PT, R18, R6, RZ ;  /* 0x0000000612057210 */ /* 0x000fe20007f1e0ff */
[----:B------:R-:W-:-:S03]  /*12280*/  IMAD.MOV.U32 R69, RZ, RZ, RZ ;  /* 0x000000ffff457224 */ /* 0x000fc600078e00ff */
[C---:B------:R-:W-:Y:S01]  /*12290*/  LEA R4, P1, R5.reuse, R20, 0x2 ;  /* 0x0000001405047211 */ /* 0x040fe200078210ff */
[--C-:B------:R-:W-:Y:S01]  /*122a0*/  IMAD.X R70, RZ, RZ, R7.reuse, P0 ;  /* 0x000000ffff467224 */ /* 0x100fe200000e0607 */
[----:B------:R-:W-:Y:S02]  /*122b0*/  IADD3 R14, P0, PT, -R6, R3, RZ ;  /* 0x00000003060e7210 */ /* 0x000fe40007f1e1ff */
[----:B------:R-:W-:Y:S02]  /*122c0*/  IADD3 R4, P2, PT, R4, 0x2c00, RZ ;  /* 0x00002c0004047810 */ /* 0x000fe40007f5e0ff */
[----:B------:R-:W-:Y:S01]  /*122d0*/  LEA.HI.X R5, R5, R21, R70, 0x2, P1 ;  /* 0x0000001505057211 */ /* 0x000fe200008f1446 */
[----:B------:R-:W-:-:S04]  /*122e0*/  IMAD.X R15, R0, 0x1, ~R7, P0 ;  /* 0x00000001000f7824 */ /* 0x000fc800000e0e07 */
[----:B-12---:R-:W-:-:S07]  /*122f0*/  IMAD.X R5, RZ, RZ, R5, P2 ;  /* 0x000000ffff057224 */ /* 0x006fce00010e0605 */
.L_x_93:
[----:B-1----:R-:W2:Y:S04]  /*12300*/  LDG.E R72, desc[UR8][R4.64+-0x2c00] ;  /* 0xffd4000804487981 */ /* 0x002ea8000c1e1900 */
[----:B------:R-:W3:Y:S04]  /*12310*/  LDG.E R76, desc[UR8][R4.64+-0x2800] ;  /* 0xffd80008044c7981 */ /* 0x000ee8000c1e1900 */
[----:B------:R-:W4:Y:S04]  /*12320*/  LDG.E R78, desc[UR8][R4.64+-0x2400] ;  /* 0xffdc0008044e7981 */ /* 0x000f28000c1e1900 */
[----:B------:R-:W5:Y:S04]  /*12330*/  LDG.E R80, desc[UR8][R4.64+-0x2000] ;  /* 0xffe0000804507981 */ /* 0x000f68000c1e1900 */
[----:B------:R-:W5:Y:S04]  /*12340*/  LDG.E R82, desc[UR8][R4.64+-0x1c00] ;  /* 0xffe4000804527981 */ /* 0x000f68000c1e1900 */
[----:B------:R-:W5:Y:S01]  /*12350*/  LDG.E R84, desc[UR8][R4.64+-0x1800] ;  /* 0xffe8000804547981 */ /* 0x000f62000c1e1900 */
[----:B------:R-:W-:-:S03]  /*12360*/  BMSK R70, RZ, R26 ;  /* 0x0000001aff46721b */ /* 0x000fc60000000000 */
[----:B------:R-:W5:Y:S01]  /*12370*/  LDG.E R86, desc[UR8][R4.64+-0x1400] ;  /* 0xffec000804567981 */ /* 0x000f62000c1e1900 */
[----:B------:R-:W-:Y:S05]  /*12380*/  WARPSYNC.ALL ;  /* 0x0000000000007948 */ /* 0x000fea0003800000 */
        /* <DEDUP_REMOVED lines=15> */
[----:B--2---:R-:W-:-:S04]  /*12480*/  SHF.R.U32.HI R71, RZ, R19, R72 ;  /* 0x00000013ff477219 */ /* 0x004fc80000011648 */
[----:B------:R-:W-:-:S04]  /*12490*/  LOP3.LUT R71, R70, R71, RZ, 0xc0, !PT ;  /* 0x0000004746477212 */ /* 0x000fc800078ec0ff */
[C---:B------:R-:W-:Y:S01]  /*124a0*/  LOP3.LUT R72, R71.reuse, 0x3, RZ, 0xc0, !PT ;  /* 0x0000000347487812 */ /* 0x040fe200078ec0ff */
[----:B------:R-:W-:-:S05]  /*124b0*/  IMAD.SHL.U32 R73, R71, 0x100, RZ ;  /* 0x0000010047497824 */ /* 0x000fca00078e00ff */
[----:B------:R-:W-:-:S04]  /*124c0*/  LOP3.LUT R73, R73, 0xfffffc00, RZ, 0xc0, !PT ;  /* 0xfffffc0049497812 */ /* 0x000fc800078ec0ff */
[----:B------:R-:W-:Y:S02]  /*124d0*/  IADD3 R73, PT, PT, R72, R23, R73 ;  /* 0x0000001748497210 */ /* 0x000fe40007ffe049 */
[----:B------:R-:W2:Y:S01]  /*124e0*/  LDG.E R72, desc[UR8][R4.64+0x2c00] ;  /* 0x002c000804487981 */ /* 0x000ea2000c1e1900 */
[----:B------:R-:W-:Y:S01]  /*124f0*/  BAR.SYNC.DEFER_BLOCKING 0x0 ;  /* 0x0000000000007b1d */ /* 0x000fe20000010000 */
[----:B---3--:R-:W-:-:S05]  /*12500*/  SHF.R.U32.HI R75, RZ, R19, R76 ;  /* 0x00000013ff4b7219 */ /* 0x008fca000001164c */
[----:B------:R-:W1:Y:S01]  /*12510*/  LDS.U8 R71, [R73] ;  /* 0x0000000049477984 */ /* 0x000e620000000000 */
[----:B------:R-:W-:-:S05]  /*12520*/  LOP3.LUT R75, R70, R75, RZ, 0xc0, !PT ;  /* 0x0000004b464b7212 */ /* 0x000fca00078ec0ff */
[C---:B------:R-:W-:Y:S01]  /*12530*/  IMAD.SHL.U32 R76, R75.reuse, 0x100, RZ ;  /* 0x000001004b4c7824 */ /* 0x040fe200078e00ff */
[----:B------:R-:W-:-:S04]  /*12540*/  LOP3.LUT R116, R75, 0x3, RZ, 0xc0, !PT ;  /* 0x000000034b747812 */ /* 0x000fc800078ec0ff */
[----:B------:R-:W-:-:S04]  /*12550*/  LOP3.LUT R75, R76, 0xfffffc00, RZ, 0xc0, !PT ;  /* 0xfffffc004c4b7812 */ /* 0x000fc800078ec0ff */
[----:B------:R-:W-:Y:S01]  /*12560*/  IADD3 R75, PT, PT, R116, R23, R75 ;  /* 0x00000017744b7210 */ /* 0x000fe20007ffe04b */
[----:B-1----:R-:W-:-:S05]  /*12570*/  VIADD R76, R71, 0x1 ;  /* 0x00000001474c7836 */ /* 0x002fca0000000000 */
[----:B------:R-:W-:Y:S04]  /*12580*/  STS.U8 [R73], R76 ;  /* 0x0000004c49007388 */ /* 0x000fe80000000000 */
[----:B------:R-:W1:Y:S01]  /*12590*/  LDS.U8 R71, [R75] ;  /* 0x000000004b477984 */ /* 0x000e620000000000 */
[----:B----4-:R-:W-:-:S04]  /*125a0*/  SHF.R.U32.HI R77, RZ, R19, R78 ;  /* 0x00000013ff4d7219 */ /* 0x010fc8000001164e */
        /* <DEDUP_REMOVED lines=8> */
[----:B-----5:R-:W-:-:S04]  /*12630*/  SHF.R.U32.HI R73, RZ, R19, R80 ;  /* 0x00000013ff497219 */ /* 0x020fc80000011650 */
        /* <DEDUP_REMOVED lines=8> */
[----:B------:R-:W-:-:S04]  /*126c0*/  SHF.R.U32.HI R75, RZ, R19, R82 ;  /* 0x00000013ff4b7219 */ /* 0x000fc80000011652 */
        /* <DEDUP_REMOVED lines=161> */
[----:B--2---:R-:W-:-:S04]  /*130e0*/  SHF.R.U32.HI R75, RZ, R19, R72 ;  /* 0x00000013ff4b7219 */ /* 0x004fc80000011648 */
        /* <DEDUP_REMOVED lines=8> */
[----:B------:R-:W-:-:S05]  /*13170*/  VIADD R69, R69, 0x5c00 ;  /* 0x00005c0045457836 */ /* 0x000fca0000000000 */
[----:B------:R-:W-:Y:S02]  /*13180*/  ISETP.NE.AND P0, PT, R69, 0x3f400, PT ;  /* 0x0003f4004500780c */ /* 0x000fe40003f05270 */
[----:B------:R-:W-:Y:S02]  /*13190*/  IADD3 R6, P1, PT, R6, 0x1700, RZ ;  /* 0x0000170006067810 */ /* 0x000fe40007f3e0ff */
[----:B------:R-:W-:Y:S02]  /*131a0*/  IADD3 R4, P3, PT, R4, 0x5c00, RZ ;  /* 0x00005c0004047810 */ /* 0x000fe40007f7e0ff */
[----:B------:R-:W-:Y:S01]  /*131b0*/  IADD3 R14, P2, PT, R14, -0x1700, RZ ;  /* 0xffffe9000e0e7810 */ /* 0x000fe20007f5e0ff */
[----:B------:R-:W-:Y:S02]  /*131c0*/  IMAD.X R7, RZ, RZ, R7, P1 ;  /* 0x000000ffff077224 */ /* 0x000fe400008e0607 */
[----:B------:R-:W-:Y:S02]  /*131d0*/  IMAD.X R5, RZ, RZ, R5, P3 ;  /* 0x000000ffff057224 */ /* 0x000fe400018e0605 */
[----:B-1----:R-:W-:-:S05]  /*131e0*/  VIADD R71, R71, 0x1 ;  /* 0x0000000147477836 */ /* 0x002fca0000000000 */
[----:B------:R1:W-:Y:S01]  /*131f0*/  STS.U8 [R72], R71 ;  /* 0x0000004748007388 */ /* 0x0003e20000000000 */
[----:B------:R-:W-:Y:S01]  /*13200*/  IADD3.X R15, PT, PT, R15, -0x1, RZ, P2, !PT ;  /* 0xffffffff0f0f7810 */ /* 0x000fe200017fe4ff */
[----:B------:R-:W-:Y:S06]  /*13210*/  @P0 BRA `(.L_x_93) ;  /* 0xfffffff000380947 */ /* 0x000fec000383ffff */
[----:B------:R-:W-:Y:S01]  /*13220*/  BAR.SYNC.DEFER_BLOCKING 0x0 ;  /* 0x0000000000007b1d */ /* 0x000fe20000010000 */
[C---:B------:R-:W-:Y:S02]  /*13230*/  ISETP.GT.U32.AND P1, PT, R18.reuse, 0x1ff, PT ;  /* 0x000001ff1200780c */ /* 0x040fe40003f24070 */
[----:B------:R-:W-:-:S03]  /*13240*/  ISETP.GT.U32.AND P0, PT, R18, 0xff, PT ;  /* 0x000000ff1200780c */ /* 0x000fc60003f04070 */
[----:B------:R-:W-:Y:S08]  /*13250*/  BSSY.RECONVERGENT B0, `(.L_x_94) ;  /* 0x000006a000007945 */ /* 0x000ff00003800200 */
[----:B------:R-:W-:Y:S05]  /*13260*/  @P1 BRA `(.L_x_95) ;  /* 0x0000000400a01947 */ /* 0x000fea0003800000 */
[----:B------:R-:W2:Y:S04]  /*13270*/  LDS R4, [R22] ;  /* 0x0000000016047984 */ /* 0x000ea80000000800 */
[----:B------:R-:W3:Y:S04]  /*13280*/  LDS R69, [R22+0x80] ;  /* 0x0000800016457984 */ /* 0x000ee80000000800 */
[----:B-1----:R-:W1:Y:S04]  /*13290*/  LDS R72, [R22+0x100] ;  /* 0x0001000016487984 */ /* 0x002e680000000800 */
[----:B------:R-:W4:Y:S04]  /*132a0*/  LDS R73, [R22+0x180] ;  /* 0x0001800016497984 */ /* 0x000f280000000800 */
[----:B------:R-:W5:Y:S04]  /*132b0*/  LDS R74, [R22+0x200] ;  /* 0x00020000164a7984 */ /* 0x000f680000000800 */
[----:B------:R-:W0:Y:S01]  /*132c0*/  LDS R75, [R22+0x280] ;  /* 0x00028000164b7984 */ /* 0x000e220000000800 */
[----:B--2---:R-:W-:-:S02]  /*132d0*/  PRMT R5, R4, 0x7770, RZ ;  /* 0x0000777004057816 */ /* 0x004fc400000000ff */
[----:B---3--:R-:W-:Y:S02]  /*132e0*/  PRMT R70, R69, 0x7770, RZ ;  /* 0x0000777045467816 */ /* 0x008fe400000000ff */
        /* <DEDUP_REMOVED lines=10> */
[----:B------:R-:W-:-:S02]  /*13390*/  PRMT R4, R4, 0x7773, RZ ;  /* 0x0000777304047816 */ /* 0x000fc400000000ff */
[----:B------:R-:W-:Y:S02]  /*133a0*/  LOP3.LUT R5, R70, 0xff, RZ, 0xc0, !PT ;  /* 0x000000ff46057812 */ /* 0x000fe400078ec0ff */
[----:B------:R-:W-:Y:S02]  /*133b0*/  PRMT R69, R69, 0x7773, RZ ;  /* 0x0000777345457816 */ /* 0x000fe400000000ff */
[----:B------:R-:W-:Y:S02]  /*133c0*/  IADD3 R70, P2, P3, R71, R64, R68 ;  /* 0x0000004047467210 */ /* 0x000fe40007b5e044 */
[----:B------:R-:W-:Y:S02]  /*133d0*/  LOP3.LUT R64, R4, 0xff, RZ, 0xc0, !PT ;  /* 0x000000ff04407812 */ /* 0x000fe400078ec0ff */
[----:B------:R-:W-:Y:S02]  /*133e0*/  IADD3 R66, P1, P4, R5, R66, R77 ;  /* 0x0000004205427210 */ /* 0x000fe40007c3e04d */
[----:B------:R-:W-:-:S02]  /*133f0*/  LOP3.LUT R69, R69, 0xff, RZ, 0xc0, !PT ;  /* 0x000000ff45457812 */ /* 0x000fc400078ec0ff */
[----:B-1----:R-:W-:Y:S02]  /*13400*/  PRMT R4, R72, 0x7770, RZ ;  /* 0x0000777048047816 */ /* 0x002fe400000000ff */
[----:B----4-:R-:W-:Y:S02]  /*13410*/  PRMT R5, R73, 0x7770, RZ ;  /* 0x0000777049057816 */ /* 0x010fe400000000ff */
[----:B------:R-:W-:Y:S02]  /*13420*/  IADD3.X R71, PT, PT, RZ, R67, RZ, P5, P6 ;  /* 0x00000043ff477210 */ /* 0x000fe40002fec4ff */
[----:B------:R-:W-:Y:S02]  /*13430*/  IADD3 R62, P5, P6, R69, R62, R64 ;  /* 0x0000003e453e7210 */ /* 0x000fe40007ebe040 */
[----:B------:R-:W-:Y:S01]  /*13440*/  IADD3.X R77, PT, PT, RZ, R65, RZ, P1, P4 ;  /* 0x00000041ff4d7210 */ /* 0x000fe20000fe84ff */
[----:B------:R-:W1:Y:S01]  /*13450*/  LDS R64, [R22+0x300] ;  /* 0x0003000016407984 */ /* 0x000e620000000800 */
[----:B------:R-:W-:-:S02]  /*13460*/  LOP3.LUT R67, R4, 0xff, RZ, 0xc0, !PT ;  /* 0x000000ff04437812 */ /* 0x000fc400078ec0ff */
[----:B------:R-:W-:Y:S01]  /*13470*/  LOP3.LUT R68, R5, 0xff, RZ, 0xc0, !PT ;  /* 0x000000ff05447812 */ /* 0x000fe200078ec0ff */
[----:B------:R-:W2:Y:S01]  /*13480*/  LDS R65, [R22+0x380] ;  /* 0x0003800016417984 */ /* 0x000ea20000000800 */
        /* <DEDUP_REMOVED lines=19> */
[C---:B-----5:R-:W-:Y:S02]  /*135c0*/  PRMT R4, R74.reuse, 0x7770, RZ ;  /* 0x000077704a047816 */ /* 0x060fe400000000ff */
[C---:B0-----:R-:W-:Y:S02]  /*135d0*/  PRMT R61, R75.reuse, 0x7770, RZ ;  /* 0x000077704b3d7816 */ /* 0x041fe400000000ff */
        /* <DEDUP_REMOVED lines=10> */
[----:B------:R-:W-:Y:S02]  /*13680*/  PRMT R4, R74, 0x7772, RZ ;  /* 0x000077724a047816 */ /* 0x000fe400000000ff */
[----:B------:R-:W-:Y:S02]  /*13690*/  PRMT R5, R75, 0x7772, RZ ;  /* 0x000077724b057816 */ /* 0x000fe400000000ff */
[----:B------:R-:W-:Y:S02]  /*136a0*/  LOP3.LUT R4, R4, 0xff, RZ, 0xc0, !PT ;  /* 0x000000ff04047812 */ /* 0x000fe400078ec0ff */
[----:B------:R-:W-:-:S02]  /*136b0*/  LOP3.LUT R5, R5, 0xff, RZ, 0xc0, !PT ;  /* 0x000000ff05057812 */ /* 0x000fc400078ec0ff */
[----:B------:R-:W-:Y:S02]  /*136c0*/  PRMT R74, R74, 0x7773, RZ ;  /* 0x000077734a4a7816 */ /* 0x000fe400000000ff */
[----:B------:R-:W-:Y:S02]  /*136d0*/  PRMT R75, R75, 0x7773, RZ ;  /* 0x000077734b4b7816 */ /* 0x000fe400000000ff */
[----:B------:R-:W-:Y:S02]  /*136e0*/  IADD3.X R72, PT, PT, RZ, R76, RZ, P4, P1 ;  /* 0x0000004cff487210 */ /* 0x000fe400027e24ff */
[----:B------:R-:W-:Y:S02]  /*136f0*/  IADD3 R67, P1, P4, R5, R67, R4 ;  /* 0x0000004305437210 */ /* 0x000fe40007c3e004 */
[----:B-1----:R-:W-:Y:S02]  /*13700*/  PRMT R4, R64, 0x7770, RZ ;  /* 0x0000777040047816 */ /* 0x002fe400000000ff */
[----:B--2---:R-:W-:-:S02]  /*13710*/  PRMT R61, R65, 0x7770, RZ ;  /* 0x00007770413d7816 */ /* 0x004fc400000000ff */
[----:B------:R-:W-:Y:S02]  /*13720*/  PRMT R5, R64, 0x7771, RZ ;  /* 0x0000777140057816 */ /* 0x000fe400000000ff */
[----:B------:R-:W-:Y:S02]  /*13730*/  PRMT R62, R65, 0x7771, RZ ;  /* 0x00007771413e7816 */ /* 0x000fe400000000ff */
[----:B------:R-:W-:Y:S02]  /*13740*/  LOP3.LUT R74, R74, 0xff, RZ, 0xc0, !PT ;  /* 0x000000ff4a4a7812 */ /* 0x000fe400078ec0ff */
[----:B------:R-:W-:Y:S02]  /*13750*/  LOP3.LUT R63, R75, 0xff, RZ, 0xc0, !PT ;  /* 0x000000ff4b3f7812 */ /* 0x000fe400078ec0ff */
[----:B------:R-:W-:Y:S02]  /*13760*/  LOP3.LUT R4, R4, 0xff, RZ, 0xc0, !PT ;  /* 0x000000ff04047812 */ /* 0x000fe400078ec0ff */
[----:B------:R-:W-:-:S02]  /*13770*/  LOP3.LUT R61, R61, 0xff, RZ, 0xc0, !PT ;  /* 0x000000ff3d3d7812 */ /* 0x000fc400078ec0ff */
[----:B------:R-:W-:Y:S02]  /*13780*/  LOP3.LUT R5, R5, 0xff, RZ, 0xc0, !PT ;  /* 0x000000ff05057812 */ /* 0x000fe400078ec0ff */
[----:B------:R-:W-:Y:S02]  /*13790*/  LOP3.LUT R62, R62, 0xff, RZ, 0xc0, !PT ;  /* 0x000000ff3e3e7812 */ /* 0x000fe400078ec0ff */
[----:B------:R-:W-:Y:S02]  /*137a0*/  IADD3.X R71, PT, PT, RZ, R71, RZ, P3, P2 ;  /* 0x00000047ff477210 */ /* 0x000fe40001fe44ff */
[----:B------:R-:W-:Y:S02]  /*137b0*/  IADD3 R63, P2, P3, R63, R69, R74 ;  /* 0x000000453f3f7210 */ /* 0x000fe40007b5e04a */
        /* <DEDUP_REMOVED lines=17> */
[----:B------:R-:W-:Y:S02]  /*138d0*/  IADD3.X R63, PT, PT, RZ, R69, RZ, P2, P3 ;  /* 0x00000045ff3f7210 */ /* 0x000fe400017e64ff */
[----:B------:R-:W-:-:S07]  /*138e0*/  IADD3.X R61, PT, PT, RZ, R61, RZ, P5, P6 ;  /* 0x0000003dff3d7210 */ /* 0x000fce0002fec4ff */
.L_x_95:
[----:B------:R-:W-:Y:S05]  /*138f0*/  BSYNC.RECONVERGENT B0 ;  /* 0x0000000000007941 */ /* 0x000fea0003800200 */
.L_x_94:
[----:B------:R-:W-:Y:S04]  /*13900*/  BSSY.RECONVERGENT B0, `(.L_x_96) ;  /* 0x000006a000007945 */ /* 0x000fe80003800200 */
[----:B------:R-:W-:Y:S05]  /*13910*/  @P0 BRA `(.L_x_97) ;  /* 0x0000000400a00947 */ /* 0x000fea0003800000 */
[----:B------:R-:W2:Y:S04]  /*13920*/  LDS R4, [R22+0x2000] ;  /* 0x0020000016047984 */ /* 0x000ea80000000800 */
        /* <DEDUP_REMOVED lines=52> */
[C---:B-----5:R-:W-:Y:S02]  /*13c70*/  PRMT R4, R74.reuse, 0x7770, RZ ;  /* 0x000077704a047816 */ /* 0x060fe400000000ff */
[----:B------:R-:W-:Y:S02]  /*13c80*/  PRMT R5, R74, 0x7771, RZ ;  /* 0x000077714a057816 */ /* 0x000fe400000000ff */
[----:B0-----:R-:W-:Y:S02]  /*13c90*/  PRMT R9, R75, 0x7771, RZ ;  /* 0x000077714b097816 */ /* 0x001fe400000000ff */
[----:B------:R-:W-:-:S02]  /*13ca0*/  LOP3.LUT R59, R4, 0xff, RZ, 0xc0, !PT ;  /* 0x000000ff043b7812 */ /* 0x000fc400078ec0ff */
[----:B------:R-:W-:Y:S02]  /*13cb0*/  LOP3.LUT R4, R5, 0xff, RZ, 0xc0, !PT ;  /* 0x000000ff05047812 */ /* 0x000fe400078ec0ff */
[----:B------:R-:W-:Y:S02]  /*13cc0*/  LOP3.LUT R9, R9, 0xff, RZ, 0xc0, !PT ;  /* 0x000000ff09097812 */ /* 0x000fe400078ec0ff */
[----:B------:R-:W-:Y:S02]  /*13cd0*/  IADD3.X R71, PT, PT, RZ, R71, RZ, P4, P5 ;  /* 0x00000047ff477210 */ /* 0x000fe400027ea4ff */
[----:B------:R-:W-:Y:S02]  /*13ce0*/  PRMT R8, R75, 0x7770, RZ ;  /* 0x000077704b087816 */ /* 0x000fe400000000ff */
[----:B------:R-:W-:Y:S02]  /*13cf0*/  IADD3 R69, P5, P4, R9, R69, R4 ;  /* 0x0000004509457210 */ /* 0x000fe40007cbe004 */
[----:B------:R-:W-:-:S02]  /*13d00*/  PRMT R4, R74, 0x7772, RZ ;  /* 0x000077724a047816 */ /* 0x000fc400000000ff */
[C---:B------:R-:W-:Y:S02]  /*13d10*/  PRMT R5, R75.reuse, 0x7772, RZ ;  /* 0x000077724b057816 */ /* 0x040fe400000000ff */
[----:B------:R-:W-:Y:S02]  /*13d20*/  PRMT R74, R74, 0x7773, RZ ;  /* 0x000077734a4a7816 */ /* 0x000fe400000000ff */
[----:B------:R-:W-:Y:S02]  /*13d30*/  LOP3.LUT R8, R8, 0xff, RZ, 0xc0, !PT ;  /* 0x000000ff08087812 */ /* 0x000fe400078ec0ff */
[----:B------:R-:W-:Y:S02]  /*13d40*/  PRMT R75, R75, 0x7773, RZ ;  /* 0x000077734b4b7816 */ /* 0x000fe400000000ff */
[----:B------:R-:W-:Y:S02]  /*13d50*/  LOP3.LUT R4, R4, 0xff, RZ, 0xc0, !PT ;  /* 0x000000ff04047812 */ /* 0x000fe400078ec0ff */
[----:B------:R-:W-:-:S02]  /*13d60*/  LOP3.LUT R5, R5, 0xff, RZ, 0xc0, !PT ;  /* 0x000000ff05057812 */ /* 0x000fc400078ec0ff */
[----:B------:R-:W-:Y:S02]  /*13d70*/  IADD3.X R72, PT, PT, RZ, R77, RZ, P0, P1 ;  /* 0x0000004dff487210 */ /* 0x000fe400007e24ff */
[----:B------:R-:W-:Y:S02]  /*13d80*/  LOP3.LUT R9, R74, 0xff, RZ, 0xc0, !PT ;  /* 0x000000ff4a097812 */ /* 0x000fe400078ec0ff */
[----:B------:R-:W-:Y:S02]  /*13d90*/  IADD3 R60, P1, P0, R8, R60, R59 ;  /* 0x0000003c083c7210 */ /* 0x000fe4000783e03b */
[----:B------:R-:W-:Y:S02]  /*13da0*/  IADD3.X R74, PT, PT, RZ, R76, RZ, P2, P3 ;  /* 0x0000004cff4a7210 */ /* 0x000fe400017e64ff */
[----:B------:R-:W-:Y:S02]  /*13db0*/  LOP3.LUT R10, R75, 0xff, RZ, 0xc0, !PT ;  /* 0x000000ff4b0a7812 */ /* 0x000fe400078ec0ff */
[----:B------:R-:W-:-:S02]  /*13dc0*/  IADD3 R70, P2, P3, R5, R70, R4 ;  /* 0x0000004605467210 */ /* 0x000fc40007b5e004 */
[----:B-1----:R-:W-:Y:S02]  /*13dd0*/  PRMT R4, R11, 0x7770, RZ ;  /* 0x000077700b047816 */ /* 0x002fe400000000ff */
[----:B--2---:R-:W-:Y:S02]  /*13de0*/  PRMT R8, R57, 0x7770, RZ ;  /* 0x0000777039087816 */ /* 0x004fe400000000ff */
[----:B------:R-:W-:Y:S02]  /*13df0*/  PRMT R5, R11, 0x7771, RZ ;  /* 0x000077710b057816 */ /* 0x000fe400000000ff */
[----:B------:R-:W-:Y:S02]  /*13e00*/  IADD3.X R73, PT, PT, RZ, R73, RZ, P1, P0 ;  /* 0x00000049ff497210 */ /* 0x000fe40000fe04ff */
[----:B------:R-:W-:Y:S02]  /*13e10*/  IADD3 R10, P0, P1, R10, R58, R9 ;  /* 0x0000003a0a0a7210 */ /* 0x000fe4000791e009 */
[----:B------:R-:W-:-:S02]  /*13e20*/  PRMT R9, R57, 0x7771, RZ ;  /* 0x0000777139097816 */ /* 0x000fc400000000ff */
[----:B------:R-:W-:Y:S02]  /*13e30*/  LOP3.LUT R59, R4, 0xff, RZ, 0xc0, !PT ;  /* 0x000000ff043b7812 */ /* 0x000fe400078ec0ff */
[----:B------:R-:W-:Y:S02]  /*13e40*/  LOP3.LUT R8, R8, 0xff, RZ, 0xc0, !PT ;  /* 0x000000ff08087812 */ /* 0x000fe400078ec0ff */
[----:B------:R-:W-:Y:S02]  /*13e50*/  LOP3.LUT R58, R5, 0xff, RZ, 0xc0, !PT ;  /* 0x000000ff053a7812 */ /* 0x000fe400078ec0ff */
[----:B------:R-:W-:Y:S02]  /*13e60*/  PRMT R4, R11, 0x7772, RZ ;  /* 0x000077720b047816 */ /* 0x000fe400000000ff */
[----:B------:R-:W-:Y:S02]  /*13e70*/  PRMT R5, R57, 0x7772, RZ ;  /* 0x0000777239057816 */ /* 0x000fe400000000ff */
[----:B------:R-:W-:-:S02]  /*13e80*/  PRMT R11, R11, 0x7773, RZ ;  /* 0x000077730b0b7816 */ /* 0x000fc400000000ff */
[----:B------:R-:W-:Y:S02]  /*13e90*/  PRMT R57, R57, 0x7773, RZ ;  /* 0x0000777339397816 */ /* 0x000fe400000000ff */
[----:B------:R-:W-:Y:S02]  /*13ea0*/  IADD3.X R72, PT, PT, RZ, R72, RZ, P5, P4 ;  /* 0x00000048ff487210 */ /* 0x000fe40002fe84ff */
[----:B------:R-:W-:Y:S02]  /*13eb0*/  LOP3.LUT R9, R9, 0xff, RZ, 0xc0, !PT ;  /* 0x000000ff09097812 */ /* 0x000fe400078ec0ff */
[----:B------:R-:W-:Y:S02]  /*13ec0*/  IADD3 R60, P5, P4, R8, R60, R59 ;  /* 0x0000003c083c7210 */ /* 0x000fe40007cbe03b */
        /* <DEDUP_REMOVED lines=10> */
[----:B------:R-:W-:Y:S02]  /*13f70*/  IADD3.X R57, PT, PT, RZ, R72, RZ, P3, P2 ;  /* 0x00000048ff397210 */ /* 0x000fe40001fe44ff */
[----:B------:R-:W-:Y:S02]  /*13f80*/  IADD3.X R10, PT, PT, RZ, R71, RZ, P0, P1 ;  /* 0x00000047ff0a7210 */ /* 0x000fe400007e24ff */
[----:B------:R-:W-:-:S07]  /*13f90*/  IADD3.X R8, PT, PT, RZ, R69, RZ, P4, P5 ;  /* 0x00000045ff087210 */ /* 0x000fce00027ea4ff */
.L_x_97:
[----:B------:R-:W-:Y:S05]  /*13fa0*/  BSYNC.RECONVERGENT B0 ;  /* 0x0000000000007941 */ /* 0x000fea0003800200 */
.L_x_96:
[----:B------:R-:W-:Y:S01]  /*13fb0*/  BAR.SYNC.DEFER_BLOCKING 0x0 ;  /* 0x0000000000007b1d */ /* 0x000fe20000010000 */
[----:B------:R-:W-:-:S04]  /*13fc0*/  ISETP.GT.U32.AND P0, PT, R14, 0xfcff, PT ;  /* 0x0000fcff0e00780c */ /* 0x000fc80003f04070 */
        /* <DEDUP_REMOVED lines=18> */
.L_x_92:
[----:B------:R-:W-:Y:S01]  /*140f0*/  IADD3 R73, P1, PT, -R6, R3, RZ ;  /* 0x0000000306497210 */ /* 0x000fe20007f3e1ff */
[----:B------:R-:W-:Y:S02]  /*14100*/  IMAD.MOV.U32 R4, RZ, RZ, R68 ;  /* 0x000000ffff047224 */ /* 0x000fe400078e0044 */
[----:B------:R-:W-:Y:S01]  /*14110*/  IMAD.MOV.U32 R5, RZ, RZ, R67 ;  /* 0x000000ffff057224 */ /* 0x000fe200078e0043 */
[----:B------:R-:W-:Y:S01]  /*14120*/  ISETP.GE.U32.AND P0, PT, R73, 0x1700, PT ;  /* 0x000017004900780c */ /* 0x000fe20003f06070 */
[----:B------:R-:W-:-:S05]  /*14130*/  IMAD.X R75, R0, 0x1, ~R7, P1 ;  /* 0x00000001004b7824 */ /* 0x000fca00008e0e07 */
[----:B------:R-:W-:-:S13]  /*14140*/  ISETP.GE.AND.EX P0, PT, R75, RZ, PT, P0 ;  /* 0x000000ff4b00720c */ /* 0x000fda0003f06300 */
[----:B------:R-:W-:Y:S05]  /*14150*/  @!P0 BRA `(.L_x_99) ;  /* 0x0000000c00d88947 */ /* 0x000fea0003800000 */
.L_x_100:
[----:B------:R-:W-:-:S05]  /*14160*/  IADD3 R14, P0, PT, R18, R6, RZ ;  /* 0x00000006120e7210 */ /* 0x000fca0007f1e0ff */
[----:B------:R-:W-:Y:S01]  /*14170*/  IMAD.X R15, RZ, RZ, R7, P0 ;  /* 0x000000ffff0f7224 */ /* 0x000fe200000e0607 */
[----:B-1----:R-:W-:-:S04]  /*14180*/  LEA R72, P0, R14, R20, 0x2 ;  /* 0x000000140e487211 */ /* 0x002fc800078010ff */
[----:B------:R-:W-:-:S05]  /*14190*/  LEA.HI.X R73, R14, R21, R15, 0x2, P0 ;  /* 0x000000150e497211 */ /* 0x000fca00000f140f */
[----:B------:R-:W3:Y:S04]  /*141a0*/  LDG.E R68, desc[UR8][R72.64] ;  /* 0x0000000848447981 */ /* 0x000ee8000c1e1900 */
[----:B------:R-:W4:Y:S04]  /*141b0*/  LDG.E R74, desc[UR8][R72.64+0x400] ;  /* 0x00040008484a7981 */ /* 0x000f28000c1e1900 */
[----:B------:R-:W5:Y:S04]  /*141c0*/  LDG.E R76, desc[UR8][R72.64+0x800] ;  /* 0x00080008484c7981 */ /* 0x000f68000c1e1900 */
[----:B------:R-:W2:Y:S04]  /*141d0*/  LDG.E R78, desc[UR8][R72.64+0xc00] ;  /* 0x000c0008484e7981 */ /* 0x000ea8000c1e1900 */
[----:B------:R-:W2:Y:S04]  /*141e0*/  LDG.E R80, desc[UR8][R72.64+0x1000] ;  /* 0x0010000848507981 */ /* 0x000ea8000c1e1900 */
[----:B------:R-:W2:Y:S04]  /*141f0*/  LDG.E R82, desc[UR8][R72.64+0x1400] ;  /* 0x0014000848527981 */ /* 0x000ea8000c1e1900 */
[----:B------:R-:W2:Y:S01]  /*14200*/  LDG.E R84, desc[UR8][R72.64+0x1800] ;  /* 0x0018000848547981 */ /* 0x000ea2000c1e1900 */
[----:B------:R-:W-:Y:S05]  /*14210*/  WARPSYNC.ALL ;  /* 0x0000000000007948 */ /* 0x000fea0003800000 */
[----:B------:R-:W2:Y:S01]  /*14220*/  LDG.E R86, desc[UR8][R72.64+0x1c00] ;  /* 0x001c000848567981 */ /* 0x000ea2000c1e1900 */
[----:B------:R-:W-:-:S03]  /*14230*/  BMSK R14, RZ, R26 ;  /* 0x0000001aff0e721b */ /* 0x000fc60000000000 */
[----:B------:R-:W2:Y:S04]  /*14240*/  LDG.E R88, desc[UR8][R72.64+0x2000] ;  /* 0x0020000848587981 */ /* 0x000ea8000c1e1900 */
        /* <DEDUP_REMOVED lines=12> */
[----:B------:R-:W2:Y:S01]  /*14310*/  LDG.E R70, desc[UR8][R72.64+0x5800] ;  /* 0x0058000848467981 */ /* 0x000ea2000c1e1900 */
[----:B---3--:R-:W-:-:S03]  /*14320*/  SHF.R.U32.HI R15, RZ, R19, R68 ;  /* 0x00000013ff0f7219 */ /* 0x008fc60000011644 */
[----:B------:R1:W3:Y:S01]  /*14330*/  LDG.E R68, desc[UR8][R72.64+0x5400] ;  /* 0x0054000848447981 */ /* 0x0002e2000c1e1900 */
[----:B------:R-:W-:-:S05]  /*14340*/  LOP3.LUT R15, R14, R15, RZ, 0xc0, !PT ;  /* 0x0000000f0e0f7212 */ /* 0x000fca00078ec0ff */
[C---:B------:R-:W-:Y:S01]  /*14350*/  IMAD.SHL.U32 R67, R15.reuse, 0x100, RZ ;  /* 0x000001000f437824 */ /* 0x040fe200078e00ff */
[----:B------:R-:W-:-:S04]  /*14360*/  LOP3.LUT R114, R15, 0x3, RZ, 0xc0, !PT ;  /* 0x000000030f727812 */ /* 0x000fc800078ec0ff */
[----:B------:R-:W-:-:S04]  /*14370*/  LOP3.LUT R67, R67, 0xfffffc00, RZ, 0xc0, !PT ;  /* 0xfffffc0043437812 */ /* 0x000fc800078ec0ff */
[----:B------:R-:W-:Y:S01]  /*14380*/  IADD3 R67, PT, PT, R114, R23, R67 ;  /* 0x0000001772437210 */ /* 0x000fe20007ffe043 */
[----:B------:R-:W-:Y:S01]  /*14390*/  BAR.SYNC.DEFER_BLOCKING 0x0 ;  /* 0x0000000000007b1d */ /* 0x000fe20000010000 */
[----:B----4-:R-:W-:-:S05]  /*143a0*/  SHF.R.U32.HI R69, RZ, R19, R74 ;  /* 0x00000013ff457219 */ /* 0x010fca000001164a */
[----:B------:R-:W4:Y:S01]  /*143b0*/  LDS.U8 R15, [R67] ;  /* 0x00000000430f7984 */ /* 0x000f220000000000 */
[----:B------:R-:W-:-:S05]  /*143c0*/  LOP3.LUT R69, R14, R69, RZ, 0xc0, !PT ;  /* 0x000000450e457212 */ /* 0x000fca00078ec0ff */
[C---:B------:R-:W-:Y:S01]  /*143d0*/  IMAD.SHL.U32 R71, R69.reuse, 0x100, RZ ;  /* 0x0000010045477824 */ /* 0x040fe200078e00ff */
[----:B------:R-:W-:-:S04]  /*143e0*/  LOP3.LUT R114, R69, 0x3, RZ, 0xc0, !PT ;  /* 0x0000000345727812 */ /* 0x000fc800078ec0ff */
[----:B------:R-:W-:-:S04]  /*143f0*/  LOP3.LUT R71, R71, 0xfffffc00, RZ, 0xc0, !PT ;  /* 0xfffffc0047477812 */ /* 0x000fc800078ec0ff */
[----:B------:R-:W-:Y:S01]  /*14400*/  IADD3 R71, PT, PT, R114, R23, R71 ;  /* 0x0000001772477210 */ /* 0x000fe20007ffe047 */
[----:B----4-:R-:W-:-:S05]  /*14410*/  VIADD R74, R15, 0x1 ;  /* 0x000000010f4a7836 */ /* 0x010fca0000000000 */
[----:B------:R-:W-:Y:S04]  /*14420*/  STS.U8 [R67], R74 ;  /* 0x0000004a43007388 */ /* 0x000fe80000000000 */
[----:B------:R-:W4:Y:S01]  /*14430*/  LDS.U8 R15, [R71] ;  /* 0x00000000470f7984 */ /* 0x000f220000000000 */
[----:B-----5:R-:W-:-:S04]  /*14440*/  SHF.R.U32.HI R69, RZ, R19, R76 ;  /* 0x00000013ff457219 */ /* 0x020fc8000001164c */
[----:B------:R-:W-:-:S05]  /*14450*/  LOP3.LUT R69, R14, R69, RZ, 0xc0, !PT ;  /* 0x000000450e457212 */ /* 0x000fca00078ec0ff */
[C---:B-1----:R-:W-:Y:S01]  /*14460*/  IMAD.SHL.U32 R72, R69.reuse, 0x100, RZ ;  /* 0x0000010045487824 */ /* 0x042fe200078e00ff */
[----:B------:R-:W-:-:S04]  /*14470*/  LOP3.LUT R76, R69, 0x3, RZ, 0xc0, !PT ;  /* 0x00000003454c7812 */ /* 0x000fc800078ec0ff */
[----:B------:R-:W-:-:S04]  /*14480*/  LOP3.LUT R69, R72, 0xfffffc00, RZ, 0xc0, !PT ;  /* 0xfffffc0048457812 */ /* 0x000fc800078ec0ff */
[----:B------:R-:W-:Y:S01]  /*14490*/  IADD3 R69, PT, PT, R76, R23, R69 ;  /* 0x000000174c457210 */ /* 0x000fe20007ffe045 */
[----:B----4-:R-:W-:-:S05]  /*144a0*/  VIADD R72, R15, 0x1 ;  /* 0x000000010f487836 */ /* 0x010fca0000000000 */
        /* <DEDUP_REMOVED lines=164> */
[----:B---3--:R-:W-:-:S04]  /*14ef0*/  SHF.R.U32.HI R67, RZ, R19, R68 ;  /* 0x00000013ff437219 */ /* 0x008fc80000011644 */
        /* <DEDUP_REMOVED lines=17> */
[----:B------:R-:W-:-:S05]  /*15010*/  IADD3 R6, P0, PT, R6, 0x1700, RZ ;  /* 0x0000170006067810 */ /* 0x000fca0007f1e0ff */
[----:B------:R-:W-:Y:S02]  /*15020*/  IMAD.X R7, RZ, RZ, R7, P0 ;  /* 0x000000ffff077224 */ /* 0x000fe400000e0607 */
[----:B-1----:R-:W-:Y:S01]  /*15030*/  VIADD R68, R15, 0x1 ;  /* 0x000000010f447836 */ /* 0x002fe20000000000 */
[----:B------:R-:W-:-:S04]  /*15040*/  IADD3 R15, P1, PT, -R6, R3, RZ ;  /* 0x00000003060f7210 */ /* 0x000fc80007f3e1ff */
[----:B------:R3:W-:Y:S01]  /*15050*/  STS.U8 [R69], R68 ;  /* 0x0000004445007388 */ /* 0x0007e20000000000 */
[----:B------:R-:W-:Y:S01]  /*15060*/  IMAD.X R70, R0, 0x1, ~R7, P1 ;  /* 0x0000000100467824 */ /* 0x000fe200008e0e07 */
[----:B------:R-:W-:-:S04]  /*15070*/  ISETP.GT.U32.AND P0, PT, R15, 0x16ff, PT ;  /* 0x000016ff0f00780c */ /* 0x000fc80003f04070 */
[----:B------:R-:W-:-:S13]  /*15080*/  ISETP.GT.AND.EX P0, PT, R70, RZ, PT, P0 ;  /* 0x000000ff4600720c */ /* 0x000fda0003f04300 */
[----:B---3--:R-:W-:Y:S05]  /*15090*/  @P0 BRA `(.L_x_100) ;  /* 0xfffffff000300947 */ /* 0x008fea000383ffff */
[----:B------:R-:W-:Y:S02]  /*150a0*/  IMAD.MOV.U32 R73, RZ, RZ, R15 ;  /* 0x000000ffff497224 */ /* 0x000fe400078e000f */
[----:B------:R-:W-:-:S07]  /*150b0*/  IMAD.MOV.U32 R75, RZ, RZ, R70 ;  /* 0x000000ffff4b7224 */ /* 0x000fce00078e0046 */
.L_x_99:
[----:B------:R-:W-:-:S04]  /*150c0*/  ISETP.GT.U32.AND P0, PT, R73, R18, PT ;  /* 0x000000124900720c */ /* 0x000fc80003f04070 */
[----:B------:R-:W-:-:S13]  /*150d0*/  ISETP.GT.AND.EX P0, PT, R75, RZ, PT, P0 ;  /* 0x000000ff4b00720c */ /* 0x000fda0003f04300 */
[----:B------:R-:W-:Y:S05]  /*150e0*/  @!P0 BRA `(.L_x_101) ;  /* 0x0000000400c88947 */ /* 0x000fea0003800000 */
[----:B------:R-:W-:Y:S01]  /*150f0*/  IADD3 R14, P0, PT, -R18, R73, RZ ;  /* 0x00000049120e7210 */ /* 0x000fe20007f1e1ff */
[----:B------:R-:W-:Y:S01]  /*15100*/  BSSY.RECONVERGENT B0, `(.L_x_102) ;  /* 0x000003d000007945 */ /* 0x000fe20003800200 */
[----:B------:R-:W-:Y:S01]  /*15110*/  BMSK R79, RZ, R26 ;  /* 0x0000001aff4f721b */ /* 0x000fe20000000000 */
[----:B-1----:R-:W-:Y:S01]  /*15120*/  IMAD.MOV.U32 R71, RZ, RZ, R18 ;  /* 0x000000ffff477224 */ /* 0x002fe200078e0012 */
[----:B------:R-:W-:Y:S01]  /*15130*/  ISETP.GT.U32.AND P1, PT, R14, 0x300, PT ;  /* 0x000003000e00780c */ /* 0x000fe20003f24070 */
[----:B------:R-:W-:Y:S01]  /*15140*/  IMAD.MOV.U32 R76, RZ, RZ, RZ ;  /* 0x000000ffff4c7224 */ /* 0x000fe200078e00ff */
[----:B------:R-:W-:Y:S02]  /*15150*/  IADD3.X R14, PT, PT, R75, -0x1, RZ, P0, !PT ;  /* 0xffffffff4b0e7810 */ /* 0x000fe400007fe4ff */
[----:B------:R-:W-:Y:S02]  /*15160*/  PLOP3.LUT P0, PT, PT, PT, PT, 0x80, 0x8 ;  /* 0x000000000008781c */ /* 0x000fe40003f0f070 */
[----:B------:R-:W-:-:S13]  /*15170*/  ISETP.GT.AND.EX P1, PT, R14, RZ, PT, P1 ;  /* 0x000000ff0e00720c */ /* 0x000fda0003f24310 */
[----:B------:R-:W-:Y:S05]  /*15180*/  @!P1 BRA `(.L_x_103) ;  /* 0x0000000000d09947 */ /* 0x000fea0003800000 */
[----:B------:R-:W-:Y:S02]  /*15190*/  IADD3 R78, P1, PT, R73, -0x300, RZ ;  /* 0xfffffd00494e7810 */ /* 0x000fe40007f3e0ff */
[----:B------:R-:W-:Y:S02]  /*151a0*/  PLOP3.LUT P0, PT, PT, PT, PT, 0x8, 0x80 ;  /* 0x000000000080781c */ /* 0x000fe40003f0e170 */
[----:B------:R-:W-:-:S11]  /*151b0*/  IADD3.X R77, PT, PT, R75, -0x1, RZ, P1, !PT ;  /* 0xffffffff4b4d7810 */ /* 0x000fd60000ffe4ff */
.L_x_104:
[----:B------:R-:W-:-:S05]  /*151c0*/  IADD3 R15, P1, PT, R6, R71, RZ ;  /* 0x00000047060f7210 */ /* 0x000fca0007f3e0ff */
[----:B-1----:R-:W-:Y:S01]  /*151d0*/  IMAD.X R68, R7, 0x1, R76, P1 ;  /* 0x0000000107447824 */ /* 0x002fe200008e064c */
[----:B------:R-:W-:-:S04]  /*151e0*/  LEA R14, P1, R15, R20, 0x2 ;  /* 0x000000140f0e7211 */ /* 0x000fc800078210ff */
[----:B------:R-:W-:-:S05]  /*151f0*/  LEA.HI.X R15, R15, R21, R68, 0x2, P1 ;  /* 0x000000150f0f7211 */ /* 0x000fca00008f1444 */
[----:B------:R-:W3:Y:S04]  /*15200*/  LDG.E R68, desc[UR8][R14.64] ;  /* 0x000000080e447981 */ /* 0x000ee8000c1e1900 */
[----:B------:R-:W4:Y:S04]  /*15210*/  LDG.E R70, desc[UR8][R14.64+0x400] ;  /* 0x000400080e467981 */ /* 0x000f28000c1e1900 */
[----:B------:R-:W5:Y:S04]  /*15220*/  LDG.E R72, desc[UR8][R14.64+0x800] ;  /* 0x000800080e487981 */ /* 0x000f68000c1e1900 */
[----:B------:R1:W2:Y:S01]  /*15230*/  LDG.E R74, desc[UR8][R14.64+0xc00] ;  /* 0x000c00080e4a7981 */ /* 0x0002a2000c1e1900 */
[----:B------:R-:W-:-:S04]  /*15240*/  IADD3 R71, P2, PT, R71, 0x400, RZ ;  /* 0x0000040047477810 */ /* 0x000fc80007f5e0ff */
[----:B------:R-:W-:Y:S01]  /*15250*/  ISETP.GE.U32.AND P1, PT, R71, R78, PT ;  /* 0x0000004e4700720c */ /* 0x000fe20003f26070 */
[----:B------:R-:W-:-:S05]  /*15260*/  IMAD.X R76, RZ, RZ, R76, P2 ;  /* 0x000000ffff4c7224 */ /* 0x000fca00010e064c */
[----:B------:R-:W-:Y:S02]  /*15270*/  ISETP.GE.AND.EX P1, PT, R76, R77, PT, P1 ;  /* 0x0000004d4c00720c */ /* 0x000fe40003f26310 */
[----:B---3--:R-:W-:-:S04]  /*15280*/  SHF.R.U32.HI R68, RZ, R19, R68 ;  /* 0x00000013ff447219 */ /* 0x008fc80000011644 */
[C---:B------:R-:W-:Y:S02]  /*15290*/  LOP3.LUT R68, R79.reuse, R68, RZ, 0xc0, !PT ;  /* 0x000000444f447212 */ /* 0x040fe400078ec0ff */
[-C--:B----4-:R-:W-:Y:S02]  /*152a0*/  SHF.R.U32.HI R70, RZ, R19.reuse, R70 ;  /* 0x00000013ff467219 */ /* 0x090fe40000011646 */
[----:B-----5:R-:W-:Y:S01]  /*152b0*/  SHF.R.U32.HI R72, RZ, R19, R72 ;  /* 0x00000013ff487219 */ /* 0x020fe20000011648 */
[C---:B------:R-:W-:Y:S01]  /*152c0*/  IMAD.SHL.U32 R67, R68.reuse, 0x100, RZ ;  /* 0x0000010044437824 */ /* 0x040fe200078e00ff */
[----:B------:R-:W-:Y:S02]  /*152d0*/  LOP3.LUT R68, R68, 0x3, RZ, 0xc0, !PT ;  /* 0x0000000344447812 */ /* 0x000fe400078ec0ff */
[----:B------:R-:W-:Y:S02]  /*152e0*/  LOP3.LUT R70, R79, R70, RZ, 0xc0, !PT ;  /* 0x000000464f467212 */ /* 0x000fe400078ec0ff */
[----:B------:R-:W-:-:S02]  /*152f0*/  LOP3.LUT R67, R67, 0xfffffc00, RZ, 0xc0, !PT ;  /* 0xfffffc0043437812 */ /* 0x000fc400078ec0ff */
[----:B------:R-:W-:Y:S01]  /*15300*/  LOP3.LUT R72, R79, R72, RZ, 0xc0, !PT ;  /* 0x000000484f487212 */ /* 0x000fe200078ec0ff */
[----:B------:R-:W-:Y:S01]  /*15310*/  IMAD.SHL.U32 R69, R70, 0x100, RZ ;  /* 0x0000010046457824 */ /* 0x000fe200078e00ff */
[-C--:B------:R-:W-:Y:S02]  /*15320*/  IADD3 R67, PT, PT, R68, R23.reuse, R67 ;  /* 0x0000001744437210 */ /* 0x080fe40007ffe043 */
[----:B------:R-:W-:Y:S01]  /*15330*/  LOP3.LUT R70, R70, 0x3, RZ, 0xc0, !PT ;  /* 0x0000000346467812 */ /* 0x000fe200078ec0ff */
[C---:B-1----:R-:W-:Y:S01]  /*15340*/  IMAD.SHL.U32 R15, R72.reuse, 0x100, RZ ;  /* 0x00000100480f7824 */ /* 0x042fe200078e00ff */
[----:B------:R-:W-:Y:S01]  /*15350*/  LOP3.LUT R69, R69, 0xfffffc00, RZ, 0xc0, !PT ;  /* 0xfffffc0045457812 */ /* 0x000fe200078ec0ff */
[----:B------:R-:W1:Y:S01]  /*15360*/  LDS.U8 R68, [R67] ;  /* 0x0000000043447984 */ /* 0x000e620000000000 */
[----:B------:R-:W-:Y:S02]  /*15370*/  LOP3.LUT R72, R72, 0x3, RZ, 0xc0, !PT ;  /* 0x0000000348487812 */ /* 0x000fe400078ec0ff */
[----:B------:R-:W-:-:S02]  /*15380*/  IADD3 R69, PT, PT, R70, R23, R69 ;  /* 0x0000001746457210 */ /* 0x000fc40007ffe045 */
[----:B------:R-:W-:Y:S02]  /*15390*/  LOP3.LUT R15, R15, 0xfffffc00, RZ, 0xc0, !PT ;  /* 0xfffffc000f0f7812 */ /* 0x000fe400078ec0ff */
[----:B--2---:R-:W-:Y:S02]  /*153a0*/  SHF.R.U32.HI R74, RZ, R19, R74 ;  /* 0x00000013ff4a7219 */ /* 0x004fe4000001164a */
[----:B------:R-:W-:Y:S02]  /*153b0*/  IADD3 R15, PT, PT, R72, R23, R15 ;  /* 0x00000017480f7210 */ /* 0x000fe40007ffe00f */
[----:B------:R-:W-:Y:S01]  /*153c0*/  LOP3.LUT R74, R79, R74, RZ, 0xc0, !PT ;  /* 0x0000004a4f4a7212 */ /* 0x000fe200078ec0ff */
[----:B-1----:R-:W-:-:S05]  /*153d0*/  VIADD R68, R68, 0x1 ;  /* 0x0000000144447836 */ /* 0x002fca0000000000 */
[----:B------:R1:W-:Y:S04]  /*153e0*/  STS.U8 [R67], R68 ;  /* 0x0000004443007388 */ /* 0x0003e80000000000 */
[----:B------:R-:W2:Y:S01]  /*153f0*/  LDS.U8 R14, [R69] ;  /* 0x00000000450e7984 */ /* 0x000ea20000000000 */
[C---:B-1----:R-:W-:Y:S01]  /*15400*/  IMAD.SHL.U32 R67, R74.reuse, 0x100, RZ ;  /* 0x000001004a437824 */ /* 0x042fe200078e00ff */
[----:B------:R-:W-:-:S04]  /*15410*/  LOP3.LUT R74, R74, 0x3, RZ, 0xc0, !PT ;  /* 0x000000034a4a7812 */ /* 0x000fc800078ec0ff */
[----:B------:R-:W-:-:S04]  /*15420*/  LOP3.LUT R67, R67, 0xfffffc00, RZ, 0xc0, !PT ;  /* 0xfffffc0043437812 */ /* 0x000fc800078ec0ff */
[----:B------:R-:W-:Y:S01]  /*15430*/  IADD3 R67, PT, PT, R74, R23, R67 ;  /* 0x000000174a437210 */ /* 0x000fe20007ffe043 */
[----:B--2---:R-:W-:-:S05]  /*15440*/  VIADD R14, R14, 0x1 ;  /* 0x000000010e0e7836 */ /* 0x004fca0000000000 */
[----:B------:R-:W-:Y:S04]  /*15450*/  STS.U8 [R69], R14 ;  /* 0x0000000e45007388 */ /* 0x000fe80000000000 */
[----:B------:R-:W1:Y:S02]  /*15460*/  LDS.U8 R70, [R15] ;  /* 0x000000000f467984 */ /* 0x000e640000000000 */
[----:B-1----:R-:W-:-:S05]  /*15470*/  VIADD R70, R70, 0x1 ;  /* 0x0000000146467836 */ /* 0x002fca0000000000 */
[----:B------:R-:W-:Y:S04]  /*15480*/  STS.U8 [R15], R70 ;  /* 0x000000460f007388 */ /* 0x000fe80000000000 */
[----:B------:R-:W1:Y:S02]  /*15490*/  LDS.U8 R68, [R67] ;  /* 0x0000000043447984 */ /* 0x000e640000000000 */
[----:B-1----:R-:W-:-:S05]  /*154a0*/  VIADD R68, R68, 0x1 ;  /* 0x0000000144447836 */ /* 0x002fca0000000000 */
[----:B------:R1:W-:Y:S01]  /*154b0*/  STS.U8 [R67], R68 ;  /* 0x0000004443007388 */ /* 0x0003e20000000000 */
[----:B------:R-:W-:Y:S05]  /*154c0*/  @!P1 BRA `(.L_x_104) ;  /* 0xfffffffc003c9947 */ /* 0x000fea000383ffff */
.L_x_103:
[----:B------:R-:W-:Y:S05]  /*154d0*/  BSYNC.RECONVERGENT B0 ;  /* 0x0000000000007941 */ /* 0x000fea0003800200 */
.L_x_102:
[----:B------:R-:W-:Y:S01]  /*154e0*/  IADD3 R14, P2, PT, R73, -R71, RZ ;  /* 0x80000047490e7210 */ /* 0x000fe20007f5e0ff */
[----:B------:R-:W-:Y:S03]  /*154f0*/  BSSY.RECONVERGENT B0, `(.L_x_105) ;  /* 0x0000020000007945 */ /* 0x000fe60003800200 */
[----:B------:R-:W-:Y:S01]  /*15500*/  ISETP.GT.U32.AND P1, PT, R14, 0x100, PT ;  /* 0x000001000e00780c */ /* 0x000fe20003f24070 */
[----:B------:R-:W-:-:S05]  /*15510*/  IMAD.X R14, R75, 0x1, ~R76, P2 ;  /* 0x000000014b0e7824 */ /* 0x000fca00010e0e4c */
[----:B------:R-:W-:-:S13]  /*15520*/  ISETP.GT.AND.EX P1, PT, R14, RZ, PT, P1 ;  /* 0x000000ff0e00720c */ /* 0x000fda0003f24310 */
[----:B------:R-:W-:Y:S05]  /*15530*/  @!P1 BRA `(.L_x_106) ;  /* 0x00000000006c9947 */ /* 0x000fea0003800000 */
[----:B------:R-:W-:-:S05]  /*15540*/  IADD3 R15, P0, PT, R6, R71, RZ ;  /* 0x00000047060f7210 */ /* 0x000fca0007f1e0ff */
[----:B-1----:R-:W-:Y:S01]  /*15550*/  IMAD.X R68, R7, 0x1, R76, P0 ;  /* 0x0000000107447824 */ /* 0x002fe200000e064c */
[----:B------:R-:W-:-:S04]  /*15560*/  LEA R14, P0, R15, R20, 0x2 ;  /* 0x000000140f0e7211 */ /* 0x000fc800078010ff */
[----:B------:R-:W-:-:S05]  /*15570*/  LEA.HI.X R15, R15, R21, R68, 0x2, P0 ;  /* 0x000000150f0f7211 */ /* 0x000fca00000f1444 */
[----:B------:R-:W3:Y:S04]  /*15580*/  LDG.E R68, desc[UR8][R14.64] ;  /* 0x000000080e447981 */ /* 0x000ee8000c1e1900 */
[----:B------:R-:W4:Y:S01]  /*15590*/  LDG.E R70, desc[UR8][R14.64+0x400] ;  /* 0x000400080e467981 */ /* 0x000f22000c1e1900 */
[----:B------:R-:W-:Y:S02]  /*155a0*/  IADD3 R71, P1, PT, R71, 0x200, RZ ;  /* 0x0000020047477810 */ /* 0x000fe40007f3e0ff */
[----:B------:R-:W-:-:S03]  /*155b0*/  PLOP3.LUT P0, PT, PT, PT, PT, 0x8, 0x80 ;  /* 0x000000000080781c */ /* 0x000fc60003f0e170 */
[----:B------:R-:W-:Y:S01]  /*155c0*/  IMAD.X R76, RZ, RZ, R76, P1 ;  /* 0x000000ffff4c7224 */ /* 0x000fe200008e064c */
[----:B---3--:R-:W-:-:S04]  /*155d0*/  SHF.R.U32.HI R68, RZ, R19, R68 ;  /* 0x00000013ff447219 */ /* 0x008fc80000011644 */
[----:B------:R-:W-:Y:S02]  /*155e0*/  LOP3.LUT R68, R79, R68, RZ, 0xc0, !PT ;  /* 0x000000444f447212 */ /* 0x000fe400078ec0ff */
[----:B----4-:R-:W-:-:S03]  /*155f0*/  SHF.R.U32.HI R70, RZ, R19, R70 ;  /* 0x00000013ff467219 */ /* 0x010fc60000011646 */
[C---:B------:R-:W-:Y:S01]  /*15600*/  IMAD.SHL.U32 R67, R68.reuse, 0x100, RZ ;  /* 0x0000010044437824 */ /* 0x040fe200078e00ff */
[----:B------:R-:W-:Y:S02]  /*15610*/  LOP3.LUT R68, R68, 0x3, RZ, 0xc0, !PT ;  /* 0x0000000344447812 */ /* 0x000fe400078ec0ff */
[----:B------:R-:W-:Y:S02]  /*15620*/  LOP3.LUT R70, R79, R70, RZ, 0xc0, !PT ;  /* 0x000000464f467212 */ /* 0x000fe400078ec0ff */
[----:B------:R-:W-:-:S03]  /*15630*/  LOP3.LUT R67, R67, 0xfffffc00, RZ, 0xc0, !PT ;  /* 0xfffffc0043437812 */ /* 0x000fc600078ec0ff */
[----:B------:R-:W-:Y:S01]  /*15640*/  IMAD.SHL.U32 R69, R70, 0x100, RZ ;  /* 0x0000010046457824 */ /* 0x000fe200078e00ff */
[-C--:B------:R-:W-:Y:S02]  /*15650*/  IADD3 R67, PT, PT, R68, R23.reuse, R67 ;  /* 0x0000001744437210 */ /* 0x080fe40007ffe043 */
[----:B------:R-:W-:Y:S02]  /*15660*/  LOP3.LUT R70, R70, 0x3, RZ, 0xc0, !PT ;  /* 0x0000000346467812 */ /* 0x000fe400078ec0ff */
[----:B------:R-:W-:Y:S01]  /*15670*/  LOP3.LUT R69, R69, 0xfffffc00, RZ, 0xc0, !PT ;  /* 0xfffffc0045457812 */ /* 0x000fe200078ec0ff */
[----:B------:R-:W1:Y:S03]  /*15680*/  LDS.U8 R68, [R67] ;  /* 0x0000000043447984 */ /* 0x000e660000000000 */
[----:B------:R-:W-:Y:S01]  /*15690*/  IADD3 R69, PT, PT, R70, R23, R69 ;  /* 0x0000001746457210 */ /* 0x000fe20007ffe045 */
[----:B-1----:R-:W-:-:S05]  /*156a0*/  VIADD R68, R68, 0x1 ;  /* 0x0000000144447836 */ /* 0x002fca0000000000 */
[----:B------:R-:W-:Y:S04]  /*156b0*/  STS.U8 [R67], R68 ;  /* 0x0000004443007388 */ /* 0x000fe80000000000 */
[----:B------:R-:W1:Y:S02]  /*156c0*/  LDS.U8 R14, [R69] ;  /* 0x00000000450e7984 */ /* 0x000e640000000000 */
[----:B-1----:R-:W-:-:S05]  /*156d0*/  VIADD R14, R14, 0x1 ;  /* 0x000000010e0e7836 */ /* 0x002fca0000000000 */
[----:B------:R3:W-:Y:S02]  /*156e0*/  STS.U8 [R69], R14 ;  /* 0x0000000e45007388 */ /* 0x0007e40000000000 */
.L_x_106:
[----:B------:R-:W-:Y:S05]  /*156f0*/  BSYNC.RECONVERGENT B0 ;  /* 0x0000000000007941 */ /* 0x000fea0003800200 */
.L_x_105:
[----:B------:R-:W-:-:S04]  /*15700*/  ISETP.LT.U32.AND P1, PT, R71, R73, PT ;  /* 0x000000494700720c */ /* 0x000fc80003f21070 */
[----:B------:R-:W-:-:S13]  /*15710*/  ISETP.LT.OR.EX P0, PT, R76, R75, P0, P1 ;  /* 0x0000004b4c00720c */ /* 0x000fda0000701710 */
[----:B------:R-:W-:Y:S05]  /*15720*/  @!P0 BRA `(.L_x_101) ;  /* 0x0000000000388947 */ /* 0x000fea0003800000 */
[----:B---3--:R-:W-:-:S05]  /*15730*/  IADD3 R14, P0, PT, R6, R71, RZ ;  /* 0x00000047060e7210 */ /* 0x008fca0007f1e0ff */
[----:B------:R-:W-:Y:S01]  /*15740*/  IMAD.X R7, R7, 0x1, R76, P0 ;  /* 0x0000000107077824 */ /* 0x000fe200000e064c */
[----:B------:R-:W-:-:S04]  /*15750*/  LEA R6, P0, R14, R20, 0x2 ;  /* 0x000000140e067211 */ /* 0x000fc800078010ff */
[----:B------:R-:W-:-:S05]  /*15760*/  LEA.HI.X R7, R14, R21, R7, 0x2, P0 ;  /* 0x000000150e077211 */ /* 0x000fca00000f1407 */
[----:B------:R-:W3:Y:S02]  /*15770*/  LDG.E R6, desc[UR8][R6.64] ;  /* 0x0000000806067981 */ /* 0x000ee4000c1e1900 */
[----:B---3--:R-:W-:-:S04]  /*15780*/  SHF.R.U32.HI R14, RZ, R19, R6 ;  /* 0x00000013ff0e7219 */ /* 0x008fc80000011606 */
[----:B------:R-:W-:-:S05]  /*15790*/  LOP3.LUT R14, R79, R14, RZ, 0xc0, !PT ;  /* 0x0000000e4f0e7212 */ /* 0x000fca00078ec0ff */
[C---:B------:R-:W-:Y:S01]  /*157a0*/  IMAD.SHL.U32 R15, R14.reuse, 0x100, RZ ;  /* 0x000001000e0f7824 */ /* 0x040fe200078e00ff */
[----:B------:R-:W-:-:S04]  /*157b0*/  LOP3.LUT R14, R14, 0x3, RZ, 0xc0, !PT ;  /* 0x000000030e0e7812 */ /* 0x000fc800078ec0ff */
[----:B------:R-:W-:-:S04]  /*157c0*/  LOP3.LUT R15, R15, 0xfffffc00, RZ, 0xc0, !PT ;  /* 0xfffffc000f0f7812 */ /* 0x000fc800078ec0ff */
[----:B------:R-:W-:-:S05]  /*157d0*/  IADD3 R14, PT, PT, R14, R23, R15 ;  /* 0x000000170e0e7210 */ /* 0x000fca0007ffe00f */
[----:B------:R-:W3:Y:S02]  /*157e0*/  LDS.U8 R15, [R14] ;  /* 0x000000000e0f7984 */ /* 0x000ee40000000000 */
[----:B---3--:R-:W-:-:S05]  /*157f0*/  VIADD R15, R15, 0x1 ;  /* 0x000000010f0f7836 */ /* 0x008fca0000000000 */
[----:B------:R4:W-:Y:S02]  /*15800*/  STS.U8 [R14], R15 ;  /* 0x0000000f0e007388 */ /* 0x0009e40000000000 */
.L_x_101:
[C---:B------:R-:W-:Y:S01]  /*15810*/  ISETP.GT.U32.AND P0, PT, R18.reuse, 0x1ff, PT ;  /* 0x000001ff1200780c */ /* 0x040fe20003f04070 */
[----:B------:R-:W-:Y:S05]  /*15820*/  WARPSYNC.ALL ;  /* 0x0000000000007948 */ /* 0x000fea0003800000 */
[----:B------:R-:W-:Y:S01]  /*15830*/  BAR.SYNC.DEFER_BLOCKING 0x0 ;  /* 0x0000000000007b1d */ /* 0x000fe20000010000 */
[----:B------:R-:W-:-:S05]  /*15840*/  ISETP.GT.U32.AND P2, PT, R18, 0xff, PT ;  /* 0x000000ff1200780c */ /* 0x000fca0003f44070 */
[----:B------:R-:W-:Y:S04]  /*15850*/  BSSY.RECONVERGENT B0, `(.L_x_107) ;  /* 0x000006a000007945 */ /* 0x000fe80003800200 */
[----:B------:R-:W-:Y:S05]  /*15860*/  @P0 BRA `(.L_x_108) ;  /* 0x0000000400a00947 */ /* 0x000fea0003800000 */
[----:B----4-:R-:W4:Y:S04]  /*15870*/  LDS R15, [R22+0x80] ;  /* 0x00008000160f7984 */ /* 0x010f280000000800 */
[----:B------:R-:W5:Y:S04]  /*15880*/  LDS R6, [R22] ;  /* 0x0000000016067984 */ /* 0x000f680000000800 */
[----:B---3--:R-:W3:Y:S04]  /*15890*/  LDS R69, [R22+0x100] ;  /* 0x0001000016457984 */ /* 0x008ee80000000800 */
[----:B------:R-:W0:Y:S04]  /*158a0*/  LDS R70, [R22+0x180] ;  /* 0x0001800016467984 */ /* 0x000e280000000800 */
[----:B-1----:R-:W1:Y:S04]  /*158b0*/  LDS R71, [R22+0x200] ;  /* 0x0002000016477984 */ /* 0x002e680000000800 */
[----:B------:R-:W2:Y:S01]  /*158c0*/  LDS R72, [R22+0x280] ;  /* 0x0002800016487984 */ /* 0x000ea20000000800 */
[----:B----4-:R-:W-:-:S02]  /*158d0*/  PRMT R67, R15, 0x7770, RZ ;  /* 0x000077700f437816 */ /* 0x010fc400000000ff */
[----:B------:R-:W-:Y:S02]  /*158e0*/  PRMT R68, R15, 0x7771, RZ ;  /* 0x000077710f447816 */ /* 0x000fe400000000ff */
[C---:B-----5:R-:W-:Y:S02]  /*158f0*/  PRMT R7, R6.reuse, 0x7770, RZ ;  /* 0x0000777006077816 */ /* 0x060fe400000000ff */
        /* <DEDUP_REMOVED lines=11> */
[----:B------:R-:W-:Y:S01]  /*159b0*/  PRMT R15, R15, 0x7773, RZ ;  /* 0x000077730f0f7816 */ /* 0x000fe200000000ff */
[----:B------:R-:W4:Y:S01]  /*159c0*/  LDS R14, [R22+0x300] ;  /* 0x00030000160e7984 */ /* 0x000f220000000800 */
[----:B------:R-:W-:Y:S02]  /*159d0*/  PRMT R6, R6, 0x7773, RZ ;  /* 0x0000777306067816 */ /* 0x000fe400000000ff */
[----:B------:R-:W-:Y:S02]  /*159e0*/  IADD3.X R76, PT, PT, RZ, R5, RZ, P4, P5 ;  /* 0x00000005ff4c7210 */ /* 0x000fe400027ea4ff */
[----:B------:R-:W-:Y:S02]  /*159f0*/  IADD3 R67, P4, P5, R67, R64, R7 ;  /* 0x0000004043437210 */ /* 0x000fe40007d9e007 */
[----:B------:R-:W-:-:S02]  /*15a00*/  LOP3.LUT R15, R15, 0xff, RZ, 0xc0, !PT ;  /* 0x000000ff0f0f7812 */ /* 0x000fc400078ec0ff */
[----:B------:R-:W-:Y:S02]  /*15a10*/  LOP3.LUT R7, R6, 0xff, RZ, 0xc0, !PT ;  /* 0x000000ff06077812 */ /* 0x000fe400078ec0ff */
[----:B---3--:R-:W-:Y:S02]  /*15a20*/  PRMT R4, R69, 0x7770, RZ ;  /* 0x0000777045047816 */ /* 0x008fe400000000ff */
[----:B0-----:R-:W-:Y:S02]  /*15a30*/  PRMT R5, R70, 0x7770, RZ ;  /* 0x0000777046057816 */ /* 0x001fe400000000ff */
[----:B------:R-:W-:Y:S02]  /*15a40*/  IADD3.X R6, PT, PT, RZ, R65, RZ, P1, P3 ;  /* 0x00000041ff067210 */ /* 0x000fe40000fe64ff */
[----:B------:R-:W-:Y:S02]  /*15a50*/  IADD3 R62, P1, P3, R15, R62, R7 ;  /* 0x0000003e0f3e7210 */ /* 0x000fe40007b3e007 */
[----:B------:R-:W-:Y:S01]  /*15a60*/  LOP3.LUT R7, R4, 0xff, RZ, 0xc0, !PT ;  /* 0x000000ff04077812 */ /* 0x000fe200078ec0ff */
[----:B------:R-:W0:Y:S01]  /*15a70*/  LDS R15, [R22+0x380] ;  /* 0x00038000160f7984 */ /* 0x000e220000000800 */
[----:B------:R-:W-:-:S02]  /*15a80*/  LOP3.LUT R68, R5, 0xff, RZ, 0xc0, !PT ;  /* 0x000000ff05447812 */ /* 0x000fc400078ec0ff */
[----:B------:R-:W-:Y:S02]  /*15a90*/  PRMT R4, R69, 0x7771, RZ ;  /* 0x0000777145047816 */ /* 0x000fe400000000ff */
[----:B------:R-:W-:Y:S02]  /*15aa0*/  PRMT R5, R70, 0x7771, RZ ;  /* 0x0000777146057816 */ /* 0x000fe400000000ff */
[----:B------:R-:W-:Y:S02]  /*15ab0*/  LOP3.LUT R4, R4, 0xff, RZ, 0xc0, !PT ;  /* 0x000000ff04047812 */ /* 0x000fe400078ec0ff */
[----:B------:R-:W-:Y:S02]  /*15ac0*/  LOP3.LUT R5, R5, 0xff, RZ, 0xc0, !PT ;  /* 0x000000ff05057812 */ /* 0x000fe400078ec0ff */
[----:B------:R-:W-:Y:S02]  /*15ad0*/  IADD3.X R66, PT, PT, RZ, R61, RZ, P1, P3 ;  /* 0x0000003dff427210 */ /* 0x000fe40000fe64ff */
[----:B------:R-:W-:-:S02]  /*15ae0*/  IADD3 R65, P1, P3, R5, R74, R4 ;  /* 0x0000004a05417210 */ /* 0x000fc40007b3e004 */
[C---:B------:R-:W-:Y:S02]  /*15af0*/  PRMT R4, R69.reuse, 0x7772, RZ ;  /* 0x0000777245047816 */ /* 0x040fe400000000ff */
[C---:B------:R-:W-:Y:S02]  /*15b00*/  PRMT R5, R70.reuse, 0x7772, RZ ;  /* 0x0000777246057816 */ /* 0x040fe400000000ff */
[----:B------:R-:W-:Y:S02]  /*15b10*/  IADD3.X R73, PT, PT, RZ, R63, RZ, P4, P5 ;  /* 0x0000003fff497210 */ /* 0x000fe400027ea4ff */
        /* <DEDUP_REMOVED lines=11> */
[C---:B-1----:R-:W-:Y:S02]  /*15bd0*/  PRMT R4, R71.reuse, 0x7770, RZ ;  /* 0x0000777047047816 */ /* 0x042fe400000000ff */
[----:B------:R-:W-:Y:S02]  /*15be0*/  PRMT R5, R71, 0x7771, RZ ;  /* 0x0000777147057816 */ /* 0x000fe400000000ff */
[----:B--2---:R-:W-:Y:S02]  /*15bf0*/  PRMT R7, R72, 0x7771, RZ ;  /* 0x0000777148077816 */ /* 0x004fe400000000ff */
[----:B------:R-:W-:-:S02]  /*15c00*/  LOP3.LUT R61, R4, 0xff, RZ, 0xc0, !PT ;  /* 0x000000ff043d7812 */ /* 0x000fc400078ec0ff */
[----:B------:R-:W-:Y:S02]  /*15c10*/  PRMT R6, R72, 0x7770, RZ ;  /* 0x0000777048067816 */ /* 0x000fe400000000ff */
[----:B------:R-:W-:Y:S02]  /*15c20*/  LOP3.LUT R4, R5, 0xff, RZ, 0xc0, !PT ;  /* 0x000000ff05047812 */ /* 0x000fe400078ec0ff */
[----:B------:R-:W-:Y:S02]  /*15c30*/  LOP3.LUT R7, R7, 0xff, RZ, 0xc0, !PT ;  /* 0x000000ff07077812 */ /* 0x000fe400078ec0ff */
[----:B------:R-:W-:Y:S02]  /*15c40*/  IADD3.X R70, PT, PT, RZ, R66, RZ, P1, P3 ;  /* 0x00000042ff467210 */ /* 0x000fe40000fe64ff */
[----:B------:R-:W-:Y:S02]  /*15c50*/  LOP3.LUT R6, R6, 0xff, RZ, 0xc0, !PT ;  /* 0x000000ff06067812 */ /* 0x000fe400078ec0ff */
[----:B------:R-:W-:-:S02]  /*15c60*/  IADD3 R65, P1, P3, R7, R65, R4 ;  /* 0x0000004107417210 */ /* 0x000fc40007b3e004 */
[----:B------:R-:W-:Y:S02]  /*15c70*/  PRMT R4, R71, 0x7772, RZ ;  /* 0x0000777247047816 */ /* 0x000fe400000000ff */
[----:B------:R-:W-:Y:S02]  /*15c80*/  PRMT R5, R72, 0x7772, RZ ;  /* 0x0000777248057816 */ /* 0x000fe400000000ff */
[----:B------:R-:W-:Y:S02]  /*15c90*/  IADD3.X R73, PT, PT, RZ, R73, RZ, P4, P5 ;  /* 0x00000049ff497210 */ /* 0x000fe400027ea4ff */
[----:B------:R-:W-:Y:S02]  /*15ca0*/  IADD3 R68, P5, P4, R6, R68, R61 ;  /* 0x0000004406447210 */ /* 0x000fe40007cbe03d */
[----:B------:R-:W-:Y:S02]  /*15cb0*/  LOP3.LUT R4, R4, 0xff, RZ, 0xc0, !PT ;  /* 0x000000ff04047812 */ /* 0x000fe400078ec0ff */
[----:B------:R-:W-:-:S02]  /*15cc0*/  LOP3.LUT R5, R5, 0xff, RZ, 0xc0, !PT ;  /* 0x000000ff05057812 */ /* 0x000fc400078ec0ff */
[----:B------:R-:W-:Y:S02]  /*15cd0*/  PRMT R71, R71, 0x7773, RZ ;  /* 0x0000777347477816 */ /* 0x000fe400000000ff */
[----:B------:R-:W-:Y:S02]  /*15ce0*/  PRMT R72, R72, 0x7773, RZ ;  /* 0x0000777348487816 */ /* 0x000fe400000000ff */
[----:B------:R-:W-:Y:S02]  /*15cf0*/  IADD3.X R69, PT, PT, RZ, R69, RZ, P5, P4 ;  /* 0x00000045ff457210 */ /* 0x000fe40002fe84ff */
[----:B------:R-:W-:Y:S02]  /*15d00*/  IADD3 R64, P5, P4, R5, R64, R4 ;  /* 0x0000004005407210 */ /* 0x000fe40007cbe004 */
[----:B----4-:R-:W-:Y:S02]  /*15d10*/  PRMT R4, R14, 0x7770, RZ ;  /* 0x000077700e047816 */ /* 0x010fe400000000ff */
[----:B0-----:R-:W-:-:S02]  /*15d20*/  PRMT R6, R15, 0x7770, RZ ;  /* 0x000077700f067816 */ /* 0x001fc400000000ff */
[----:B------:R-:W-:Y:S02]  /*15d30*/  LOP3.LUT R71, R71, 0xff, RZ, 0xc0, !PT ;  /* 0x000000ff47477812 */ /* 0x000fe400078ec0ff */
[----:B------:R-:W-:Y:S02]  /*15d40*/  LOP3.LUT R62, R72, 0xff, RZ, 0xc0, !PT ;  /* 0x000000ff483e7812 */ /* 0x000fe400078ec0ff */
[----:B------:R-:W-:Y:S02]  /*15d50*/  PRMT R5, R14, 0x7771, RZ ;  /* 0x000077710e057816 */ /* 0x000fe400000000ff */
[----:B------:R-:W-:Y:S02]  /*15d60*/  LOP3.LUT R61, R4, 0xff, RZ, 0xc0, !PT ;  /* 0x000000ff043d7812 */ /* 0x000fe400078ec0ff */
[----:B------:R-:W-:Y:S02]  /*15d70*/  LOP3.LUT R6, R6, 0xff, RZ, 0xc0, !PT ;  /* 0x000000ff06067812 */ /* 0x000fe400078ec0ff */
[----:B------:R-:W-:-:S02]  /*15d80*/  IADD3.X R67, PT, PT, RZ, R67, RZ, P1, P3 ;  /* 0x00000043ff437210 */ /* 0x000fc40000fe64ff */
[----:B------:R-:W-:Y:S02]  /*15d90*/  PRMT R7, R15, 0x7771, RZ ;  /* 0x000077710f077816 */ /* 0x000fe400000000ff */
[----:B------:R-:W-:Y:S02]  /*15da0*/  IADD3 R62, P1, P3, R62, R63, R71 ;  /* 0x0000003f3e3e7210 */ /* 0x000fe40007b3e047 */
        /* <DEDUP_REMOVED lines=19> */
[----:B------:R-:W-:-:S09]  /*15ee0*/  IADD3.X R61, PT, PT, RZ, R61, RZ, P1, P3 ;  /* 0x0000003dff3d7210 */ /* 0x000fd20000fe64ff */
.L_x_108:
[----:B------:R-:W-:Y:S05]  /*15ef0*/  BSYNC.RECONVERGENT B0 ;  /* 0x0000000000007941 */ /* 0x000fea0003800200 */
.L_x_107:
[----:B------:R-:W-:Y:S04]  /*15f00*/  BSSY.RECONVERGENT B0, `(.L_x_109) ;  /* 0x000006a000007945 */ /* 0x000fe80003800200 */
[----:B------:R-:W-:Y:S05]  /*15f10*/  @P2 BRA `(.L_x_110) ;  /* 0x0000000400a02947 */ /* 0x000fea0003800000 */
[----:B------:R-:W5:Y:S04]  /*15f20*/  LDS R6, [R22+0x2000] ;  /* 0x0020000016067984 */ /* 0x000f680000000800 */
[----:B----4-:R-:W4:Y:S04]  /*15f30*/  LDS R15, [R22+0x2080] ;  /* 0x00208000160f7984 */ /* 0x010f280000000800 */
[----:B---3--:R-:W3:Y:S04]  /*15f40*/  LDS R69, [R22+0x2100] ;  /* 0x0021000016457984 */ /* 0x008ee80000000800 */
[----:B------:R-:W0:Y:S04]  /*15f50*/  LDS R70, [R22+0x2180] ;  /* 0x0021800016467984 */ /* 0x000e280000000800 */
[----:B-1----:R-:W1:Y:S04]  /*15f60*/  LDS R71, [R22+0x2200] ;  /* 0x0022000016477984 */ /* 0x002e680000000800 */
[----:B------:R-:W2:Y:S01]  /*15f70*/  LDS R72, [R22+0x2280] ;  /* 0x0022800016487984 */ /* 0x000ea20000000800 */
[----:B-----5:R-:W-:-:S02]  /*15f80*/  PRMT R7, R6, 0x7770, RZ ;  /* 0x0000777006077816 */ /* 0x020fc400000000ff */
[----:B------:R-:W-:Y:S02]  /*15f90*/  PRMT R14, R6, 0x7771, RZ ;  /* 0x00007771060e7816 */ /* 0x000fe400000000ff */
[C---:B----4-:R-:W-:Y:S02]  /*15fa0*/  PRMT R67, R15.reuse, 0x7770, RZ ;  /* 0x000077700f437816 */ /* 0x050fe400000000ff */
[----:B------:R-:W-:Y:S02]  /*15fb0*/  PRMT R68, R15, 0x7771, RZ ;  /* 0x000077710f447816 */ /* 0x000fe400000000ff */
[----:B------:R-:W-:Y:S02]  /*15fc0*/  LOP3.LUT R75, R7, 0xff, RZ, 0xc0, !PT ;  /* 0x000000ff074b7812 */ /* 0x000fe400078ec0ff */
[----:B------:R-:W-:Y:S02]  /*15fd0*/  LOP3.LUT R74, R14, 0xff, RZ, 0xc0, !PT ;  /* 0x000000ff0e4a7812 */ /* 0x000fe400078ec0ff */
[----:B------:R-:W-:-:S02]  /*15fe0*/  LOP3.LUT R73, R67, 0xff, RZ, 0xc0, !PT ;  /* 0x000000ff43497812 */ /* 0x000fc400078ec0ff */
[----:B------:R-:W-:Y:S02]  /*15ff0*/  PRMT R7, R6, 0x7772, RZ ;  /* 0x0000777206077816 */ /* 0x000fe400000000ff */
[----:B------:R-:W-:Y:S02]  /*16000*/  PRMT R14, R15, 0x7772, RZ ;  /* 0x000077720f0e7816 */ /* 0x000fe400000000ff */
[----:B------:R-:W-:Y:S02]  /*16010*/  LOP3.LUT R67, R68, 0xff, RZ, 0xc0, !PT ;  /* 0x000000ff44437812 */ /* 0x000fe400078ec0ff */
[----:B------:R-:W-:Y:S02]  /*16020*/  IADD3 R73, P4, P5, R73, R60, R75 ;  /* 0x0000003c49497210 */ /* 0x000fe40007d9e04b */
[----:B------:R-:W-:Y:S02]  /*16030*/  LOP3.LUT R7, R7, 0xff, RZ, 0xc0, !PT ;  /* 0x000000ff07077812 */ /* 0x000fe400078ec0ff */
[----:B------:R-:W-:-:S02]  /*16040*/  LOP3.LUT R14, R14, 0xff, RZ, 0xc0, !PT ;  /* 0x000000ff0e0e7812 */ /* 0x000fc400078ec0ff */
[----:B------:R-:W-:Y:S02]  /*16050*/  PRMT R6, R6, 0x7773, RZ ;  /* 0x0000777306067816 */ /* 0x000fe400000000ff */
[----:B------:R-:W-:Y:S02]  /*16060*/  PRMT R15, R15, 0x7773, RZ ;  /* 0x000077730f0f7816 */ /* 0x000fe400000000ff */
[----:B------:R-:W-:Y:S02]  /*16070*/  IADD3 R58, P1, P3, R67, R58, R74 ;  /* 0x0000003a433a7210 */ /* 0x000fe40007b3e04a */
        /* <DEDUP_REMOVED lines=8> */
[----:B------:R-:W-:Y:S01]  /*16100*/  IADD3.X R74, PT, PT, RZ, R10, RZ, P4, P5 ;  /* 0x0000000aff4a7210 */ /* 0x000fe200027ea4ff */
[----:B------:R-:W-:Y:S01]  /*16110*/  LDS R11, [R22+0x2380] ;  /* 0x00238000160b7984 */ /* 0x000fe20000000800 */
[----:B------:R-:W-:-:S02]  /*16120*/  LOP3.LUT R9, R6, 0xff, RZ, 0xc0, !PT ;  /* 0x000000ff06097812 */ /* 0x000fc400078ec0ff */
[----:B------:R-:W-:Y:S01]  /*16130*/  LOP3.LUT R60, R7, 0xff, RZ, 0xc0, !PT ;  /* 0x000000ff073c7812 */ /* 0x000fe200078ec0ff */
[----:B------:R-:W0:Y:S01]  /*16140*/  LDS R10, [R22+0x2300] ;  /* 0x00230000160a7984 */ /* 0x000e220000000800 */
[----:B------:R-:W-:Y:S02]  /*16150*/  PRMT R6, R69, 0x7771, RZ ;  /* 0x0000777145067816 */ /* 0x000fe400000000ff */
[----:B------:R-:W-:Y:S02]  /*16160*/  PRMT R7, R70, 0x7771, RZ ;  /* 0x0000777146077816 */ /* 0x000fe400000000ff */
[----:B------:R-:W-:Y:S02]  /*16170*/  LOP3.LUT R6, R6, 0xff, RZ, 0xc0, !PT ;  /* 0x000000ff06067812 */ /* 0x000fe400078ec0ff */
[----:B------:R-:W-:Y:S02]  /*16180*/  LOP3.LUT R7, R7, 0xff, RZ, 0xc0, !PT ;  /* 0x000000ff07077812 */ /* 0x000fe400078ec0ff */
[----:B------:R-:W-:-:S02]  /*16190*/  IADD3 R60, P4, P5, R60, R73, R9 ;  /* 0x000000493c3c7210 */ /* 0x000fc40007d9e009 */
[----:B------:R-:W-:Y:S02]  /*161a0*/  IADD3.X R73, PT, PT, RZ, R8, RZ, P1, P3 ;  /* 0x00000008ff497210 */ /* 0x000fe40000fe64ff */
        /* <DEDUP_REMOVED lines=35> */
[C---:B0-----:R-:W-:Y:S02]  /*163e0*/  PRMT R6, R10.reuse, 0x7770, RZ ;  /* 0x000077700a067816 */ /* 0x041fe400000000ff */
[C---:B------:R-:W-:Y:S02]  /*163f0*/  PRMT R8, R11.reuse, 0x7770, RZ ;  /* 0x000077700b087816 */ /* 0x040fe400000000ff */
[----:B------:R-:W-:Y:S02]  /*16400*/  PRMT R7, R10, 0x7771, RZ ;  /* 0x000077710a077816 */ /* 0x000fe400000000ff */
[----:B------:R-:W-:Y:S02]  /*16410*/  IADD3.X R68, PT, PT, RZ, R68, RZ, P1, P3 ;  /* 0x00000044ff447210 */ /* 0x000fe40000fe64ff */
[----:B------:R-:W-:Y:S02]  /*16420*/  PRMT R9, R11, 0x7771, RZ ;  /* 0x000077710b097816 */ /* 0x000fe400000000ff */
[----:B------:R-:W-:-:S02]  /*16430*/  IADD3 R14, P1, P3, R14, R58, R71 ;  /* 0x0000003a0e0e7210 */ /* 0x000fc40007b3e047 */
[----:B------:R-:W-:Y:S02]  /*16440*/  LOP3.LUT R15, R6, 0xff, RZ, 0xc0, !PT ;  /* 0x000000ff060f7812 */ /* 0x000fe400078ec0ff */
[----:B------:R-:W-:Y:S02]  /*16450*/  LOP3.LUT R8, R8, 0xff, RZ, 0xc0, !PT ;  /* 0x000000ff08087812 */ /* 0x000fe400078ec0ff */
[----:B------:R-:W-:Y:S02]  /*16460*/  LOP3.LUT R58, R7, 0xff, RZ, 0xc0, !PT ;  /* 0x000000ff073a7812 */ /* 0x000fe400078ec0ff */
[----:B------:R-:W-:Y:S02]  /*16470*/  PRMT R6, R10, 0x7772, RZ ;  /* 0x000077720a067816 */ /* 0x000fe400000000ff */
[----:B------:R-:W-:Y:S02]  /*16480*/  PRMT R7, R11, 0x7772, RZ ;  /* 0x000077720b077816 */ /* 0x000fe400000000ff */
[----:B------:R-:W-:-:S02]  /*16490*/  LOP3.LUT R9, R9, 0xff, RZ, 0xc0, !PT ;  /* 0x000000ff09097812 */ /* 0x000fc400078ec0ff */
[----:B------:R-:W-:Y:S02]  /*164a0*/  IADD3.X R67, PT, PT, RZ, R67, RZ, P5, P4 ;  /* 0x00000043ff437210 */ /* 0x000fe40002fe84ff */
[----:B------:R-:W-:Y:S02]  /*164b0*/  PRMT R10, R10, 0x7773, RZ ;  /* 0x000077730a0a7816 */ /* 0x000fe400000000ff */
[----:B------:R-:W-:Y:S02]  /*164c0*/  PRMT R11, R11, 0x7773, RZ ;  /* 0x000077730b0b7816 */ /* 0x000fe400000000ff */
[----:B------:R-:W-:Y:S02]  /*164d0*/  IADD3 R60, P5, P4, R8, R60, R15 ;  /* 0x0000003c083c7210 */ /* 0x000fe40007cbe00f */
[----:B------:R-:W-:Y:S02]  /*164e0*/  IADD3.X R8, PT, PT, RZ, R70, RZ, P1, P3 ;  /* 0x00000046ff087210 */ /* 0x000fe40000fe64ff */
[----:B------:R-:W-:-:S02]  /*164f0*/  LOP3.LUT R6, R6, 0xff, RZ, 0xc0, !PT ;  /* 0x000000ff06067812 */ /* 0x000fc400078ec0ff */
[----:B------:R-:W-:Y:S02]  /*16500*/  LOP3.LUT R7, R7, 0xff, RZ, 0xc0, !PT ;  /* 0x000000ff07077812 */ /* 0x000fe400078ec0ff */
[----:B------:R-:W-:Y:S02]  /*16510*/  IADD3 R58, P1, P3, R9, R59, R58 ;  /* 0x0000003b093a7210 */ /* 0x000fe40007b3e03a */
        /* <DEDUP_REMOVED lines=8> */
.L_x_110:
[----:B------:R-:W-:Y:S05]  /*165a0*/  BSYNC.RECONVERGENT B0 ;  /* 0x0000000000007941 */ /* 0x000fea0003800200 */
.L_x_109:
[----:B------:R-:W5:Y:S08]  /*165b0*/  S2UR UR5, SR_CgaCtaId ;  /* 0x00000000000579c3 */ /* 0x000f700000008800 */
[----:B------:R-:W-:Y:S01]  /*165c0*/  BAR.SYNC.DEFER_BLOCKING 0x0 ;  /* 0x0000000000007b1d */ /* 0x000fe20000010000 */
[C---:B------:R-:W-:Y:S01]  /*165d0*/  LOP3.LUT R6, R18.reuse, 0x3e0, RZ, 0xc0, !PT ;  /* 0x000003e012067812 */ /* 0x040fe200078ec0ff */
[----:B------:R-:W-:Y:S01]  /*165e0*/  IMAD.MOV.U32 R7, RZ, RZ, R65 ;  /* 0x000000ffff077224 */ /* 0x000fe200078e0041 */
[C---:B------:R-:W-:Y:S01]  /*165f0*/  ISETP.GT.U32.AND P1, PT, R18.reuse, 0x3f, PT ;  /* 0x0000003f1200780c */ /* 0x040fe20003f24070 */
[----:B------:R-:W-:Y:S01]  /*16600*/  IMAD.MOV.U32 R65, RZ, RZ, R63 ;  /* 0x000000ffff417224 */ /* 0x000fe200078e003f */
[----:B---34-:R-:W-:Y:S01]  /*16610*/  LEA.HI R14, R18, R18, RZ, 0x1d ;  /* 0x00000012120e7211 */ /* 0x018fe200078fe8ff */
[----:B------:R-:W-:Y:S01]  /*16620*/  UMOV UR4, 0x400 ;  /* 0x0000040000047882 */ /* 0x000fe20000000000 */
[----:B-1----:R-:W-:Y:S01]  /*16630*/  IMAD.MOV.U32 R67, RZ, RZ, R61 ;  /* 0x000000ffff437224 */ /* 0x002fe200078e003d */
[----:B------:R-:W-:Y:S01]  /*16640*/  BSSY.RECONVERGENT B0, `(.L_x_111) ;  /* 0x0000056000007945 */ /* 0x000fe20003800200 */
[----:B------:R-:W-:-:S02]  /*16650*/  IMAD.MOV.U32 R61, RZ, RZ, R59 ;  /* 0x000000ffff3d7224 */ /* 0x000fc400078e003b */
[----:B------:R-:W-:Y:S01]  /*16660*/  IMAD.MOV.U32 R63, RZ, RZ, R57 ;  /* 0x000000ffff3f7224 */ /* 0x000fe200078e0039 */
[----:B-----5:R-:W-:-:S06]  /*16670*/  ULEA UR4, UR5, UR4, 0x18 ;  /* 0x0000000405047291 */ /* 0x020fcc000f8ec0ff */
[----:B------:R-:W-:-:S04]  /*16680*/  IMAD.U32 R15, RZ, RZ, UR4 ;  /* 0x00000004ff0f7e24 */ /* 0x000fc8000f8e00ff */
[--C-:B------:R-:W-:Y:S02]  /*16690*/  IMAD R69, R13, 0x200, R15.reuse ;  /* 0x000002000d457824 */ /* 0x100fe400078e020f */
[----:B------:R-:W-:Y:S02]  /*166a0*/  IMAD R99, R14, 0x8, R15 ;  /* 0x000000080e637824 */ /* 0x000fe400078e020f */
[----:B------:R-:W-:Y:S02]  /*166b0*/  IMAD.IADD R69, R69, 0x1, R6 ;  /* 0x0000000145457824 */ /* 0x000fe400078e0206 */
[----:B------:R-:W-:Y:S02]  /*166c0*/  IMAD.MOV.U32 R6, RZ, RZ, R66 ;  /* 0x000000ffff067224 */ /* 0x000fe400078e0042 */
[----:B------:R-:W-:Y:S02]  /*166d0*/  IMAD.MOV.U32 R66, RZ, RZ, R62 ;  /* 0x000000ffff427224 */ /* 0x000fe400078e003e */
[----:B------:R-:W-:Y:S01]  /*166e0*/  IMAD.MOV.U32 R62, RZ, RZ, R58 ;  /* 0x000000ffff3e7224 */ /* 0x000fe200078e003a */
[----:B------:R1:W-:Y:S04]  /*166f0*/  @!P0 STS.128 [R69], R4 ;  /* 0x0000000445008388 */ /* 0x0003e80000000c00 */
[----:B------:R3:W-:Y:S04]  /*16700*/  @!P0 STS.128 [R69+0x10], R64 ;  /* 0x0000104045008388 */ /* 0x0007e80000000c00 */
[----:B------:R3:W-:Y:S01]  /*16710*/  @!P2 STS.128 [R69+0x100], R60 ;  /* 0x0001003c4500a388 */ /* 0x0007e20000000c00 */
[----:B-1----:R-:W-:-:S02]  /*16720*/  IMAD.MOV.U32 R4, RZ, RZ, R11 ;  /* 0x000000ffff047224 */ /* 0x002fc400078e000b */
[----:B------:R-:W-:Y:S02]  /*16730*/  IMAD.MOV.U32 R5, RZ, RZ, R10 ;  /* 0x000000ffff057224 */ /* 0x000fe400078e000a */
[----:B------:R-:W-:Y:S02]  /*16740*/  IMAD.MOV.U32 R6, RZ, RZ, R9 ;  /* 0x000000ffff067224 */ /* 0x000fe400078e0009 */
[----:B------:R-:W-:-:S05]  /*16750*/  IMAD.MOV.U32 R7, RZ, RZ, R8 ;  /* 0x000000ffff077224 */ /* 0x000fca00078e0008 */
[----:B------:R3:W-:Y:S01]  /*16760*/  @!P2 STS.128 [R69+0x110], R4 ;  /* 0x000110044500a388 */ /* 0x0007e20000000c00 */
[----:B------:R-:W-:Y:S06]  /*16770*/  BAR.SYNC.DEFER_BLOCKING 0x0 ;  /* 0x0000000000007b1d */ /* 0x000fec0000010000 */
[----:B------:R-:W-:Y:S05]  /*16780*/  @P1 BRA `(.L_x_112) ;  /* 0x0000000400041947 */ /* 0x000fea0003800000 */
[----:B------:R-:W-:-:S05]  /*16790*/  IMAD R14, R18, 0x4, R23 ;  /* 0x00000004120e7824 */ /* 0x000fca00078e0217 */
[----:B---3--:R-:W-:Y:S04]  /*167a0*/  LDS.64 R4, [R14] ;  /* 0x000000000e047984 */ /* 0x008fe80000000a00 */
[----:B------:R-:W-:Y:S04]  /*167b0*/  LDS.64 R6, [R14+0x200] ;  /* 0x000200000e067984 */ /* 0x000fe80000000a00 */
[----:B------:R-:W1:Y:S04]  /*167c0*/  LDS.64 R8, [R14+0x400] ;  /* 0x000400000e087984 */ /* 0x000e680000000a00 */
[----:B------:R-:W-:Y:S04]  /*167d0*/  LDS.64 R10, [R14+0x600] ;  /* 0x000600000e0a7984 */ /* 0x000fe80000000a00 */
        /* <DEDUP_REMOVED lines=8> */
[----:B------:R-:W2:Y:S01]  /*16860*/  LDS.64 R72, [R14+0x1800] ;  /* 0x001800000e487984 */ /* 0x000ea20000000a00 */
[----:B-1----:R-:W-:-:S03]  /*16870*/  IADD3 R57, P0, P2, R8, R6, R4 ;  /* 0x0000000608397210 */ /* 0x002fc60007a1e004 */
[----:B------:R-:W-:Y:S01]  /*16880*/  LDS.64 R74, [R14+0x1a00] ;  /* 0x001a00000e4a7984 */ /* 0x000fe20000000a00 */
[----:B------:R-:W-:-:S03]  /*16890*/  IADD3.X R9, PT, PT, R9, R7, R5, P0, P2 ;  /* 0x0000000709097210 */ /* 0x000fc600007e4405 */
[----:B------:R-:W1:Y:S01]  /*168a0*/  LDS.64 R76, [R14+0x1c00] ;  /* 0x001c00000e4c7984 */ /* 0x000e620000000a00 */
        /* <DEDUP_REMOVED lines=16> */
[----:B--2---:R-:W-:-:S03]  /*169b0*/  IADD3 R57, P3, P4, R72, R70, R57 ;  /* 0x0000004648397210 */ /* 0x004fc60007c7e039 */
[----:B------:R-:W-:Y:S01]  /*169c0*/  LDS.64 R94, [R14+0x2e00] ;  /* 0x002e00000e5e7984 */ /* 0x000fe20000000a00 */
[----:B------:R-:W-:-:S03]  /*169d0*/  IADD3.X R71, PT, PT, R73, R71, R67, P3, P4 ;  /* 0x0000004749477210 */ /* 0x000fc60001fe8443 */
        /* <DEDUP_REMOVED lines=18> */
[----:B--2---:R-:W-:-:S04]  /*16b00*/  IADD3 R57, P3, P4, R96, R94, R57 ;  /* 0x0000005e60397210 */ /* 0x004fc80007c7e039 */
[----:B------:R-:W-:Y:S02]  /*16b10*/  IADD3.X R95, PT, PT, R97, R95, R91, P3, P4 ;  /* 0x0000005f615f7210 */ /* 0x000fe40001fe845b */
[----:B-1----:R-:W-:-:S04]  /*16b20*/  IADD3 R57, P0, P2, R6, R4, R57 ;  /* 0x0000000406397210 */ /* 0x002fc80007a1e039 */
[----:B------:R-:W-:Y:S02]  /*16b30*/  IADD3.X R7, PT, PT, R7, R5, R95, P0, P2 ;  /* 0x0000000507077210 */ /* 0x000fe400007e445f */
[----:B---3--:R-:W-:-:S04]  /*16b40*/  IADD3 R57, P3, P4, R10, R8, R57 ;  /* 0x000000080a397210 */ /* 0x008fc80007c7e039 */
[----:B------:R-:W-:Y:S02]  /*16b50*/  IADD3.X R9, PT, PT, R11, R9, R7, P3, P4 ;  /* 0x000000090b097210 */ /* 0x000fe40001fe8407 */
[----:B----4-:R-:W-:-:S04]  /*16b60*/  IADD3 R5, P0, P2, R58, R30, R57 ;  /* 0x0000001e3a057210 */ /* 0x010fc80007a1e039 */
[----:B-----5:R-:W-:Y:S02]  /*16b70*/  IADD3 R30, P3, PT, R60, R5, RZ ;  /* 0x000000053c1e7210 */ /* 0x020fe40007f7e0ff */
[----:B------:R-:W-:-:S05]  /*16b80*/  IADD3.X R31, PT, PT, R59, R31, R9, P0, P2 ;  /* 0x0000001f3b1f7210 */ /* 0x000fca00007e4409 */
[----:B------:R-:W-:-:S07]  /*16b90*/  IMAD.X R31, R61, 0x1, R31, P3 ;  /* 0x000000013d1f7824 */ /* 0x000fce00018e061f */
.L_x_112:
[----:B------:R-:W-:Y:S05]  /*16ba0*/  BSYNC.RECONVERGENT B0 ;  /* 0x0000000000007941 */ /* 0x000fea0003800200 */
.L_x_111:
[----:B------:R-:W-:Y:S01]  /*16bb0*/  BAR.SYNC.DEFER_BLOCKING 0x0 ;  /* 0x0000000000007b1d */ /* 0x000fe20000010000 */
[----:B------:R-:W-:-:S05]  /*16bc0*/  ISETP.GT.U32.AND P0, PT, R18, 0x1f, PT ;  /* 0x0000001f1200780c */ /* 0x000fca0003f04070 */
[----:B------:R1:W-:Y:S02]  /*16bd0*/  STS.64 [R99+0x410], R30 ;  /* 0x0004101e63007388 */ /* 0x0003e40000000a00 */
[----:B------:R-:W-:Y:S06]  /*16be0*/  BAR.SYNC.DEFER_BLOCKING 0x0 ;  /* 0x0000000000007b1d */ /* 0x000fec0000010000 */
[----:B------:R-:W-:Y:S05]  /*16bf0*/  @P0 BRA `(.L_x_113) ;  /* 0x0000000400380947 */ /* 0x000fea0003800000 */
[----:B------:R-:W-:Y:S01]  /*16c00*/  IMAD R57, R18, 0x48, R15 ;  /* 0x0000004812397824 */ /* 0x000fe200078e020f */
[C---:B------:R-:W-:Y:S01]  /*16c10*/  ISETP.GE.AND P4, PT, R13.reuse, 0x10, PT ;  /* 0x000000100d00780c */ /* 0x040fe20003f86270 */
[----:B------:R-:W-:Y:S01]  /*16c20*/  UMOV UR4, 0xffffffff ;  /* 0xffffffff00047882 */ /* 0x000fe20000000000 */
[C---:B------:R-:W-:Y:S02]  /*16c30*/  ISETP.GE.AND P5, PT, R13.reuse, 0x2, PT ;  /* 0x000000020d00780c */ /* 0x040fe40003fa6270 */
[----:B---3--:R-:W-:Y:S01]  /*16c40*/  LDS.64 R4, [R57+0x410] ;  /* 0x0004100039047984 */ /* 0x008fe20000000a00 */
[----:B------:R-:W-:Y:S02]  /*16c50*/  P2R R14, PR, RZ, 0x10 ;  /* 0x00000010ff0e7803 */ /* 0x000fe40000000000 */
[C---:B------:R-:W-:Y:S01]  /*16c60*/  ISETP.GE.AND P4, PT, R13.reuse, 0x4, PT ;  /* 0x000000040d00780c */ /* 0x040fe20003f86270 */
[----:B------:R-:W-:Y:S01]  /*16c70*/  LDS.64 R6, [R57+0x418] ;  /* 0x0004180039067984 */ /* 0x000fe20000000a00 */
[----:B------:R-:W-:-:S03]  /*16c80*/  ISETP.GE.AND P6, PT, R13, 0x1, PT ;  /* 0x000000010d00780c */ /* 0x000fc60003fc6270 */
[----:B------:R-:W3:Y:S04]  /*16c90*/  LDS.64 R8, [R57+0x420] ;  /* 0x0004200039087984 */ /* 0x000ee80000000a00 */
[----:B------:R-:W-:Y:S04]  /*16ca0*/  LDS.64 R10, [R57+0x428] ;  /* 0x00042800390a7984 */ /* 0x000fe80000000a00 */
[----:B------:R-:W4:Y:S04]  /*16cb0*/  LDS.64 R58, [R57+0x430] ;  /* 0x00043000393a7984 */ /* 0x000f280000000a00 */
[----:B------:R-:W-:Y:S04]  /*16cc0*/  LDS.64 R60, [R57+0x438] ;  /* 0x00043800393c7984 */ /* 0x000fe80000000a00 */
[----:B------:R-:W5:Y:S04]  /*16cd0*/  LDS.64 R62, [R57+0x440] ;  /* 0x00044000393e7984 */ /* 0x000f680000000a00 */
[----:B------:R-:W0:Y:S01]  /*16ce0*/  LDS.64 R64, [R57+0x448] ;  /* 0x0004480039407984 */ /* 0x000e220000000a00 */
[----:B---3--:R-:W-:-:S04]  /*16cf0*/  IADD3 R77, P2, P3, R8, R6, R4 ;  /* 0x00000006084d7210 */ /* 0x008fc80007b5e004 */
[----:B------:R-:W-:Y:S02]  /*16d00*/  IADD3.X R79, PT, PT, R9, R7, R5, P2, P3 ;  /* 0x00000007094f7210 */ /* 0x000fe400017e6405 */
[----:B----4-:R-:W-:-:S04]  /*16d10*/  IADD3 R77, P2, P3, R58, R77, R10 ;  /* 0x0000004d3a4d7210 */ /* 0x010fc80007b5e00a */
[----:B------:R-:W-:Y:S02]  /*16d20*/  IADD3.X R79, PT, PT, R59, R79, R11, P2, P3 ;  /* 0x0000004f3b4f7210 */ /* 0x000fe400017e640b */
[----:B-----5:R-:W-:-:S04]  /*16d30*/  IADD3 R77, P2, P3, R62, R77, R60 ;  /* 0x0000004d3e4d7210 */ /* 0x020fc80007b5e03c */
[----:B------:R-:W-:Y:S02]  /*16d40*/  IADD3.X R79, PT, PT, R63, R79, R61, P2, P3 ;  /* 0x0000004f3f4f7210 */ /* 0x000fe400017e643d */
[----:B0-----:R-:W-:Y:S02]  /*16d50*/  IADD3 R77, P2, PT, R64, R77, RZ ;  /* 0x0000004d404d7210 */ /* 0x001fe40007f5e0ff */
[----:B------:R-:W-:-:S03]  /*16d60*/  ISETP.GE.AND P3, PT, R13, 0x8, PT ;  /* 0x000000080d00780c */ /* 0x000fc60003f66270 */
[----:B------:R-:W-:Y:S01]  /*16d70*/  IMAD.X R79, R65, 0x1, R79, P2 ;  /* 0x00000001414f7824 */ /* 0x000fe200010e064f */
[----:B------:R-:W-:Y:S09]  /*16d80*/  BRA.DIV UR4, `(.L_x_114) ;  /* 0x0000009604a07947 */ /* 0x000ff2000b800000 */
[----:B------:R-:W0:Y:S04]  /*16d90*/  SHFL.UP PT, R14, R77, 0x1, RZ ;  /* 0x042000004d0e7989 */ /* 0x000e2800000e00ff */
[----:B------:R-:W3:Y:S01]  /*16da0*/  SHFL.UP PT, R64, R79, 0x1, RZ ;  /* 0x042000004f407989 */ /* 0x000ee200000e00ff */
[----:B0-----:R-:W-:Y:S02]  /*16db0*/  SEL R14, R14, RZ, P6 ;  /* 0x000000ff0e0e7207 */ /* 0x001fe40003000000 */
[----:B---3--:R-:W-:Y:S02]  /*16dc0*/  SEL R64, R64, RZ, P6 ;  /* 0x000000ff40407207 */ /* 0x008fe40003000000 */
[----:B------:R-:W-:-:S05]  /*16dd0*/  IADD3 R67, P2, PT, R14, R77, RZ ;  /* 0x0000004d0e437210 */ /* 0x000fca0007f5e0ff */
[----:B------:R-:W-:Y:S01]  /*16de0*/  IMAD.X R75, R64, 0x1, R79, P2 ;  /* 0x00000001404b7824 */ /* 0x000fe200010e064f */
[----:B------:R-:W0:Y:S04]  /*16df0*/  SHFL.UP PT, R14, R67, 0x2, RZ ;  /* 0x04400000430e7989 */ /* 0x000e2800000e00ff */
[----:B------:R-:W3:Y:S01]  /*16e00*/  SHFL.UP PT, R64, R75, 0x2, RZ ;  /* 0x044000004b407989 */ /* 0x000ee200000e00ff */
[----:B0-----:R-:W-:-:S04]  /*16e10*/  SEL R14, R14, RZ, P5 ;  /* 0x000000ff0e0e7207 */ /* 0x001fc80002800000 */
[----:B------:R-:W-:Y:S02]  /*16e20*/  IADD3 R71, P2, PT, R14, R67, RZ ;  /* 0x000000430e477210 */ /* 0x000fe40007f5e0ff */
[----:B---3--:R-:W-:-:S03]  /*16e30*/  SEL R64, R64, RZ, P5 ;  /* 0x000000ff40407207 */ /* 0x008fc60002800000 */
[----:B------:R-:W0:Y:S02]  /*16e40*/  SHFL.UP PT, R14, R71, 0x4, RZ ;  /* 0x04800000470e7989 */ /* 0x000e2400000e00ff */
[----:B------:R-:W-:-:S05]  /*16e50*/  IMAD.X R73, R64, 0x1, R75, P2 ;  /* 0x0000000140497824 */ /* 0x000fca00010e064b */
        /* <DEDUP_REMOVED lines=10> */
[----:B------:R0:W3:Y:S02]  /*16f00*/  SHFL.UP PT, R14, R67, 0x10, RZ ;  /* 0x06000000430e7989 */ /* 0x0000e400000e00ff */
[----:B------:R-:W-:-:S05]  /*16f10*/  IMAD.X R66, R64, 0x1, R69, P2 ;  /* 0x0000000140427824 */ /* 0x000fca00010e0645 */
[----:B------:R0:W4:Y:S02]  /*16f20*/  SHFL.UP PT, R64, R66, 0x10, RZ ;  /* 0x0600000042407989 */ /* 0x00012400000e00ff */
.L_x_206:
[----:B------:R-:W-:-:S04]  /*16f30*/  ISETP.GE.AND P2, PT, R13, 0x10, PT ;  /* 0x000000100d00780c */ /* 0x000fc80003f46270 */
[----:B---3--:R-:W-:Y:S02]  /*16f40*/  SEL R14, R14, RZ, P2 ;  /* 0x000000ff0e0e7207 */ /* 0x008fe40001000000 */
[----:B----4-:R-:W-:Y:S02]  /*16f50*/  SEL R65, R64, RZ, P2 ;  /* 0x000000ff40417207 */ /* 0x010fe40001000000 */
[----:B------:R-:W-:-:S04]  /*16f60*/  IADD3 R64, P2, P3, -R77, R14, R67 ;  /* 0x0000000e4d407210 */ /* 0x000fc80007b5e143 */
[----:B------:R-:W-:Y:S02]  /*16f70*/  IADD3.X R65, PT, PT, ~R79, R65, R66, P2, P3 ;  /* 0x000000414f417210 */ /* 0x000fe400017e6542 */
[----:B------:R-:W-:-:S03]  /*16f80*/  IADD3 R4, P2, PT, R4, R64, RZ ;  /* 0x0000004004047210 */ /* 0x000fc60007f5e0ff */
[----:B------:R4:W-:Y:S02]  /*16f90*/  STS.64 [R57+0x410], R64 ;  /* 0x0004104039007388 */ /* 0x0009e40000000a00 */
        /* <DEDUP_REMOVED lines=20> */
.L_x_113:
[----:B------:R-:W-:Y:S05]  /*170e0*/  WARPSYNC.ALL ;  /* 0x0000000000007948 */ /* 0x000fea0003800000 */
[----:B------:R-:W-:Y:S06]  /*170f0*/  BAR.SYNC.DEFER_BLOCKING 0x0 ;  /* 0x0000000000007b1d */ /* 0x000fec0000010000 */
[----:B------:R-:W-:Y:S01]  /*17100*/  BSSY B0, `(.L_x_115) ;  /* 0x00008a3000007945 */ /* 0x000fe20003800000 */
[----:B-1----:R-:W1:Y:S01]  /*17110*/  LDS.64 R98, [R99+0x410] ;  /* 0x0004100063627984 */ /* 0x002e620000000a00 */
[----:B------:R-:W-:Y:S01]  /*17120*/  BAR.SYNC.DEFER_BLOCKING 0x0 ;  /* 0x0000000000007b1d */ /* 0x000fe20000010000 */
[----:B-1----:R-:W-:-:S02]  /*17130*/  ISETP.NE.U32.AND P2, PT, R98, R3, PT ;  /* 0x000000036200720c */ /* 0x002fc40003f45070 */
[----:B------:R-:W-:Y:S02]  /*17140*/  ISETP.EQ.U32.AND P3, PT, R98, RZ, PT ;  /* 0x000000ff6200720c */ /* 0x000fe40003f62070 */
[----:B------:R-:W-:-:S04]  /*17150*/  ISETP.NE.AND.EX P2, PT, R99, R0, PT, P2 ;  /* 0x000000006300720c */ /* 0x000fc80003f45320 */
[----:B------:R-:W-:-:S04]  /*17160*/  ISETP.EQ.OR.EX P2, PT, R99, RZ, !P2, P3 ;  /* 0x000000ff6300720c */ /* 0x000fc80005742730 */
[----:B------:R-:W-:-:S13]  /*17170*/  ISETP.GT.U32.OR P2, PT, R18, 0x3f, P2 ;  /* 0x0000003f1200780c */ /* 0x000fda0001744470 */
[----:B------:R-:W-:Y:S06]  /*17180*/  BAR.RED.AND.DEFER_BLOCKING 0x0, P2 ;  /* 0x0000000000007b1d */ /* 0x000fec0001014400 */
[----:B------:R-:W1:Y:S02]  /*17190*/  B2R.RESULT RZ, P2 ;  /* 0x0000000000ff731c */ /* 0x000e640000044000 */
[----:B-1----:R-:W-:Y:S05]  /*171a0*/  @P2 BRA `(.L_x_116) ;  /* 0x00000078009c2947 */ /* 0x002fea0003800000 */
[----:B------:R-:W-:Y:S01]  /*171b0*/  ISETP.GE.U32.AND P2, PT, R3, 0x1700, PT ;  /* 0x000017000300780c */ /* 0x000fe20003f46070 */
[----:B----4-:R-:W-:Y:S01]  /*171c0*/  IMAD.MOV.U32 R57, RZ, RZ, R98 ;  /* 0x000000ffff397224 */ /* 0x010fe200078e0062 */
[----:B------:R-:W-:Y:S01]  /*171d0*/  CS2R R58, SRZ ;  /* 0x00000000003a7805 */ /* 0x000fe2000001ff00 */
[----:B------:R-:W-:Y:S01]  /*171e0*/  IMAD.MOV.U32 R14, RZ, RZ, R99 ;  /* 0x000000ffff0e7224 */ /* 0x000fe200078e0063 */
[----:B------:R-:W-:Y:S01]  /*171f0*/  ISETP.GE.AND.EX P2, PT, R0, RZ, PT, P2 ;  /* 0x000000ff0000720c */ /* 0x000fe20003f46320 */
[----:B---3--:R-:W-:Y:S02]  /*17200*/  IMAD.MOV.U32 R61, RZ, RZ, R3 ;  /* 0x000000ffff3d7224 */ /* 0x008fe400078e0003 */
[----:B------:R-:W-:-:S10]  /*17210*/  IMAD.MOV.U32 R60, RZ, RZ, R0 ;  /* 0x000000ffff3c7224 */ /* 0x000fd400078e0000 */
[----:B------:R-:W-:Y:S05]  /*17220*/  @!P2 BRA `(.L_x_117) ;  /* 0x0000003400e8a947 */ /* 0x000fea0003800000 */
[----:B------:R-:W-:-:S07]  /*17230*/  CS2R R58, SRZ ;  /* 0x00000000003a7805 */ /* 0x000fce000001ff00 */
.L_x_118:
[----:B------:R-:W1:Y:S02]  /*17240*/  S2R R18, SR_TID.X ;  /* 0x0000000000127919 */ /* 0x000e640000002100 */
[----:B-1----:R-:W-:-:S05]  /*17250*/  IADD3 R5, P0, PT, R18, R58, RZ ;  /* 0x0000003a12057210 */ /* 0x002fca0007f1e0ff */
[----:B------:R-:W-:Y:S01]  /*17260*/  IMAD.X R6, RZ, RZ, R59, P0 ;  /* 0x000000ffff067224 */ /* 0x000fe200000e063b */
[----:B------:R-:W-:-:S04]  /*17270*/  LEA R4, P0, R5, R2, 0x2 ;  /* 0x0000000205047211 */ /* 0x000fc800078010ff */
[----:B------:R-:W-:-:S05]  /*17280*/  LEA.HI.X R5, R5, R12, R6, 0x2, P0 ;  /* 0x0000000c05057211 */ /* 0x000fca00000f1406 */
[----:B------:R-:W3:Y:S04]  /*17290*/  LDG.E R6, desc[UR8][R4.64] ;  /* 0x0000000804067981 */ /* 0x000ee8000c1e1900 */
[----:B------:R-:W4:Y:S04]  /*172a0*/  LDG.E R8, desc[UR8][R4.64+0x400] ;  /* 0x0004000804087981 */ /* 0x000f28000c1e1900 */
[----:B------:R-:W5:Y:S04]  /*172b0*/  LDG.E R10, desc[UR8][R4.64+0x800] ;  /* 0x00080008040a7981 */ /* 0x000f68000c1e1900 */
[----:B------:R-:W5:Y:S04]  /*172c0*/  LDG.E R60, desc[UR8][R4.64+0xc00] ;  /* 0x000c0008043c7981 */ /* 0x000f68000c1e1900 */
[----:B------:R-:W5:Y:S04]  /*172d0*/  LDG.E R62, desc[UR8][R4.64+0x1000] ;  /* 0x00100008043e7981 */ /* 0x000f68000c1e1900 */
[----:B------:R-:W5:Y:S04]  /*172e0*/  LDG.E R64, desc[UR8][R4.64+0x1400] ;  /* 0x0014000804407981 */ /* 0x000f68000c1e1900 */
[----:B0-----:R-:W5:Y:S04]  /*172f0*/  LDG.E R66, desc[UR8][R4.64+0x1800] ;  /* 0x0018000804427981 */ /* 0x001f68000c1e1900 */
        /* <DEDUP_REMOVED lines=16> */
[----:B------:R-:W0:Y:S01]  /*17400*/  S2UR UR5, SR_CgaCtaId ;  /* 0x00000000000579c3 */ /* 0x000e220000008800 */
[----:B------:R-:W-:Y:S01]  /*17410*/  UMOV UR4, 0x400 ;  /* 0x0000040000047882 */ /* 0x000fe20000000000 */
[----:B------:R-:W-:-:S02]  /*17420*/  ISETP.NE.AND P1, PT, R13, 0x1f, PT ;  /* 0x0000001f0d00780c */ /* 0x000fc40003f25270 */
[----:B------:R-:W-:-:S04]  /*17430*/  SHF.R.U32.HI R165, RZ, 0x5, R18 ;  /* 0x00000005ffa57819 */ /* 0x000fc80000011612 */
[C---:B------:R-:W-:Y:S02]  /*17440*/  ISETP.NE.AND P3, PT, R165.reuse, 0x6, PT ;  /* 0x00000006a500780c */ /* 0x040fe40003f65270 */
[----:B------:R-:W-:Y:S01]  /*17450*/  ISETP.NE.AND P2, PT, R165, 0x7, PT ;  /* 0x00000007a500780c */ /* 0x000fe20003f45270 */
[----:B0-----:R-:W-:-:S06]  /*17460*/  ULEA UR4, UR5, UR4, 0x18 ;  /* 0x0000000405047291 */ /* 0x001fcc000f8ec0ff */
[----:B------:R-:W-:Y:S01]  /*17470*/  IMAD.U32 R15, RZ, RZ, UR4 ;  /* 0x00000004ff0f7e24 */ /* 0x000fe2000f8e00ff */
[----:B------:R-:W-:Y:S05]  /*17480*/  WARPSYNC.ALL ;  /* 0x0000000000007948 */ /* 0x000fea0003800000 */
[----:B--2---:R-:W-:-:S04]  /*17490*/  IMAD R23, R18, 0x4, R15 ;  /* 0x0000000412177824 */ /* 0x004fc800078e020f */
[----:B------:R-:W-:-:S04]  /*174a0*/  IMAD R61, R18, 0x4, R23 ;  /* 0x00000004123d7824 */ /* 0x000fc800078e0217 */
[C-C-:B------:R-:W-:Y:S01]  /*174b0*/  IMAD R131, R18.reuse, 0x7c, R61.reuse ;  /* 0x0000007c12837824 */ /* 0x140fe200078e023d */
[----:B---3--:R0:W-:Y:S04]  /*174c0*/  STS [R23], R6 ;  /* 0x0000000617007388 */ /* 0x0081e80000000800 */
[----:B----4-:R-:W-:Y:S04]  /*174d0*/  STS [R23+0x400], R8 ;  /* 0x0004000817007388 */ /* 0x010fe80000000800 */
[----:B-----5:R-:W-:Y:S01]  /*174e0*/  STS [R23+0x800], R10 ;  /* 0x0008000a17007388 */ /* 0x020fe20000000800 */
[----:B0-----:R-:W-:-:S03]  /*174f0*/  IMAD R6, R18, 0x54, R61 ;  /* 0x0000005412067824 */ /* 0x001fc600078e023d */
[----:B------:R0:W-:Y:S04]  /*17500*/  STS [R23+0xc00], R60 ;  /* 0x000c003c17007388 */ /* 0x0001e80000000800 */
[----:B------:R-:W-:Y:S04]  /*17510*/  STS [R23+0x1000], R62 ;  /* 0x0010003e17007388 */ /* 0x000fe80000000800 */
[----:B------:R-:W-:Y:S01]  /*17520*/  STS [R23+0x1400], R64 ;  /* 0x0014004017007388 */ /* 0x000fe20000000800 */
[----:B0-----:R-:W-:-:S03]  /*17530*/  BMSK R60, RZ, R26 ;  /* 0x0000001aff3c721b */ /* 0x001fc60000000000 */
        /* <DEDUP_REMOVED lines=19> */
[----:B------:R-:W1:Y:S04]  /*17670*/  LDS R96, [R6+0x4] ;  /* 0x0000040006607984 */ /* 0x000e680000000800 */
        /* <DEDUP_REMOVED lines=9> */
[----:B0-----:R-:W-:-:S03]  /*17710*/  SHF.R.U32.HI R5, RZ, R19, R62 ;  /* 0x00000013ff057219 */ /* 0x001fc6000001163e */
[----:B------:R-:W-:Y:S01]  /*17720*/  LDS R76, [R6+0x2c] ;  /* 0x00002c00064c7984 */ /* 0x000fe20000000800 */
[----:B------:R-:W-:-:S03]  /*17730*/  LOP3.LUT R5, R60, R5, RZ, 0xc0, !PT ;  /* 0x000000053c057212 */ /* 0x000fc600078ec0ff */
        /* <DEDUP_REMOVED lines=9> */
[----:B-1----:R-:W-:Y:S01]  /*177d0*/  SHF.R.U32.HI R5, RZ, R19, R96 ;  /* 0x00000013ff057219 */ /* 0x002fe20000011660 */
[----:B------:R-:W-:Y:S03]  /*177e0*/  LDS R66, [R6+0x40] ;  /* 0x0000400006427984 */ /* 0x000fe60000000800 */
[----:B------:R-:W-:Y:S01]  /*177f0*/  LOP3.LUT R5, R60, R5, RZ, 0xc0, !PT ;  /* 0x000000053c057212 */ /* 0x000fe200078ec0ff */
[----:B------:R-:W-:Y:S04]  /*17800*/  LDS R64, [R6+0x44] ;  /* 0x0000440006407984 */ /* 0x000fe80000000800 */
[----:B------:R-:W-:Y:S01]  /*17810*/  LDS R102, [R6+0x48] ;  /* 0x0000480006667984 */ /* 0x000fe20000000800 */
[----:B------:R-:W-:Y:S01]  /*17820*/  IMAD.SHL.U32 R4, R5, 0x400, RZ ;  /* 0x0000040005047824 */ /* 0x000fe200078e00ff */
[----:B------:R-:W-:-:S02]  /*17830*/  SHF.R.U32.HI R5, RZ, 0x4, R5 ;  /* 0x00000004ff057819 */ /* 0x000fc40000011605 */
[----:B------:R-:W-:Y:S02]  /*17840*/  LDS R100, [R6+0x4c] ;  /* 0x00004c0006647984 */ /* 0x000fe40000000800 */
[----:B------:R-:W-:Y:S02]  /*17850*/  LOP3.LUT R5, R5, 0xffffffe, RZ, 0xc0, !PT ;  /* 0x0ffffffe05057812 */ /* 0x000fe400078ec0ff */
[----:B------:R-:W-:Y:S04]  /*17860*/  LDS R98, [R6+0x50] ;  /* 0x0000500006627984 */ /* 0x000fe80000000800 */
[----:B------:R-:W-:Y:S04]  /*17870*/  LDS R106, [R6+0x54] ;  /* 0x00005400066a7984 */ /* 0x000fe80000000800 */
[----:B------:R0:W-:Y:S01]  /*17880*/  LDS R104, [R6+0x58] ;  /* 0x0000580006687984 */ /* 0x0001e20000000800 */
[----:B------:R-:W-:Y:S01]  /*17890*/  BAR.SYNC.DEFER_BLOCKING 0x0 ;  /* 0x0000000000007b1d */ /* 0x000fe20000010000 */
[----:B0-----:R-:W-:-:S04]  /*178a0*/  LOP3.LUT R6, R4, 0x7c00, RZ, 0xc0, !PT ;  /* 0x00007c0004067812 */ /* 0x001fc800078ec0ff */
[----:B------:R-:W-:Y:S02]  /*178b0*/  IADD3 R67, PT, PT, R5, R23, R6 ;  /* 0x0000001705437210 */ /* 0x000fe40007ffe006 */
[----:B--2---:R-:W-:-:S04]  /*178c0*/  SHF.R.U32.HI R5, RZ, R19, R94 ;  /* 0x00000013ff057219 */ /* 0x004fc8000001165e */
[----:B------:R-:W-:-:S05]  /*178d0*/  LOP3.LUT R5, R60, R5, RZ, 0xc0, !PT ;  /* 0x000000053c057212 */ /* 0x000fca00078ec0ff */
[----:B------:R-:W-:Y:S01]  /*178e0*/  IMAD.SHL.U32 R6, R5, 0x400, RZ ;  /* 0x0000040005067824 */ /* 0x000fe200078e00ff */
[----:B------:R-:W-:Y:S01]  /*178f0*/  SHF.R.U32.HI R5, RZ, 0x4, R5 ;  /* 0x00000004ff057819 */ /* 0x000fe20000011605 */
[----:B------:R-:W-:Y:S03]  /*17900*/  STS [R23], RZ ;  /* 0x000000ff17007388 */ /* 0x000fe60000000800 */
[----:B------:R-:W-:Y:S02]  /*17910*/  LOP3.LUT R8, R6, 0x7c00, RZ, 0xc0, !PT ;  /* 0x00007c0006087812 */ /* 0x000fe400078ec0ff */
[----:B------:R-:W-:Y:S01]  /*17920*/  LOP3.LUT R5, R5, 0xffffffe, RZ, 0xc0, !PT ;  /* 0x0ffffffe05057812 */ /* 0x000fe200078ec0ff */
[----:B------:R-:W-:Y:S03]  /*17930*/  STS [R23+0x400], RZ ;  /* 0x000400ff17007388 */ /* 0x000fe60000000800 */
[----:B------:R-:W-:Y:S01]  /*17940*/  IADD3 R71, PT, PT, R5, R23, R8 ;  /* 0x0000001705477210 */ /* 0x000fe20007ffe008 */
[----:B------:R-:W-:Y:S01]  /*17950*/  STS [R23+0x800], RZ ;  /* 0x000800ff17007388 */ /* 0x000fe20000000800 */
[----:B---3--:R-:W-:-:S03]  /*17960*/  SHF.R.U32.HI R5, RZ, R19, R92 ;  /* 0x00000013ff057219 */ /* 0x008fc6000001165c */
[----:B------:R-:W-:Y:S01]  /*17970*/  STS [R23+0xc00], RZ ;  /* 0x000c00ff17007388 */ /* 0x000fe20000000800 */
[----:B------:R-:W-:-:S03]  /*17980*/  LOP3.LUT R5, R60, R5, RZ, 0xc0, !PT ;  /* 0x000000053c057212 */ /* 0x000fc600078ec0ff */
        /* <DEDUP_REMOVED lines=33> */
[----:B0-----:R-:W-:Y:S01]  /*17ba0*/  IMAD.SHL.U32 R4, R5, 0x400, RZ ;  /* 0x0000040005047824 */ /* 0x001fe200078e00ff */
[----:B------:R-:W-:-:S04]  /*17bb0*/  SHF.R.U32.HI R5, RZ, 0x4, R5 ;  /* 0x00000004ff057819 */ /* 0x000fc80000011605 */
[----:B------:R-:W-:Y:S02]  /*17bc0*/  LOP3.LUT R8, R4, 0x7c00, RZ, 0xc0, !PT ;  /* 0x00007c0004087812 */ /* 0x000fe400078ec0ff */
[----:B------:R-:W-:-:S04]  /*17bd0*/  LOP3.LUT R5, R5, 0xffffffe, RZ, 0xc0, !PT ;  /* 0x0ffffffe05057812 */ /* 0x000fc800078ec0ff */
[----:B------:R-:W-:Y:S02]  /*17be0*/  IADD3 R75, PT, PT, R5, R23, R8 ;  /* 0x00000017054b7210 */ /* 0x000fe40007ffe008 */
[----:B------:R-:W-:-:S04]  /*17bf0*/  SHF.R.U32.HI R5, RZ, R19, R90 ;  /* 0x00000013ff057219 */ /* 0x000fc8000001165a */
[----:B------:R-:W-:Y:S01]  /*17c00*/  LOP3.LUT R5, R60, R5, RZ, 0xc0, !PT ;  /* 0x000000053c057212 */ /* 0x000fe200078ec0ff */
[----:B-1----:R-:W-:-:S05]  /*17c10*/  VIADD R6, R69, 0x1 ;  /* 0x0000000145067836 */ /* 0x002fca0000000000 */
        /* <DEDUP_REMOVED lines=255> */
[----:B----4-:R-:W-:Y:S01]  /*18c10*/  IMAD.IADD R159, R6, 0x1, R157 ;  /* 0x00000001069f7824 */ /* 0x010fe200078e029d */
[----:B------:R-:W-:-:S03]  /*18c20*/  @!P1 SHF.R.U32.HI R6, RZ, 0x3, R18 ;  /* 0x00000003ff069819 */ /* 0x000fc60000011612 */
[----:B-----5:R-:W-:Y:S01]  /*18c30*/  IMAD.IADD R164, R10, 0x1, R159 ;  /* 0x000000010aa47824 */ /* 0x020fe200078e029f */
[----:B------:R-:W-:-:S03]  /*18c40*/  @!P1 LOP3.LUT R6, R6, 0x7c, RZ, 0xc0, !PT ;  /* 0x0000007c06069812 */ /* 0x000fc600078ec0ff */
[----:B------:R-:W-:Y:S02]  /*18c50*/  IMAD.IADD R166, R11, 0x1, R164 ;  /* 0x000000010ba67824 */ /* 0x000fe400078e02a4 */
[----:B------:R-:W-:Y:S02]  /*18c60*/  @!P1 IMAD.IADD R170, R15, 0x1, R6 ;  /* 0x000000010faa9824 */ /* 0x000fe400078e0206 */
        /* <DEDUP_REMOVED lines=29> */
[----:B------:R-:W-:Y:S02]  /*18e40*/  ISETP.NE.AND P0, PT, R165, 0x5, PT ;  /* 0x00000005a500780c */ /* 0x000fe40003f05270 */
[----:B------:R-:W-:Y:S01]  /*18e50*/  SEL R29, R7, R29, !P1 ;  /* 0x0000001d071d7207 */ /* 0x000fe20004800000 */
[----:B------:R-:W-:Y:S01]  /*18e60*/  IMAD.IADD R9, R9, 0x1, R8 ;  /* 0x0000000109097824 */ /* 0x000fe200078e0208 */
[----:B------:R-:W-:Y:S02]  /*18e70*/  ISETP.NE.AND P1, PT, R13, RZ, PT ;  /* 0x000000ff0d00720c */ /* 0x000fe40003f25270 */
[----:B------:R-:W-:Y:S01]  /*18e80*/  SEL R29, R8, R29, !P0 ;  /* 0x0000001d081d7207 */ /* 0x000fe20004000000 */
[----:B------:R-:W-:Y:S01]  /*18e90*/  IMAD.IADD R10, R10, 0x1, R9 ;  /* 0x000000010a0a7824 */ /* 0x000fe200078e0209 */
[----:B------:R-:W-:-:S02]  /*18ea0*/  ISETP.GT.U32.AND P0, PT, R18, 0x1f, PT ;  /* 0x0000001f1200780c */ /* 0x000fc40003f04070 */
[----:B------:R-:W-:Y:S01]  /*18eb0*/  ISETP.GT.U32.OR P4, PT, R18, 0x1f, P1 ;  /* 0x0000001f1200780c */ /* 0x000fe20000f84470 */
[----:B------:R-:W-:Y:S01]  /*18ec0*/  IMAD.IADD R11, R11, 0x1, R10 ;  /* 0x000000010b0b7824 */ /* 0x000fe200078e020a */
[----:B------:R-:W-:Y:S02]  /*18ed0*/  SEL R29, R9, R29, !P3 ;  /* 0x0000001d091d7207 */ /* 0x000fe40005800000 */
[----:B------:R-:W-:Y:S02]  /*18ee0*/  SEL R4, R134, RZ, P1 ;  /* 0x000000ff86047207 */ /* 0x000fe40000800000 */
[----:B------:R-:W-:Y:S02]  /*18ef0*/  SEL R29, R10, R29, !P2 ;  /* 0x0000001d0a1d7207 */ /* 0x000fe40005000000 */
[C---:B------:R-:W-:Y:S02]  /*18f00*/  ISETP.GT.U32.AND P1, PT, R18.reuse, 0x3f, PT ;  /* 0x0000003f1200780c */ /* 0x040fe40003f24070 */
[C---:B------:R-:W-:Y:S01]  /*18f10*/  ISETP.NE.AND P2, PT, R18.reuse, RZ, PT ;  /* 0x000000ff1200720c */ /* 0x040fe20003f45270 */
[----:B------:R-:W-:Y:S01]  /*18f20*/  @P0 IMAD.IADD R134, R29, 0x1, R4 ;  /* 0x000000011d860824 */ /* 0x000fe200078e0204 */
[----:B------:R-:W-:Y:S01]  /*18f30*/  ISETP.GT.U32.AND P3, PT, R18, 0x3e, PT ;  /* 0x0000003e1200780c */ /* 0x000fe20003f64070 */
[----:B------:R-:W-:-:S05]  /*18f40*/  @!P4 IMAD.U32 R134, R11, 0x10000, RZ ;  /* 0x000100000b86c824 */ /* 0x000fca00078e00ff */
[----:B------:R-:W-:Y:S03]  /*18f50*/  @!P4 STS [R15+0x8428], R134 ;  /* 0x008428860f00c388 */ /* 0x000fe60000000800 */
[----:B------:R-:W-:Y:S01]  /*18f60*/  @!P1 IMAD.SHL.U32 R6, R18, 0x400, RZ ;  /* 0x0000040012069824 */ /* 0x000fe200078e00ff */
[----:B------:R-:W-:Y:S01]  /*18f70*/  BAR.SYNC.DEFER_BLOCKING 0x0 ;  /* 0x0000000000007b1d */ /* 0x000fe20000010000 */
[----:B------:R-:W-:Y:S01]  /*18f80*/  @!P1 SHF.R.U32.HI R7, RZ, 0x4, R18 ;  /* 0x00000004ff079819 */ /* 0x000fe20000011612 */
[----:B------:R-:W-:Y:S02]  /*18f90*/  @!P1 IMAD.MOV.U32 R33, RZ, RZ, 0x1700 ;  /* 0x00001700ff219424 */ /* 0x000fe400078e00ff */
[----:B------:R-:W-:Y:S02]  /*18fa0*/  @!P1 LOP3.LUT R6, R6, 0x7c00, RZ, 0xc0, !PT ;  /* 0x00007c0006069812 */ /* 0x000fe400078ec0ff */
[----:B------:R-:W-:-:S04]  /*18fb0*/  @!P1 LOP3.LUT R7, R7, 0x3e, RZ, 0xc0, !PT ;  /* 0x0000003e07079812 */ /* 0x000fc800078ec0ff */
[----:B------:R-:W-:Y:S01]  /*18fc0*/  @!P1 IADD3 R7, PT, PT, R7, R15, R6 ;  /* 0x0000000f07079210 */ /* 0x000fe20007ffe006 */
[----:B------:R-:W0:Y:S02]  /*18fd0*/  LDS R4, [R15+0x8428] ;  /* 0x008428000f047984 */ /* 0x000e240000000800 */
[----:B0-----:R-:W-:-:S05]  /*18fe0*/  SEL R5, R4, RZ, P2 ;  /* 0x000000ff04057207 */ /* 0x001fca0001000000 */
        /* <DEDUP_REMOVED lines=68> */
[----:B------:R-:W1:Y:S04]  /*19430*/  @!P1 LDS.U16 R32, [R7] ;  /* 0x0000000007209984 */ /* 0x000e680000000400 */
        /* <DEDUP_REMOVED lines=11> */
[--C-:B-1----:R-:W-:Y:S01]  /*194f0*/  @!P1 SHF.R.S32.HI R7, RZ, 0x1f, R32.reuse ;  /* 0x0000001fff079819 */ /* 0x102fe20000011420 */
[--C-:B------:R-:W-:Y:S01]  /*19500*/  @!P1 IMAD.MOV.U32 R6, RZ, RZ, R32.reuse ;  /* 0x000000ffff069224 */ /* 0x100fe200078e0020 */
[----:B------:R-:W-:Y:S01]  /*19510*/  @!P1 SHF.R.S32.HI R5, RZ, 0x1f, R32 ;  /* 0x0000001fff059819 */ /* 0x000fe20000011420 */
[----:B------:R-:W1:Y:S01]  /*19520*/  LDS.U16 R107, [R107] ;  /* 0x000000006b6b7984 */ /* 0x000e620000000400 */
[----:B--2---:R-:W-:Y:S01]  /*19530*/  IMAD.IADD R146, R65, 0x1, R4 ;  /* 0x0000000141927824 */ /* 0x004fe200078e0204 */
[----:B------:R-:W-:Y:S01]  /*19540*/  @!P1 IADD3 R4, P2, PT, -R32, R57, RZ ;  /* 0x0000003920049210 */ /* 0x000fe20007f5e1ff */
[----:B------:R-:W-:Y:S01]  /*19550*/  IMAD R11, R148, 0x4, R15 ;  /* 0x00000004940b7824 */ /* 0x000fe200078e020f */
[----:B------:R-:W2:Y:S01]  /*19560*/  LDS.U16 R109, [R109] ;  /* 0x000000006d6d7984 */ /* 0x000ea20000000400 */
[----:B---3--:R-:W-:Y:S02]  /*19570*/  IMAD.IADD R8, R73, 0x1, R8 ;  /* 0x0000000149087824 */ /* 0x008fe400078e0208 */
[----:B------:R-:W-:Y:S01]  /*19580*/  @!P1 IMAD.X R5, R14, 0x1, ~R5, P2 ;  /* 0x000000010e059824 */ /* 0x000fe200010e0e05 */
[----:B------:R-:W3:Y:S01]  /*19590*/  LDS.U16 R111, [R111] ;  /* 0x000000006f6f7984 */ /* 0x000ee20000000400 */
[----:B----4-:R-:W-:-:S02]  /*195a0*/  IMAD.IADD R10, R77, 0x1, R10 ;  /* 0x000000014d0a7824 */ /* 0x010fc400078e020a */
[--C-:B------:R-:W-:Y:S01]  /*195b0*/  IMAD R9, R146, 0x4, R15.reuse ;  /* 0x0000000492097824 */ /* 0x100fe200078e020f */
[----:B------:R-:W4:Y:S01]  /*195c0*/  LDS.U16 R113, [R113] ;  /* 0x0000000071717984 */ /* 0x000f220000000400 */
[----:B-----5:R-:W-:Y:S02]  /*195d0*/  IMAD.IADD R132, R81, 0x1, R132 ;  /* 0x0000000151847824 */ /* 0x020fe400078e0284 */
[--C-:B------:R-:W-:Y:S01]  /*195e0*/  IMAD R63, R8, 0x4, R15.reuse ;  /* 0x00000004083f7824 */ /* 0x100fe200078e020f */
[----:B------:R-:W5:Y:S01]  /*195f0*/  LDS.U16 R115, [R115] ;  /* 0x0000000073737984 */ /* 0x000f620000000400 */
[----:B------:R-:W-:Y:S02]  /*19600*/  IMAD.IADD R134, R85, 0x1, R134 ;  /* 0x0000000155867824 */ /* 0x000fe400078e0286 */
[----:B------:R-:W-:Y:S01]  /*19610*/  IMAD R65, R132, 0x4, R15 ;  /* 0x0000000484417824 */ /* 0x000fe200078e020f */
[----:B------:R-:W5:Y:S01]  /*19620*/  LDS.U16 R117, [R117] ;  /* 0x0000000075757984 */ /* 0x000f620000000400 */
[----:B------:R-:W-:-:S02]  /*19630*/  IMAD.IADD R136, R89, 0x1, R136 ;  /* 0x0000000159887824 */ /* 0x000fc400078e0288 */
[--C-:B------:R-:W-:Y:S01]  /*19640*/  IMAD R67, R134, 0x4, R15.reuse ;  /* 0x0000000486437824 */ /* 0x100fe200078e020f */
[----:B------:R-:W5:Y:S01]  /*19650*/  LDS.U16 R119, [R119] ;  /* 0x0000000077777984 */ /* 0x000f620000000400 */
[----:B------:R-:W-:Y:S02]  /*19660*/  IMAD.IADD R138, R93, 0x1, R138 ;  /* 0x000000015d8a7824 */ /* 0x000fe400078e028a */
[--C-:B------:R-:W-:Y:S01]  /*19670*/  IMAD R69, R136, 0x4, R15.reuse ;  /* 0x0000000488457824 */ /* 0x100fe200078e020f */
[----:B------:R-:W5:Y:S01]  /*19680*/  LDS.U16 R121, [R121] ;  /* 0x0000000079797984 */ /* 0x000f620000000400 */
[----:B------:R-:W-:Y:S02]  /*19690*/  IMAD.IADD R140, R97, 0x1, R140 ;  /* 0x00000001618c7824 */ /* 0x000fe400078e028c */
[----:B------:R-:W-:Y:S01]  /*196a0*/  IMAD R71, R138, 0x4, R15 ;  /* 0x000000048a477824 */ /* 0x000fe200078e020f */
[----:B------:R-:W5:Y:S01]  /*196b0*/  LDS.U16 R123, [R123] ;  /* 0x000000007b7b7984 */ /* 0x000f620000000400 */
[----:B------:R-:W-:-:S03]  /*196c0*/  IMAD.IADD R142, R101, 0x1, R142 ;  /* 0x00000001658e7824 */ /* 0x000fc600078e028e */
[----:B------:R-:W5:Y:S01]  /*196d0*/  LDS.U16 R125, [R125] ;  /* 0x000000007d7d7984 */ /* 0x000f620000000400 */
[----:B0-----:R-:W-:-:S03]  /*196e0*/  IMAD.IADD R144, R105, 0x1, R144 ;  /* 0x0000000169907824 */ /* 0x001fc600078e0290 */
[----:B------:R-:W0:Y:S01]  /*196f0*/  LDS.U16 R127, [R127] ;  /* 0x000000007f7f7984 */ /* 0x000e220000000400 */
[----:B-1----:R-:W-:-:S03]  /*19700*/  IMAD.IADD R108, R108, 0x1, R107 ;  /* 0x000000016c6c7824 */ /* 0x002fc600078e026b */
[----:B------:R-:W1:Y:S01]  /*19710*/  LDS.U16 R129, [R129] ;  /* 0x0000000081817984 */ /* 0x000e620000000400 */
[----:B--2---:R-:W-:Y:S01]  /*19720*/  IMAD.IADD R110, R110, 0x1, R109 ;  /* 0x000000016e6e7824 */ /* 0x004fe200078e026d */
[----:B------:R-:W-:Y:S01]  /*19730*/  BAR.SYNC.DEFER_BLOCKING 0x0 ;  /* 0x0000000000007b1d */ /* 0x000fe20000010000 */
[----:B---3--:R-:W-:Y:S02]  /*19740*/  IMAD.IADD R112, R112, 0x1, R111 ;  /* 0x0000000170707824 */ /* 0x008fe400078e026f */
[----:B------:R-:W-:Y:S02]  /*19750*/  IMAD R73, R110, 0x4, R15 ;  /* 0x000000046e497824 */ /* 0x000fe400078e020f */
[----:B----4-:R-:W-:Y:S02]  /*19760*/  IMAD.IADD R114, R114, 0x1, R113 ;  /* 0x0000000172727824 */ /* 0x010fe400078e0271 */
[----:B-----5:R-:W-:Y:S02]  /*19770*/  IMAD.IADD R116, R116, 0x1, R115 ;  /* 0x0000000174747824 */ /* 0x020fe400078e0273 */
[----:B------:R-:W-:-:S02]  /*19780*/  IMAD.IADD R118, R118, 0x1, R117 ;  /* 0x0000000176767824 */ /* 0x000fc400078e0275 */
[----:B------:R-:W-:Y:S02]  /*19790*/  IMAD.IADD R120, R120, 0x1, R119 ;  /* 0x0000000178787824 */ /* 0x000fe400078e0277 */
[----:B------:R-:W-:Y:S01]  /*197a0*/  IMAD.IADD R122, R122, 0x1, R121 ;  /* 0x000000017a7a7824 */ /* 0x000fe200078e0279 */
[----:B------:R2:W-:Y:S01]  /*197b0*/  @!P1 STS.64 [R61], R6 ;  /* 0x000000063d009388 */ /* 0x0005e20000000a00 */
[----:B------:R-:W-:Y:S01]  /*197c0*/  IMAD.IADD R124, R124, 0x1, R123 ;  /* 0x000000017c7c7824 */ /* 0x000fe200078e027b */
[----:B------:R-:W-:Y:S01]  /*197d0*/  BAR.SYNC.DEFER_BLOCKING 0x0 ;  /* 0x0000000000007b1d */ /* 0x000fe20000010000 */
[----:B------:R-:W-:Y:S02]  /*197e0*/  IMAD.IADD R126, R126, 0x1, R125 ;  /* 0x000000017e7e7824 */ /* 0x000fe400078e027d */
[----:B0-----:R-:W-:Y:S02]  /*197f0*/  IMAD.IADD R128, R128, 0x1, R127 ;  /* 0x0000000180807824 */ /* 0x001fe400078e027f */
[----:B--2---:R-:W-:-:S02]  /*19800*/  IMAD R7, R10, 0x4, R15 ;  /* 0x000000040a077824 */ /* 0x004fc400078e020f */
[----:B-1----:R-:W-:Y:S01]  /*19810*/  IMAD.IADD R130, R130, 0x1, R129 ;  /* 0x0000000182827824 */ /* 0x002fe200078e0281 */
[----:B------:R-:W-:Y:S01]  /*19820*/  @!P3 LDS R33, [R61+0x8] ;  /* 0x000008003d21b984 */ /* 0x000fe20000000800 */
[----:B------:R-:W-:Y:S06]  /*19830*/  BAR.SYNC.DEFER_BLOCKING 0x0 ;  /* 0x0000000000007b1d */ /* 0x000fec0000010000 */
[----:B------:R0:W-:Y:S02]  /*19840*/  @!P1 STS.64 [R61+0x5c00], R4 ;  /* 0x005c00043d009388 */ /* 0x0001e40000000a00 */
[----:B------:R-:W-:Y:S01]  /*19850*/  BAR.SYNC.DEFER_BLOCKING 0x0 ;  /* 0x0000000000007b1d */ /* 0x000fe20000010000 */
[----:B0-----:R-:W-:-:S05]  /*19860*/  IMAD R61, R144, 0x4, R15 ;  /* 0x00000004903d7824 */ /* 0x001fca00078e020f */
[----:B------:R0:W-:Y:S04]  /*19870*/  STS [R9], R62 ;  /* 0x0000003e09007388 */ /* 0x0001e80000000800 */
[----:B------:R1:W-:Y:S04]  /*19880*/  STS [R11], R96 ;  /* 0x000000600b007388 */ /* 0x0003e80000000800 */
[----:B------:R2:W-:Y:S01]  /*19890*/  STS [R63], R94 ;  /* 0x0000005e3f007388 */ /* 0x0005e20000000800 */
[----:B0-----:R-:W-:-:S03]  /*198a0*/  IMAD R9, R140, 0x4, R15 ;  /* 0x000000048c097824 */ /* 0x001fc600078e020f */
[----:B------:R0:W-:Y:S01]  /*198b0*/  STS [R7], R92 ;  /* 0x0000005c07007388 */ /* 0x0001e20000000800 */
[----:B-1----:R-:W-:-:S03]  /*198c0*/  IMAD R11, R142, 0x4, R15 ;  /* 0x000000048e0b7824 */ /* 0x002fc600078e020f */
[----:B------:R1:W-:Y:S01]  /*198d0*/  STS [R65], R90 ;  /* 0x0000005a41007388 */ /* 0x0003e20000000800 */
[----:B--2---:R-:W-:-:S03]  /*198e0*/  IMAD R63, R108, 0x4, R15 ;  /* 0x000000046c3f7824 */ /* 0x004fc600078e020f */
        /* <DEDUP_REMOVED lines=16> */
[----:B------:R-:W-:Y:S01]  /*199f0*/  STS [R7], R72 ;  /* 0x0000004807007388 */ /* 0x000fe20000000800 */
[----:B--2---:R-:W-:-:S03]  /*19a00*/  IMAD R63, R128, 0x4, R15 ;  /* 0x00000004803f7824 */ /* 0x004fc600078e020f */
[----:B------:R-:W-:Y:S01]  /*19a10*/  STS [R65], R70 ;  /* 0x0000004641007388 */ /* 0x000fe20000000800 */
[----:B0-----:R-:W-:-:S03]  /*19a20*/  IMAD R73, R130, 0x4, R15 ;  /* 0x0000000482497824 */ /* 0x001fc600078e020f */
        /* <DEDUP_REMOVED lines=16> */
[----:B------:R-:W5:Y:S04]  /*19b30*/  LDS R81, [R23+0x1c00] ;  /* 0x001c000017517984 */ /* 0x000f680000000800 */
[----:B------:R-:W-:Y:S04]  /*19b40*/  LDS R82, [R23+0x2000] ;  /* 0x0020000017527984 */ /* 0x000fe80000000800 */
[----:B------:R-:W-:Y:S01]  /*19b50*/  LDS R83, [R23+0x2400] ;  /* 0x0024000017537984 */ /* 0x000fe20000000800 */
[----:B0-----:R-:W-:-:S03]  /*19b60*/  SHF.R.U32.HI R7, RZ, R19, R74 ;  /* 0x00000013ff077219 */ /* 0x001fc6000001164a */
[----:B------:R-:W-:Y:S01]  /*19b70*/  LDS R86, [R23+0x3400] ;  /* 0x0034000017567984 */ /* 0x000fe20000000800 */
[----:B------:R-:W-:-:S03]  /*19b80*/  LOP3.LUT R6, R60, R7, RZ, 0xc0, !PT ;  /* 0x000000073c067212 */ /* 0x000fc600078ec0ff */
[----:B------:R-:W-:Y:S01]  /*19b90*/  LDS R87, [R23+0x3800] ;  /* 0x0038000017577984 */ /* 0x000fe20000000800 */
[----:B-1----:R-:W-:Y:S01]  /*19ba0*/  SHF.R.U32.HI R9, RZ, R19, R75 ;  /* 0x00000013ff097219 */ /* 0x002fe2000001164b */
[----:B------:R-:W-:-:S03]  /*19bb0*/  IMAD R6, R6, 0x8, R15 ;  /* 0x0000000806067824 */ /* 0x000fc600078e020f */
[----:B------:R-:W-:Y:S01]  /*19bc0*/  LOP3.LUT R8, R60, R9, RZ, 0xc0, !PT ;  /* 0x000000093c087212 */ /* 0x000fe200078ec0ff */
[----:B------:R-:W-:Y:S01]  /*19bd0*/  LDS R89, [R23+0x4400] ;  /* 0x0044000017597984 */ /* 0x000fe20000000800 */
[-C--:B--2---:R-:W-:Y:S02]  /*19be0*/  SHF.R.U32.HI R9, RZ, R19.reuse, R76 ;  /* 0x00000013ff097219 */ /* 0x084fe4000001164c */
[----:B---3--:R-:W-:Y:S01]  /*19bf0*/  SHF.R.U32.HI R11, RZ, R19, R77 ;  /* 0x00000013ff0b7219 */ /* 0x008fe2000001164d */
[----:B------:R-:W0:Y:S01]  /*19c00*/  LDS.64 R6, [R6+0x5c00] ;  /* 0x005c000006067984 */ /* 0x000e220000000a00 */
[--C-:B------:R-:W-:Y:S01]  /*19c10*/  IMAD R8, R8, 0x8, R15.reuse ;  /* 0x0000000808087824 */ /* 0x100fe200078e020f */
[C---:B------:R-:W-:Y:S02]  /*19c20*/  LOP3.LUT R10, R60.reuse, R9, RZ, 0xc0, !PT ;  /* 0x000000093c0a7212 */ /* 0x040fe400078ec0ff */
[----:B------:R-:W-:Y:S01]  /*19c30*/  LOP3.LUT R62, R60, R11, RZ, 0xc0, !PT ;  /* 0x0000000b3c3e7212 */ /* 0x000fe200078ec0ff */
[----:B------:R-:W-:Y:S01]  /*19c40*/  LDS R90, [R23+0x4800] ;  /* 0x00480000175a7984 */ /* 0x000fe20000000800 */
[----:B----4-:R-:W-:Y:S01]  /*19c50*/  SHF.R.U32.HI R61, RZ, R19, R78 ;  /* 0x00000013ff3d7219 */ /* 0x010fe2000001164e */
[----:B------:R-:W-:-:S02]  /*19c60*/  IMAD R10, R10, 0x8, R15 ;  /* 0x000000080a0a7824 */ /* 0x000fc400078e020f */
[----:B------:R-:W1:Y:S01]  /*19c70*/  LDS.64 R8, [R8+0x5c00] ;  /* 0x005c000008087984 */ /* 0x000e620000000a00 */
[----:B------:R-:W-:Y:S01]  /*19c80*/  IMAD R62, R62, 0x8, R15 ;  /* 0x000000083e3e7824 */ /* 0x000fe200078e020f */
[----:B------:R-:W-:Y:S02]  /*19c90*/  LOP3.LUT R64, R60, R61, RZ, 0xc0, !PT ;  /* 0x0000003d3c407212 */ /* 0x000fe400078ec0ff */
[----:B------:R-:W2:Y:S01]  /*19ca0*/  LDS.64 R10, [R10+0x5c00] ;  /* 0x005c00000a0a7984 */ /* 0x000ea20000000a00 */
[-C--:B-----5:R-:W-:Y:S02]  /*19cb0*/  SHF.R.U32.HI R61, RZ, R19.reuse, R79 ;  /* 0x00000013ff3d7219 */ /* 0x0a0fe4000001164f */
[----:B------:R-:W-:Y:S01]  /*19cc0*/  IMAD R64, R64, 0x8, R15 ;  /* 0x0000000840407824 */ /* 0x000fe200078e020f */
[----:B------:R-:W3:Y:S01]  /*19cd0*/  LDS.64 R62, [R62+0x5c00] ;  /* 0x005c00003e3e7984 */ /* 0x000ee20000000a00 */
[----:B------:R-:W-:Y:S02]  /*19ce0*/  SHF.R.U32.HI R67, RZ, R19, R80 ;  /* 0x00000013ff437219 */ /* 0x000fe40000011650 */
[----:B------:R-:W-:Y:S01]  /*19cf0*/  LOP3.LUT R66, R60, R61, RZ, 0xc0, !PT ;  /* 0x0000003d3c427212 */ /* 0x000fe200078ec0ff */
[----:B------:R-:W-:Y:S01]  /*19d00*/  LDS R88, [R23+0x4000] ;  /* 0x0040000017587984 */ /* 0x000fe20000000800 */
[----:B------:R-:W-:-:S03]  /*19d10*/  SHF.R.U32.HI R69, RZ, R19, R81 ;  /* 0x00000013ff457219 */ /* 0x000fc60000011651 */
[----:B------:R-:W4:Y:S01]  /*19d20*/  LDS.64 R64, [R64+0x5c00] ;  /* 0x005c000040407984 */ /* 0x000f220000000a00 */
[--C-:B------:R-:W-:Y:S01]  /*19d30*/  IMAD R72, R66, 0x8, R15.reuse ;  /* 0x0000000842487824 */ /* 0x100fe200078e020f */
[----:B------:R-:W-:Y:S02]  /*19d40*/  LOP3.LUT R66, R60, R69, RZ, 0xc0, !PT ;  /* 0x000000453c427212 */ /* 0x000fe400078ec0ff */
[----:B------:R-:W-:Y:S03]  /*19d50*/  LDS R61, [R23+0x2800] ;  /* 0x00280000173d7984 */ /* 0x000fe60000000800 */
[----:B------:R-:W-:Y:S01]  /*19d60*/  IMAD R66, R66, 0x8, R15 ;  /* 0x0000000842427824 */ /* 0x000fe200078e020f */
[----:B------:R-:W-:Y:S01]  /*19d70*/  LDS R91, [R23+0x5400] ;  /* 0x00540000175b7984 */ /* 0x000fe20000000800 */
[----:B0-----:R-:W-:Y:S02]  /*19d80*/  IADD3 R70, P2, PT, R6, R18, RZ ;  /* 0x0000001206467210 */ /* 0x001fe40007f5e0ff */
[----:B------:R-:W-:-:S03]  /*19d90*/  LOP3.LUT R6, R60, R67, RZ, 0xc0, !PT ;  /* 0x000000433c067212 */ /* 0x000fc600078ec0ff */
[----:B------:R-:W-:Y:S01]  /*19da0*/  IMAD.X R67, RZ, RZ, R7, P2 ;  /* 0x000000ffff437224 */ /* 0x000fe200010e0607 */
[----:B------:R-:W-:Y:S01]  /*19db0*/  LEA R68, P2, R70, R24, 0x2 ;  /* 0x0000001846447211 */ /* 0x000fe200078410ff */
[----:B------:R-:W-:Y:S02]  /*19dc0*/  IMAD R85, R6, 0x8, R15 ;  /* 0x0000000806557824 */ /* 0x000fe400078e020f */
[----:B------:R0:W5:Y:S01]  /*19dd0*/  LDS.64 R6, [R72+0x5c00] ;  /* 0x005c000048067984 */ /* 0x0001620000000a00 */
[----:B-1----:R-:W-:Y:S02]  /*19de0*/  IADD3 R71, P3, PT, R8, R18, RZ ;  /* 0x0000001208477210 */ /* 0x002fe40007f7e0ff */
[-C--:B------:R-:W-:Y:S02]  /*19df0*/  LEA.HI.X R69, R70, R25.reuse, R67, 0x2, P2 ;  /* 0x0000001946457211 */ /* 0x080fe400010f1443 */
[C---:B------:R-:W-:Y:S01]  /*19e00*/  LEA R70, P2, R71.reuse, R24, 0x2 ;  /* 0x0000001847467211 */ /* 0x040fe200078410ff */
[----:B------:R-:W-:Y:S01]  /*19e10*/  IMAD.X R84, RZ, RZ, R9, P3 ;  /* 0x000000ffff547224 */ /* 0x000fe200018e0609 */
[----:B--2---:R-:W-:Y:S01]  /*19e20*/  IADD3 R10, P3, PT, R10, R18, RZ ;  /* 0x000000120a0a7210 */ /* 0x004fe20007f7e0ff */
[----:B------:R-:W1:Y:S03]  /*19e30*/  LDS.64 R8, [R85+0x5c00] ;  /* 0x005c000055087984 */ /* 0x000e660000000a00 */
[----:B------:R-:W-:Y:S01]  /*19e40*/  LEA.HI.X R71, R71, R25, R84, 0x2, P2 ;  /* 0x0000001947477211 */ /* 0x000fe200010f1454 */
[----:B------:R-:W2:Y:S01]  /*19e50*/  LDS.64 R66, [R66+0x5c00] ;  /* 0x005c000042427984 */ /* 0x000ea20000000a00 */
[----:B------:R-:W-:Y:S01]  /*19e60*/  IMAD.X R73, RZ, RZ, R11, P3 ;  /* 0x000000ffff497224 */ /* 0x000fe200018e060b */
[----:B0-----:R-:W-:-:S02]  /*19e70*/  LEA R72, P2, R10, R24, 0x2 ;  /* 0x000000180a487211 */ /* 0x001fc400078410ff */
[----:B---3--:R-:W-:Y:S01]  /*19e80*/  IADD3 R62, P3, PT, R62, R18, RZ ;  /* 0x000000123e3e7210 */ /* 0x008fe20007f7e0ff */
[----:B------:R0:W-:Y:S01]  /*19e90*/  STG.E desc[UR8][R68.64], R74 ;  /* 0x0000004a44007986 */ /* 0x0001e2000c101908 */
[----:B------:R-:W-:Y:S02]  /*19ea0*/  SHF.R.U32.HI R11, RZ, R19, R82 ;  /* 0x00000013ff0b7219 */ /* 0x000fe40000011652 */
[----:B------:R-:W-:Y:S01]  /*19eb0*/  LEA.HI.X R73, R10, R25, R73, 0x2, P2 ;  /* 0x000000190a497211 */ /* 0x000fe200010f1449 */
[----:B------:R-:W-:Y:S01]  /*19ec0*/  IMAD.X R63, RZ, RZ, R63, P3 ;  /* 0x000000ffff3f7224 */ /* 0x000fe200018e063f */
[----:B------:R-:W-:Y:S01]  /*19ed0*/  LOP3.LUT R10, R60, R11, RZ, 0xc0, !PT ;  /* 0x0000000b3c0a7212 */ /* 0x000fe200078ec0ff */
[----:B------:R-:W3:Y:S01]  /*19ee0*/  LDS R84, [R23+0x2c00] ;  /* 0x002c000017547984 */ /* 0x000ee20000000800 */
[----:B------:R-:W-:-:S03]  /*19ef0*/  SHF.R.U32.HI R11, RZ, R19, R83 ;  /* 0x00000013ff0b7219 */ /* 0x000fc60000011653 */
[----:B------:R-:W-:Y:S01]  /*19f00*/  IMAD R10, R10, 0x8, R15 ;  /* 0x000000080a0a7824 */ /* 0x000fe200078e020f */
[----:B------:R-:W3:Y:S01]  /*19f10*/  LDS R85, [R23+0x3000] ;  /* 0x0030000017557984 */ /* 0x000ee20000000800 */
[----:B0-----:R-:W-:-:S03]  /*19f20*/  LEA R68, P2, R62, R24, 0x2 ;  /* 0x000000183e447211 */ /* 0x001fc600078410ff */
[----:B------:R4:W-:Y:S01]  /*19f30*/  STG.E desc[UR8][R70.64+0x400], R75 ;  /* 0x0004004b46007986 */ /* 0x0009e2000c101908 */
[----:B------:R-:W-:Y:S02]  /*19f40*/  LEA.HI.X R69, R62, R25, R63, 0x2, P2 ;  /* 0x000000193e457211 */ /* 0x000fe400010f143f */
[----:B------:R-:W-:Y:S01]  /*19f50*/  LOP3.LUT R62, R60, R11, RZ, 0xc0, !PT ;  /* 0x0000000b3c3e7212 */ /* 0x000fe200078ec0ff */
[----:B------:R-:W-:Y:S04]  /*19f60*/  STG.E desc[UR8][R72.64+0x800], R76 ;  /* 0x0008004c48007986 */ /* 0x000fe8000c101908 */
[----:B------:R-:W0:Y:S01]  /*19f70*/  LDS.64 R10, [R10+0x5c00] ;  /* 0x005c00000a0a7984 */ /* 0x000e220000000a00 */
[----:B------:R-:W-:Y:S01]  /*19f80*/  IMAD R62, R62, 0x8, R15 ;  /* 0x000000083e3e7824 */ /* 0x000fe200078e020f */
[----:B----4-:R-:W-:-:S02]  /*19f90*/  IADD3 R71, P2, PT, R64, R18, RZ ;  /* 0x0000001240477210 */ /* 0x010fc40007f5e0ff */
[----:B------:R4:W-:Y:S01]  /*19fa0*/  STG.E desc[UR8][R68.64+0xc00], R77 ;  /* 0x000c004d44007986 */ /* 0x0009e2000c101908 */
[----:B-----5:R-:W-:Y:S02]  /*19fb0*/  IADD3 R70, P3, PT, R6, R18, RZ ;  /* 0x0000001206467210 */ /* 0x020fe40007f7e0ff */
[-C--:B------:R-:W-:Y:S01]  /*19fc0*/  SHF.R.U32.HI R75, RZ, R19.reuse, R89 ;  /* 0x00000013ff4b7219 */ /* 0x080fe20000011659 */
[----:B------:R-:W-:Y:S01]  /*19fd0*/  IMAD.X R74, RZ, RZ, R65, P2 ;  /* 0x000000ffff4a7224 */ /* 0x000fe200010e0641 */
[----:B------:R-:W-:Y:S01]  /*19fe0*/  SHF.R.U32.HI R65, RZ, R19, R61 ;  /* 0x00000013ff417219 */ /* 0x000fe2000001163d */
[----:B------:R-:W5:Y:S01]  /*19ff0*/  LDS.64 R62, [R62+0x5c00] ;  /* 0x005c00003e3e7984 */ /* 0x000f620000000a00 */
[C---:B------:R-:W-:Y:S01]  /*1a000*/  LEA R64, P2, R71.reuse, R24, 0x2 ;  /* 0x0000001847407211 */ /* 0x040fe200078410ff */
[----:B------:R-:W-:Y:S01]  /*1a010*/  IMAD.X R7, RZ, RZ, R7, P3 ;  /* 0x000000ffff077224 */ /* 0x000fe200018e0607 */
[----:B------:R-:W-:Y:S02]  /*1a020*/  LOP3.LUT R6, R60, R65, RZ, 0xc0, !PT ;  /* 0x000000413c067212 */ /* 0x000fe400078ec0ff */
[----:B------:R-:W-:-:S02]  /*1a030*/  LEA.HI.X R65, R71, R25, R74, 0x2, P2 ;  /* 0x0000001947417211 */ /* 0x000fc400010f144a */
[----:B----4-:R-:W-:Y:S01]  /*1a040*/  LEA R68, P2, R70, R24, 0x2 ;  /* 0x0000001846447211 */ /* 0x010fe200078410ff */
[----:B------:R-:W-:Y:S01]  /*1a050*/  IMAD R6, R6, 0x8, R15 ;  /* 0x0000000806067824 */ /* 0x000fe200078e020f */
[-C--:B-1----:R-:W-:Y:S01]  /*1a060*/  IADD3 R72, P3, PT, R8, R18.reuse, RZ ;  /* 0x0000001208487210 */ /* 0x082fe20007f7e0ff */
[----:B------:R1:W-:Y:S01]  /*1a070*/  STG.E desc[UR8][R64.64+0x1000], R78 ;  /* 0x0010004e40007986 */ /* 0x0003e2000c101908 */
[----:B------:R-:W-:Y:S02]  /*1a080*/  LEA.HI.X R69, R70, R25, R7, 0x2, P2 ;  /* 0x0000001946457211 */ /* 0x000fe400010f1407 */
[----:B--2---:R-:W-:Y:S01]  /*1a090*/  IADD3 R8, P4, PT, R66, R18, RZ ;  /* 0x0000001242087210 */ /* 0x004fe20007f9e0ff */
[----:B------:R-:W2:Y:S01]  /*1a0a0*/  LDS.64 R6, [R6+0x5c00] ;  /* 0x005c000006067984 */ /* 0x000ea20000000a00 */
[----:B------:R-:W-:Y:S01]  /*1a0b0*/  IMAD.X R73, RZ, RZ, R9, P3 ;  /* 0x000000ffff497224 */ /* 0x000fe200018e0609 */
[----:B---3--:R-:W-:Y:S02]  /*1a0c0*/  SHF.R.U32.HI R9, RZ, R19, R84 ;  /* 0x00000013ff097219 */ /* 0x008fe40000011654 */
[----:B------:R-:W-:Y:S01]  /*1a0d0*/  IMAD.X R71, RZ, RZ, R67, P4 ;  /* 0x000000ffff477224 */ /* 0x000fe200020e0643 */
[-C--:B------:R-:W-:Y:S01]  /*1a0e0*/  LEA R70, P3, R8, R24.reuse, 0x2 ;  /* 0x0000001808467211 */ /* 0x080fe200078610ff */
[----:B------:R-:W3:Y:S01]  /*1a0f0*/  LDS R78, [R23+0x3c00] ;  /* 0x003c0000174e7984 */ /* 0x000ee20000000800 */
[----:B------:R-:W-:-:S02]  /*1a100*/  LEA R66, P2, R72, R24, 0x2 ;  /* 0x0000001848427211 */ /* 0x000fc400078410ff */
[----:B------:R-:W-:Y:S01]  /*1a110*/  LEA.HI.X R71, R8, R25, R71, 0x2, P3 ;  /* 0x0000001908477211 */ /* 0x000fe200018f1447 */
[----:B------:R4:W-:Y:S01]  /*1a120*/  STG.E desc[UR8][R68.64+0x1400], R79 ;  /* 0x0014004f44007986 */ /* 0x0009e2000c101908 */
[----:B------:R-:W-:Y:S02]  /*1a130*/  LOP3.LUT R8, R60, R9, RZ, 0xc0, !PT ;  /* 0x000000093c087212 */ /* 0x000fe400078ec0ff */
[----:B------:R-:W-:Y:S01]  /*1a140*/  SHF.R.U32.HI R9, RZ, R19, R85 ;  /* 0x00000013ff097219 */ /* 0x000fe20000011655 */
[----:B------:R-:W3:Y:S01]  /*1a150*/  LDS R79, [R23+0x4c00] ;  /* 0x004c0000174f7984 */ /* 0x000ee20000000800 */
[----:B------:R-:W-:Y:S01]  /*1a160*/  LEA.HI.X R67, R72, R25, R73, 0x2, P2 ;  /* 0x0000001948437211 */ /* 0x000fe200010f1449 */
[--C-:B------:R-:W-:Y:S01]  /*1a170*/  IMAD R8, R8, 0x8, R15.reuse ;  /* 0x0000000808087824 */ /* 0x100fe200078e020f */
[----:B-1----:R-:W-:Y:S02]  /*1a180*/  LOP3.LUT R64, R60, R9, RZ, 0xc0, !PT ;  /* 0x000000093c407212 */ /* 0x002fe400078ec0ff */
[----:B0-----:R-:W-:Y:S01]  /*1a190*/  IADD3 R65, P2, PT, R10, R18, RZ ;  /* 0x000000120a417210 */ /* 0x001fe20007f5e0ff */
[----:B------:R0:W-:Y:S01]  /*1a1a0*/  STG.E desc[UR8][R66.64+0x1800], R80 ;  /* 0x0018005042007986 */ /* 0x0001e2000c101908 */
[-C--:B------:R-:W-:Y:S01]  /*1a1b0*/  SHF.R.U32.HI R77, RZ, R19.reuse, R90 ;  /* 0x00000013ff4d7219 */ /* 0x080fe2000001165a */
[----:B------:R-:W-:Y:S01]  /*1a1c0*/  IMAD R10, R64, 0x8, R15 ;  /* 0x00000008400a7824 */ /* 0x000fe200078e020f */
[----:B----4-:R-:W-:Y:S01]  /*1a1d0*/  SHF.R.U32.HI R69, RZ, R19, R86 ;  /* 0x00000013ff457219 */ /* 0x010fe20000011656 */
[----:B------:R-:W1:Y:S01]  /*1a1e0*/  LDS.64 R8, [R8+0x5c00] ;  /* 0x005c000008087984 */ /* 0x000e620000000a00 */
[----:B------:R-:W-:Y:S01]  /*1a1f0*/  IMAD.X R72, RZ, RZ, R11, P2 ;  /* 0x000000ffff487224 */ /* 0x000fe200010e060b */
[----:B------:R-:W-:-:S02]  /*1a200*/  LEA R64, P2, R65, R24, 0x2 ;  /* 0x0000001841407211 */ /* 0x000fc400078410ff */
[----:B-----5:R-:W-:Y:S01]  /*1a210*/  IADD3 R68, P3, PT, R62, R18, RZ ;  /* 0x000000123e447210 */ /* 0x020fe20007f7e0ff */
[----:B------:R-:W4:Y:S01]  /*1a220*/  LDS.64 R10, [R10+0x5c00] ;  /* 0x005c00000a0a7984 */ /* 0x000f220000000a00 */
[----:B------:R-:W-:Y:S02]  /*1a230*/  LEA.HI.X R65, R65, R25, R72, 0x2, P2 ;  /* 0x0000001941417211 */ /* 0x000fe400010f1448 */
[----:B------:R-:W-:Y:S01]  /*1a240*/  LOP3.LUT R62, R60, R69, RZ, 0xc0, !PT ;  /* 0x000000453c3e7212 */ /* 0x000fe200078ec0ff */
[----:B------:R-:W-:Y:S01]  /*1a250*/  IMAD.X R72, RZ, RZ, R63, P3 ;  /* 0x000000ffff487224 */ /* 0x000fe200018e063f */
[-C--:B------:R-:W-:Y:S01]  /*1a260*/  SHF.R.U32.HI R63, RZ, R19.reuse, R87 ;  /* 0x00000013ff3f7219 */ /* 0x080fe20000011657 */
[----:B------:R5:W-:Y:S01]  /*1a270*/  STG.E desc[UR8][R70.64+0x1c00], R81 ;  /* 0x001c005146007986 */ /* 0x000be2000c101908 */
[----:B0-----:R-:W-:Y:S01]  /*1a280*/  LEA R66, P2, R68, R24, 0x2 ;  /* 0x0000001844427211 */ /* 0x001fe200078410ff */
[----:B------:R-:W-:Y:S01]  /*1a290*/  IMAD R62, R62, 0x8, R15 ;  /* 0x000000083e3e7824 */ /* 0x000fe200078e020f */
[----:B------:R-:W-:Y:S01]  /*1a2a0*/  SHF.R.U32.HI R73, RZ, R19, R88 ;  /* 0x00000013ff497219 */ /* 0x000fe20000011658 */
[----:B------:R-:W0:Y:S01]  /*1a2b0*/  LDS R80, [R23+0x5000] ;  /* 0x0050000017507984 */ /* 0x000e220000000800 */
[----:B------:R-:W-:-:S02]  /*1a2c0*/  LEA.HI.X R67, R68, R25, R72, 0x2, P2 ;  /* 0x0000001944437211 */ /* 0x000fc400010f1448 */
[----:B--2---:R-:W-:Y:S01]  /*1a2d0*/  IADD3 R69, P2, PT, R6, R18, RZ ;  /* 0x0000001206457210 */ /* 0x004fe20007f5e0ff */
[----:B------:R-:W-:Y:S01]  /*1a2e0*/  LDS R81, [R23+0x5800] ;  /* 0x0058000017517984 */ /* 0x000fe20000000800 */
[----:B-----5:R-:W-:-:S03]  /*1a2f0*/  LOP3.LUT R70, R60, R63, RZ, 0xc0, !PT ;  /* 0x0000003f3c467212 */ /* 0x020fc600078ec0ff */
[----:B------:R-:W-:Y:S01]  /*1a300*/  IMAD.X R72, RZ, RZ, R7, P2 ;  /* 0x000000ffff487224 */ /* 0x000fe200010e0607 */
[----:B------:R-:W2:Y:S01]  /*1a310*/  LDS.64 R62, [R62+0x5c00] ;  /* 0x005c00003e3e7984 */ /* 0x000ea20000000a00 */
[C---:B------:R-:W-:Y:S01]  /*1a320*/  LEA R68, P2, R69.reuse, R24, 0x2 ;  /* 0x0000001845447211 */ /* 0x040fe200078410ff */
[----:B------:R-:W-:Y:S01]  /*1a330*/  IMAD R6, R70, 0x8, R15 ;  /* 0x0000000846067824 */ /* 0x000fe200078e020f */
[----:B---3--:R-:W-:Y:S01]  /*1a340*/  SHF.R.U32.HI R71, RZ, R19, R78 ;  /* 0x00000013ff477219 */ /* 0x008fe2000001164e */
[----:B------:R3:W-:Y:S01]  /*1a350*/  STG.E desc[UR8][R64.64+0x2000], R82 ;  /* 0x0020005240007986 */ /* 0x0007e2000c101908 */
[----:B------:R-:W-:Y:S02]  /*1a360*/  LEA.HI.X R69, R69, R25, R72, 0x2, P2 ;  /* 0x0000001945457211 */ /* 0x000fe400010f1448 */
[C---:B------:R-:W-:Y:S01]  /*1a370*/  LOP3.LUT R72, R60.reuse, R75, RZ, 0xc0, !PT ;  /* 0x0000004b3c487212 */ /* 0x040fe200078ec0ff */
[----:B------:R-:W5:Y:S01]  /*1a380*/  LDS.64 R6, [R6+0x5c00] ;  /* 0x005c000006067984 */ /* 0x000f620000000a00 */
[----:B------:R-:W-:-:S02]  /*1a390*/  LOP3.LUT R70, R60, R73, RZ, 0xc0, !PT ;  /* 0x000000493c467212 */ /* 0x000fc400078ec0ff */
[----:B------:R-:W-:Y:S01]  /*1a3a0*/  SHF.R.U32.HI R73, RZ, R19, R79 ;  /* 0x00000013ff497219 */ /* 0x000fe2000001164f */
[----:B------:R0:W-:Y:S01]  /*1a3b0*/  STG.E desc[UR8][R66.64+0x2400], R83 ;  /* 0x0024005342007986 */ /* 0x0001e2000c101908 */
[----:B---3--:R-:W-:-:S03]  /*1a3c0*/  LOP3.LUT R64, R60, R71, RZ, 0xc0, !PT ;  /* 0x000000473c407212 */ /* 0x008fc600078ec0ff */
[----:B------:R2:W-:Y:S01]  /*1a3d0*/  STG.E desc[UR8][R68.64+0x2800], R61 ;  /* 0x0028003d44007986 */ /* 0x0005e2000c101908 */
[-C--:B-1----:R-:W-:Y:S02]  /*1a3e0*/  IADD3 R71, P2, PT, R8, R18.reuse, RZ ;  /* 0x0000001208477210 */ /* 0x082fe40007f5e0ff */
[----:B----4-:R-:W-:Y:S01]  /*1a3f0*/  IADD3 R92, P3, PT, R10, R18, RZ ;  /* 0x000000120a5c7210 */ /* 0x010fe20007f7e0ff */
[----:B------:R-:W-:Y:S02]  /*1a400*/  IMAD R8, R64, 0x8, R15 ;  /* 0x0000000840087824 */ /* 0x000fe400078e020f */
[----:B------:R-:W-:Y:S02]  /*1a410*/  IMAD.X R74, RZ, RZ, R9, P2 ;  /* 0x000000ffff4a7224 */ /* 0x000fe400010e0609 */
[--C-:B0-----:R-:W-:Y:S01]  /*1a420*/  IMAD R66, R72, 0x8, R15.reuse ;  /* 0x0000000848427824 */ /* 0x101fe200078e020f */
[----:B------:R-:W-:Y:S01]  /*1a430*/  LOP3.LUT R72, R60, R77, RZ, 0xc0, !PT ;  /* 0x0000004d3c487212 */ /* 0x000fe200078ec0ff */
[----:B------:R-:W0:Y:S01]  /*1a440*/  LDS.64 R8, [R8+0x5c00] ;  /* 0x005c000008087984 */ /* 0x000e220000000a00 */
[----:B------:R-:W-:Y:S01]  /*1a450*/  IMAD R64, R70, 0x8, R15 ;  /* 0x0000000846407824 */ /* 0x000fe200078e020f */
[----:B------:R-:W-:Y:S01]  /*1a460*/  LEA R70, P2, R71, R24, 0x2 ;  /* 0x0000001847467211 */ /* 0x000fe200078410ff */
[----:B------:R-:W-:Y:S01]  /*1a470*/  IMAD.X R93, RZ, RZ, R11, P3 ;  /* 0x000000ffff5d7224 */ /* 0x000fe200018e060b */
[----:B------:R-:W-:Y:S01]  /*1a480*/  SHF.R.U32.HI R75, RZ, R19, R80 ;  /* 0x00000013ff4b7219 */ /* 0x000fe20000011650 */
[----:B------:R-:W-:Y:S01]  /*1a490*/  IMAD R10, R72, 0x8, R15 ;  /* 0x00000008480a7824 */ /* 0x000fe200078e020f */
[----:B------:R-:W-:Y:S01]  /*1a4a0*/  LOP3.LUT R72, R60, R73, RZ, 0xc0, !PT ;  /* 0x000000493c487212 */ /* 0x000fe200078ec0ff */
[----:B------:R-:W1:Y:S01]  /*1a4b0*/  LDS.64 R64, [R64+0x5c00] ;  /* 0x005c000040407984 */ /* 0x000e620000000a00 */
[----:B------:R-:W-:-:S02]  /*1a4c0*/  SHF.R.U32.HI R77, RZ, R19, R91 ;  /* 0x00000013ff4d7219 */ /* 0x000fc4000001165b */
[----:B------:R-:W-:Y:S01]  /*1a4d0*/  LEA.HI.X R71, R71, R25, R74, 0x2, P2 ;  /* 0x0000001947477211 */ /* 0x000fe200010f144a */
[----:B------:R-:W3:Y:S01]  /*1a4e0*/  LDS.64 R10, [R10+0x5c00] ;  /* 0x005c00000a0a7984 */ /* 0x000ee20000000a00 */
[----:B--2---:R-:W-:Y:S01]  /*1a4f0*/  IADD3 R69, P2, PT, R62, R18, RZ ;  /* 0x000000123e457210 */ /* 0x004fe20007f5e0ff */
[----:B------:R-:W-:Y:S01]  /*1a500*/  IMAD R61, R72, 0x8, R15 ;  /* 0x00000008483d7824 */ /* 0x000fe200078e020f */
[----:B------:R-:W-:Y:S01]  /*1a510*/  SHF.R.U32.HI R83, RZ, R19, R81 ;  /* 0x00000013ff537219 */ /* 0x000fe20000011651 */
[----:B------:R-:W2:Y:S01]  /*1a520*/  LDS.64 R66, [R66+0x5c00] ;  /* 0x005c000042427984 */ /* 0x000ea20000000a00 */
[C---:B------:R-:W-:Y:S01]  /*1a530*/  LOP3.LUT R74, R60.reuse, R75, RZ, 0xc0, !PT ;  /* 0x0000004b3c4a7212 */ /* 0x040fe200078ec0ff */
[----:B------:R-:W-:Y:S01]  /*1a540*/  IMAD.X R76, RZ, RZ, R63, P2 ;  /* 0x000000ffff4c7224 */ /* 0x000fe200010e063f */
[C---:B------:R-:W-:Y:S01]  /*1a550*/  LOP3.LUT R62, R60.reuse, R77, RZ, 0xc0, !PT ;  /* 0x0000004d3c3e7212 */ /* 0x040fe200078ec0ff */
[----:B------:R3:W-:Y:S01]  /*1a560*/  STG.E desc[UR8][R70.64+0x2c00], R84 ;  /* 0x002c005446007986 */ /* 0x0007e2000c101908 */
[----:B------:R-:W-:Y:S01]  /*1a570*/  LOP3.LUT R68, R60, R83, RZ, 0xc0, !PT ;  /* 0x000000533c447212 */ /* 0x000fe200078ec0ff */
[--C-:B------:R-:W-:Y:S01]  /*1a580*/  IMAD R82, R74, 0x8, R15.reuse ;  /* 0x000000084a527824 */ /* 0x100fe200078e020f */
[----:B------:R-:W-:Y:S01]  /*1a590*/  LEA R72, P2, R92, R24, 0x2 ;  /* 0x000000185c487211 */ /* 0x000fe200078410ff */
[--C-:B------:R-:W-:Y:S01]  /*1a5a0*/  IMAD R83, R62, 0x8, R15.reuse ;  /* 0x000000083e537824 */ /* 0x100fe200078e020f */
[----:B-----5:R-:W-:Y:S01]  /*1a5b0*/  IADD3 R77, P4, PT, R6, R18, RZ ;  /* 0x00000012064d7210 */ /* 0x020fe20007f9e0ff */
[----:B------:R-:W4:Y:S01]  /*1a5c0*/  LDS.64 R60, [R61+0x5c00] ;  /* 0x005c00003d3c7984 */ /* 0x000f220000000a00 */
[----:B------:R-:W-:Y:S01]  /*1a5d0*/  IMAD R68, R68, 0x8, R15 ;  /* 0x0000000844447824 */ /* 0x000fe200078e020f */
[----:B------:R-:W-:-:S02]  /*1a5e0*/  LEA.HI.X R73, R92, R25, R93, 0x2, P2 ;  /* 0x000000195c497211 */ /* 0x000fc400010f145d */
[----:B------:R2:W5:Y:S01]  /*1a5f0*/  LDS.64 R62, [R82+0x5c00] ;  /* 0x005c0000523e7984 */ /* 0x0005620000000a00 */
[CC--:B------:R-:W-:Y:S01]  /*1a600*/  LEA R74, P3, R69.reuse, R24.reuse, 0x2 ;  /* 0x00000018454a7211 */ /* 0x0c0fe200078610ff */
[----:B------:R-:W-:Y:S02]  /*1a610*/  IMAD.X R92, RZ, RZ, R7, P4 ;  /* 0x000000ffff5c7224 */ /* 0x000fe400020e0607 */
[----:B------:R-:W5:Y:S01]  /*1a620*/  LDS.64 R6, [R83+0x5c00] ;  /* 0x005c000053067984 */ /* 0x000f620000000a00 */
[-C--:B------:R-:W-:Y:S02]  /*1a630*/  LEA.HI.X R75, R69, R25.reuse, R76, 0x2, P3 ;  /* 0x00000019454b7211 */ /* 0x080fe400018f144c */
[C---:B------:R-:W-:Y:S01]  /*1a640*/  LEA R76, P2, R77.reuse, R24, 0x2 ;  /* 0x000000184d4c7211 */ /* 0x040fe200078410ff */
[----:B------:R-:W5:Y:S03]  /*1a650*/  LDS.64 R68, [R68+0x5c00] ;  /* 0x005c000044447984 */ /* 0x000f660000000a00 */
[----:B------:R-:W-:Y:S01]  /*1a660*/  LEA.HI.X R77, R77, R25, R92, 0x2, P2 ;  /* 0x000000194d4d7211 */ /* 0x000fe200010f145c */
[----:B------:R4:W-:Y:S01]  /*1a670*/  STG.E desc[UR8][R72.64+0x3000], R85 ;  /* 0x0030005548007986 */ /* 0x0009e2000c101908 */
[----:B0-----:R-:W-:-:S03]  /*1a680*/  IADD3 R93, P2, PT, R8, R18, RZ ;  /* 0x00000012085d7210 */ /* 0x001fc60007f5e0ff */
[----:B------:R0:W-:Y:S02]  /*1a690*/  STG.E desc[UR8][R74.64+0x3400], R86 ;  /* 0x003400564a007986 */ /* 0x0001e4000c101908 */
[----:B------:R-:W-:Y:S01]  /*1a6a0*/  IMAD.X R94, RZ, RZ, R9, P2 ;  /* 0x000000ffff5e7224 */ /* 0x000fe200010e0609 */
[C---:B------:R-:W-:Y:S01]  /*1a6b0*/  LEA R8, P2, R93.reuse, R24, 0x2 ;  /* 0x000000185d087211 */ /* 0x040fe200078410ff */
[----:B------:R-:W-:Y:S01]  /*1a6c0*/  STG.E desc[UR8][R76.64+0x3800], R87 ;  /* 0x003800574c007986 */ /* 0x000fe2000c101908 */
[-C--:B-1----:R-:W-:Y:S02]  /*1a6d0*/  IADD3 R92, P3, PT, R64, R18.reuse, RZ ;  /* 0x00000012405c7210 */ /* 0x082fe40007f7e0ff */
[-C--:B---3--:R-:W-:Y:S02]  /*1a6e0*/  IADD3 R70, P5, PT, R10, R18.reuse, RZ ;  /* 0x000000120a467210 */ /* 0x088fe40007fbe0ff */
[-C--:B------:R-:W-:Y:S01]  /*1a6f0*/  LEA.HI.X R9, R93, R25.reuse, R94, 0x2, P2 ;  /* 0x000000195d097211 */ /* 0x080fe200010f145e */
[----:B------:R-:W-:Y:S01]  /*1a700*/  IMAD.X R65, RZ, RZ, R65, P3 ;  /* 0x000000ffff417224 */ /* 0x000fe200018e0641 */
[----:B--2---:R-:W-:Y:S01]  /*1a710*/  IADD3 R82, P4, PT, R66, R18, RZ ;  /* 0x0000001242527210 */ /* 0x004fe20007f9e0ff */
[----:B------:R-:W-:Y:S01]  /*1a720*/  IMAD.X R11, RZ, RZ, R11, P5 ;  /* 0x000000ffff0b7224 */ /* 0x000fe200028e060b */
[-C--:B------:R-:W-:Y:S01]  /*1a730*/  LEA R10, P2, R70, R24.reuse, 0x2 ;  /* 0x00000018460a7211 */ /* 0x080fe200078410ff */
[----:B------:R1:W-:Y:S01]  /*1a740*/  STG.E desc[UR8][R8.64+0x3c00], R78 ;  /* 0x003c004e08007986 */ /* 0x0003e2000c101908 */
[----:B------:R-:W-:Y:S01]  /*1a750*/  LEA R64, P3, R92, R24, 0x2 ;  /* 0x000000185c407211 */ /* 0x000fe200078610ff */
[----:B------:R-:W-:Y:S01]  /*1a760*/  IMAD.X R67, RZ, RZ, R67, P4 ;  /* 0x000000ffff437224 */ /* 0x000fe200020e0643 */
[----:B------:R-:W-:-:S02]  /*1a770*/  LEA.HI.X R11, R70, R25, R11, 0x2, P2 ;  /* 0x00000019460b7211 */ /* 0x000fc400010f140b */
[----:B------:R-:W-:Y:S02]  /*1a780*/  LEA R66, P4, R82, R24, 0x2 ;  /* 0x0000001852427211 */ /* 0x000fe400078810ff */
[-C--:B----4-:R-:W-:Y:S02]  /*1a790*/  IADD3 R73, P2, PT, R60, R18.reuse, RZ ;  /* 0x000000123c497210 */ /* 0x090fe40007f5e0ff */
[-C--:B------:R-:W-:Y:S02]  /*1a7a0*/  LEA.HI.X R65, R92, R25.reuse, R65, 0x2, P3 ;  /* 0x000000195c417211 */ /* 0x080fe400018f1441 */
[----:B------:R-:W-:Y:S01]  /*1a7b0*/  LEA.HI.X R67, R82, R25, R67, 0x2, P4 ;  /* 0x0000001952437211 */ /* 0x000fe200020f1443 */
[----:B0-----:R-:W-:Y:S01]  /*1a7c0*/  IMAD.X R74, RZ, RZ, R61, P2 ;  /* 0x000000ffff4a7224 */ /* 0x001fe200010e063d */
[-C--:B-----5:R-:W-:Y:S01]  /*1a7d0*/  IADD3 R71, P3, PT, R62, R18.reuse, RZ ;  /* 0x000000123e477210 */ /* 0x0a0fe20007f7e0ff */
[----:B------:R-:W-:Y:S01]  /*1a7e0*/  STG.E desc[UR8][R64.64+0x4000], R88 ;  /* 0x0040005840007986 */ /* 0x000fe2000c101908 */
[----:B------:R-:W-:-:S02]  /*1a7f0*/  IADD3 R70, P4, PT, R6, R18, RZ ;  /* 0x0000001206467210 */ /* 0x000fc40007f9e0ff */
[----:B------:R-:W-:Y:S01]  /*1a800*/  LEA R60, P2, R73, R24, 0x2 ;  /* 0x00000018493c7211 */ /* 0x000fe200078410ff */
[----:B------:R-:W-:Y:S01]  /*1a810*/  IMAD.X R72, RZ, RZ, R63, P3 ;  /* 0x000000ffff487224 */ /* 0x000fe200018e063f */
[----:B-1----:R-:W-:Y:S01]  /*1a820*/  IADD3 R9, P5, PT, R68, R18, RZ ;  /* 0x0000001244097210 */ /* 0x002fe20007fbe0ff */
[----:B------:R-:W-:Y:S01]  /*1a830*/  IMAD.X R7, RZ, RZ, R7, P4 ;  /* 0x000000ffff077224 */ /* 0x000fe200020e0607 */
[-C--:B------:R-:W-:Y:S01]  /*1a840*/  LEA R62, P3, R71, R24.reuse, 0x2 ;  /* 0x00000018473e7211 */ /* 0x080fe200078610ff */
[----:B------:R-:W-:Y:S01]  /*1a850*/  STG.E desc[UR8][R66.64+0x4400], R89 ;  /* 0x0044005942007986 */ /* 0x000fe2000c101908 */
[-C--:B------:R-:W-:Y:S01]  /*1a860*/  LEA.HI.X R61, R73, R25.reuse, R74, 0x2, P2 ;  /* 0x00000019493d7211 */ /* 0x080fe200010f144a */
[----:B------:R-:W-:Y:S01]  /*1a870*/  IMAD.X R68, RZ, RZ, R69, P5 ;  /* 0x000000ffff447224 */ /* 0x000fe200028e0645 */
[----:B------:R-:W-:Y:S01]  /*1a880*/  LEA R6, P2, R70, R24, 0x2 ;  /* 0x0000001846067211 */ /* 0x000fe200078410ff */
[----:B------:R0:W-:Y:S01]  /*1a890*/  STG.E desc[UR8][R10.64+0x4800], R90 ;  /* 0x0048005a0a007986 */ /* 0x0001e2000c101908 */
[----:B------:R-:W-:-:S02]  /*1a8a0*/  LEA.HI.X R63, R71, R25, R72, 0x2, P3 ;  /* 0x00000019473f7211 */ /* 0x000fc400018f1448 */
[C---:B------:R-:W-:Y:S01]  /*1a8b0*/  LEA R8, P3, R9.reuse, R24, 0x2 ;  /* 0x0000001809087211 */ /* 0x040fe200078610ff */
[----:B------:R1:W-:Y:S01]  /*1a8c0*/  STG.E desc[UR8][R60.64+0x4c00], R79 ;  /* 0x004c004f3c007986 */ /* 0x0003e2000c101908 */
[-C--:B------:R-:W-:Y:S02]  /*1a8d0*/  LEA.HI.X R7, R70, R25.reuse, R7, 0x2, P2 ;  /* 0x0000001946077211 */ /* 0x080fe400010f1407 */
[----:B------:R-:W-:Y:S01]  /*1a8e0*/  IADD3 R58, P2, PT, R58, 0x1700, RZ ;  /* 0x000017003a3a7810 */ /* 0x000fe20007f5e0ff */
[----:B------:R3:W-:Y:S01]  /*1a8f0*/  STG.E desc[UR8][R62.64+0x5000], R80 ;  /* 0x005000503e007986 */ /* 0x0007e2000c101908 */
[----:B------:R-:W-:Y:S02]  /*1a900*/  LEA.HI.X R9, R9, R25, R68, 0x2, P3 ;  /* 0x0000001909097211 */ /* 0x000fe400018f1444 */
[----:B0-----:R-:W-:Y:S01]  /*1a910*/  IADD3 R10, P3, PT, -R58, R3, RZ ;  /* 0x000000033a0a7210 */ /* 0x001fe20007f7e1ff */
[----:B------:R-:W-:Y:S01]  /*1a920*/  IMAD.X R59, RZ, RZ, R59, P2 ;  /* 0x000000ffff3b7224 */ /* 0x000fe200010e063b */
[----:B------:R3:W-:Y:S02]  /*1a930*/  STG.E desc[UR8][R6.64+0x5400], R91 ;  /* 0x0054005b06007986 */ /* 0x0007e4000c101908 */
[----:B------:R-:W-:Y:S01]  /*1a940*/  ISETP.GT.U32.AND P2, PT, R10, 0x16ff, PT ;  /* 0x000016ff0a00780c */ /* 0x000fe20003f44070 */
[----:B-1----:R-:W-:Y:S01]  /*1a950*/  IMAD.X R60, R0, 0x1, ~R59, P3 ;  /* 0x00000001003c7824 */ /* 0x002fe200018e0e3b */
[----:B------:R3:W-:Y:S01]  /*1a960*/  STG.E desc[UR8][R8.64+0x5800], R81 ;  /* 0x0058005108007986 */ /* 0x0007e2000c101908 */
[----:B------:R-:W-:Y:S03]  /*1a970*/  BAR.SYNC.DEFER_BLOCKING 0x0 ;  /* 0x0000000000007b1d */ /* 0x000fe60000010000 */
[----:B------:R-:W-:-:S02]  /*1a980*/  ISETP.GT.AND.EX P2, PT, R60, RZ, PT, P2 ;  /* 0x000000ff3c00720c */ /* 0x000fc40003f44320 */
[----:B------:R-:W-:-:S04]  /*1a990*/  @!P1 IADD3 R57, P3, PT, R33, R4, RZ ;  /* 0x0000000421399210 */ /* 0x000fc80007f7e0ff */
[----:B------:R-:W-:-:S07]  /*1a9a0*/  @!P1 LEA.HI.X.SX32 R14, R33, R5, 0x1, P3 ;  /* 0x00000005210e9211 */ /* 0x000fce00018f0eff */
[----:B---3--:R-:W-:Y:S05]  /*1a9b0*/  @P2 BRA `(.L_x_118) ;  /* 0xffffffc800202947 */ /* 0x008fea000383ffff */
[----:B------:R-:W-:-:S07]  /*1a9c0*/  IMAD.MOV.U32 R61, RZ, RZ, R10 ;  /* 0x000000ffff3d7224 */ /* 0x000fce00078e000a */
.L_x_117:
[----:B------:R-:W-:-:S04]  /*1a9d0*/  ISETP.GE.U32.AND P2, PT, R58, R3, PT ;  /* 0x000000033a00720c */ /* 0x000fc80003f46070 */
[----:B------:R-:W-:-:S13]  /*1a9e0*/  ISETP.GE.AND.EX P2, PT, R59, R0, PT, P2 ;  /* 0x000000003b00720c */ /* 0x000fda0003f46320 */
[----:B------:R-:W-:Y:S05]  /*1a9f0*/  @P2 BRA `(.L_x_119) ;  /* 0x00000050004c2947 */ /* 0x000fea0003800000 */
[----:B------:R-:W1:Y:S01]  /*1aa00*/  S2R R18, SR_TID.X ;  /* 0x0000000000127919 */ /* 0x000e620000002100 */
[----:B------:R-:W-:-:S03]  /*1aa10*/  UMOV UR4, 0xffffffff ;  /* 0xffffffff00047882 */ /* 0x000fc60000000000 */
[----:B------:R-:W-:Y:S05]  /*1aa20*/  BRA.DIV UR4, `(.L_x_120) ;  /* 0x0000005e048c7947 */ /* 0x000fea000b800000 */
[----:B------:R3:W4:Y:S02]  /*1aa30*/  SHFL.IDX PT, R7, R61, RZ, 0x1f ;  /* 0x00001fff3d077589 */ /* 0x00072400000e0000 */
.L_x_208:
[C---:B-1----:R-:W-:Y:S01]  /*1aa40*/  VIADD R92, R18.reuse, 0x100 ;  /* 0x00000100125c7836 */ /* 0x042fe20000000000 */
[C---:B------:R-:W-:Y:S01]  /*1aa50*/  IADD3 R5, P2, PT, R18.reuse, R58, RZ ;  /* 0x0000003a12057210 */ /* 0x040fe20007f5e0ff */
[C---:B------:R-:W-:Y:S01]  /*1aa60*/  VIADD R102, R18.reuse, 0x200 ;  /* 0x0000020012667836 */ /* 0x040fe20000000000 */
[-C--:B----4-:R-:W-:Y:S01]  /*1aa70*/  ISETP.GE.AND P3, PT, R18, R7.reuse, PT ;  /* 0x000000071200720c */ /* 0x090fe20003f66270 */
[----:B------:R-:W-:Y:S01]  /*1aa80*/  IMAD.MOV.U32 R6, RZ, RZ, -0x1 ;  /* 0xffffffffff067424 */ /* 0x000fe200078e00ff */
[-C--:B------:R-:W-:Y:S01]  /*1aa90*/  ISETP.GE.AND P4, PT, R92, R7.reuse, PT ;  /* 0x000000075c00720c */ /* 0x080fe20003f86270 */
[----:B------:R-:W-:Y:S01]  /*1aaa0*/  IMAD.X R59, RZ, RZ, R59, P2 ;  /* 0x000000ffff3b7224 */ /* 0x000fe200010e063b */
[-C--:B------:R-:W-:Y:S01]  /*1aab0*/  ISETP.GE.AND P5, PT, R102, R7.reuse, PT ;  /* 0x000000076600720c */ /* 0x080fe20003fa6270 */
[----:B------:R-:W-:Y:S01]  /*1aac0*/  IMAD.MOV.U32 R8, RZ, RZ, -0x1 ;  /* 0xffffffffff087424 */ /* 0x000fe200078e00ff */
[C---:B------:R-:W-:Y:S01]  /*1aad0*/  LEA R4, P2, R5.reuse, R2, 0x2 ;  /* 0x0000000205047211 */ /* 0x040fe200078410ff */
[----:B------:R-:W-:Y:S01]  /*1aae0*/  IMAD.MOV.U32 R10, RZ, RZ, -0x1 ;  /* 0xffffffffff0a7424 */ /* 0x000fe200078e00ff */
[C---:B------:R-:W-:Y:S01]  /*1aaf0*/  LOP3.LUT R98, R18.reuse, 0x400, RZ, 0xfc, !PT ;  /* 0x0000040012627812 */ /* 0x040fe200078efcff */
[C---:B------:R-:W-:Y:S01]  /*1ab00*/  VIADD R100, R18.reuse, 0x300 ;  /* 0x0000030012647836 */ /* 0x040fe20000000000 */
[----:B------:R-:W-:Y:S01]  /*1ab10*/  LEA.HI.X R5, R5, R12, R59, 0x2, P2 ;  /* 0x0000000c05057211 */ /* 0x000fe200010f143b */
[----:B------:R-:W-:Y:S01]  /*1ab20*/  VIADD R96, R18, 0x500 ;  /* 0x0000050012607836 */ /* 0x000fe20000000000 */
[-C--:B------:R-:W-:Y:S01]  /*1ab30*/  ISETP.GE.AND P2, PT, R98, R7.reuse, PT ;  /* 0x000000076200720c */ /* 0x080fe20003f46270 */
[----:B------:R-:W-:Y:S01]  /*1ab40*/  VIADD R94, R18, 0x600 ;  /* 0x00000600125e7836 */ /* 0x000fe20000000000 */
[-C--:B------:R-:W-:Y:S01]  /*1ab50*/  ISETP.GE.AND P6, PT, R100, R7.reuse, PT ;  /* 0x000000076400720c */ /* 0x080fe20003fc6270 */
[----:B------:R-:W-:Y:S01]  /*1ab60*/  VIADD R90, R18, 0x700 ;  /* 0x00000700125a7836 */ /* 0x000fe20000000000 */
[----:B------:R-:W4:Y:S01]  /*1ab70*/  @!P3 LDG.E R6, desc[UR8][R4.64] ;  /* 0x000000080406b981 */ /* 0x000f22000c1e1900 */
[-C--:B------:R-:W-:Y:S01]  /*1ab80*/  ISETP.GE.AND P3, PT, R96, R7.reuse, PT ;  /* 0x000000076000720c */ /* 0x080fe20003f66270 */
[----:B------:R-:W-:Y:S01]  /*1ab90*/  IMAD.MOV.U32 R104, RZ, RZ, -0x1 ;  /* 0xffffffffff687424 */ /* 0x000fe200078e00ff */
[----:B------:R-:W-:Y:S01]  /*1aba0*/  LOP3.LUT R88, R18, 0x800, RZ, 0xfc, !PT ;  /* 0x0000080012587812 */ /* 0x000fe200078efcff */
[----:B------:R-:W5:Y:S01]  /*1abb0*/  @!P4 LDG.E R8, desc[UR8][R4.64+0x400] ;  /* 0x000400080408c981 */ /* 0x000f62000c1e1900 */
[-C--:B------:R-:W-:Y:S01]  /*1abc0*/  ISETP.GE.AND P4, PT, R94, R7.reuse, PT ;  /* 0x000000075e00720c */ /* 0x080fe20003f86270 */
[----:B------:R-:W-:Y:S01]  /*1abd0*/  IMAD.MOV.U32 R106, RZ, RZ, -0x1 ;  /* 0xffffffffff6a7424 */ /* 0x000fe200078e00ff */
[----:B------:R-:W-:Y:S01]  /*1abe0*/  LOP3.LUT R80, R18, 0xc00, RZ, 0xfc, !PT ;  /* 0x00000c0012507812 */ /* 0x000fe200078efcff */
[----:B------:R-:W3:Y:S01]  /*1abf0*/  @!P5 LDG.E R10, desc[UR8][R4.64+0x800] ;  /* 0x00080008040ad981 */ /* 0x000ee2000c1e1900 */
        /* <DEDUP_REMOVED lines=45> */
[----:B0-----:R-:W-:-:S02]  /*1aed0*/  VIADD R66, R18, 0x1300 ;  /* 0x0000130012427836 */ /* 0x001fc40000000000 */
        /* <DEDUP_REMOVED lines=21> */
[----:B--2---:R-:W-:Y:S01]  /*1b030*/  IMAD R23, R18, 0x4, R15 ;  /* 0x0000000412177824 */ /* 0x004fe200078e020f */
[----:B------:R-:W-:-:S03]  /*1b040*/  UMOV UR4, 0xffffffff ;  /* 0xffffffff00047882 */ /* 0x000fc60000000000 */
[----:B------:R-:W-:-:S04]  /*1b050*/  IMAD R63, R18, 0x4, R23 ;  /* 0x00000004123f7824 */ /* 0x000fc800078e0217 */
[----:B------:R-:W-:Y:S01]  /*1b060*/  IMAD R7, R18, 0x54, R63 ;  /* 0x0000005412077824 */ /* 0x000fe200078e023f */
[----:B----4-:R0:W-:Y:S04]  /*1b070*/  STS [R23], R6 ;  /* 0x0000000617007388 */ /* 0x0101e80000000800 */
        /* <DEDUP_REMOVED lines=23> */
.L_x_211:
[----:B------:R-:W-:Y:S05]  /*1b1f0*/  WARPSYNC.ALL ;  /* 0x0000000000007948 */ /* 0x000fea0003800000 */
[----:B------:R-:W-:Y:S01]  /*1b200*/  BAR.SYNC.DEFER_BLOCKING 0x0 ;  /* 0x0000000000007b1d */ /* 0x000fe20000010000 */
[----:B------:R-:W-:Y:S01]  /*1b210*/  BMSK R59, RZ, R26 ;  /* 0x0000001aff3b721b */ /* 0x000fe20000000000 */
[----:B------:R-:W-:Y:S01]  /*1b220*/  IMAD R153, R18, 0x7c, R63 ;  /* 0x0000007c12997824 */ /* 0x000fe200078e023f */
[----:B------:R-:W-:Y:S02]  /*1b230*/  ISETP.NE.AND P3, PT, R13, 0x1f, PT ;  /* 0x0000001f0d00780c */ /* 0x000fe40003f65270 */
[----:B------:R-:W-:Y:S01]  /*1b240*/  SHF.R.U32.HI R187, RZ, 0x5, R18 ;  /* 0x00000005ffbb7819 */ /* 0x000fe20000011612 */
[----:B------:R-:W-:Y:S01]  /*1b250*/  BSSY.RECONVERGENT B1, `(.L_x_122) ;  /* 0x000025b000017945 */ /* 0x000fe20003800200 */
[----:B------:R-:W-:-:S02]  /*1b260*/  ISETP.GT.U32.AND P6, PT, R61, R102, PT ;  /* 0x000000663d00720c */ /* 0x000fc40003fc4070 */
[----:B------:R-:W-:Y:S01]  /*1b270*/  ISETP.NE.AND P4, PT, R187, 0x6, PT ;  /* 0x00000006bb00780c */ /* 0x000fe20003f85270 */
[----:B0-----:R-:W0:Y:S04]  /*1b280*/  LDS R138, [R7] ;  /* 0x00000000078a7984 */ /* 0x001e280000000800 */
[----:B------:R-:W1:Y:S04]  /*1b290*/  LDS R136, [R7+0x4] ;  /* 0x0000040007887984 */ /* 0x000e680000000800 */
        /* <DEDUP_REMOVED lines=21> */
[----:B-1----:R-:W-:-:S03]  /*1b3f0*/  SHF.R.U32.HI R4, RZ, R19, R136 ;  /* 0x00000013ff047219 */ /* 0x002fc60000011688 */
        /* <DEDUP_REMOVED lines=11> */
[----:B--2---:R-:W-:Y:S01]  /*1b4b0*/  SHF.R.U32.HI R6, RZ, R19, R134 ;  /* 0x00000013ff067219 */ /* 0x004fe20000011686 */
[----:B------:R-:W-:Y:S03]  /*1b4c0*/  LDS R148, [R7+0x54] ;  /* 0x0000540007947984 */ /* 0x000fe60000000800 */
[----:B------:R-:W-:Y:S01]  /*1b4d0*/  LOP3.LUT R6, R59, R6, RZ, 0xc0, !PT ;  /* 0x000000063b067212 */ /* 0x000fe200078ec0ff */
[----:B------:R-:W-:Y:S01]  /*1b4e0*/  LDS R146, [R7+0x58] ;  /* 0x0000580007927984 */ /* 0x000fe20000000800 */
[----:B------:R-:W-:Y:S03]  /*1b4f0*/  BAR.SYNC.DEFER_BLOCKING 0x0 ;  /* 0x0000000000007b1d */ /* 0x000fe60000010000 */
[----:B------:R-:W-:Y:S01]  /*1b500*/  IMAD.SHL.U32 R5, R6, 0x400, RZ ;  /* 0x0000040006057824 */ /* 0x000fe200078e00ff */
        /* <DEDUP_REMOVED lines=41> */
[----:B0-----:R-:W-:-:S04]  /*1b7a0*/  SHF.R.U32.HI R4, RZ, R19, R132 ;  /* 0x00000013ff047219 */ /* 0x001fc80000011684 */
[----:B------:R-:W-:-:S05]  /*1b7b0*/  LOP3.LUT R4, R59, R4, RZ, 0xc0, !PT ;  /* 0x000000043b047212 */ /* 0x000fca00078ec0ff */
[----:B------:R-:W-:Y:S01]  /*1b7c0*/  IMAD.SHL.U32 R5, R4, 0x400, RZ ;  /* 0x0000040004057824 */ /* 0x000fe200078e00ff */
[----:B------:R-:W-:-:S04]  /*1b7d0*/  SHF.R.U32.HI R4, RZ, 0x4, R4 ;  /* 0x00000004ff047819 */ /* 0x000fc80000011604 */
[----:B------:R-:W-:Y:S02]  /*1b7e0*/  LOP3.LUT R8, R5, 0x7c00, RZ, 0xc0, !PT ;  /* 0x00007c0005087812 */ /* 0x000fe400078ec0ff */
[----:B------:R-:W-:-:S04]  /*1b7f0*/  LOP3.LUT R77, R4, 0xffffffe, RZ, 0xc0, !PT ;  /* 0x0ffffffe044d7812 */ /* 0x000fc800078ec0ff */
[----:B------:R-:W-:Y:S01]  /*1b800*/  IADD3 R77, PT, PT, R77, R23, R8 ;  /* 0x000000174d4d7210 */ /* 0x000fe20007ffe008 */
[----:B-1----:R-:W-:-:S05]  /*1b810*/  VIADD R6, R71, 0x1 ;  /* 0x0000000147067836 */ /* 0x002fca0000000000 */
        /* <DEDUP_REMOVED lines=292> */
[----:B------:R-:W-:Y:S01]  /*1ca60*/  ISETP.NE.AND P2, PT, R187, 0x4, PT ;  /* 0x00000004bb00780c */ /* 0x000fe20003f45270 */
[----:B------:R-:W-:Y:S02]  /*1ca70*/  @!P1 IMAD.SHL.U32 R6, R18, 0x400, RZ ;  /* 0x0000040012069824 */ /* 0x000fe400078e00ff */
[----:B------:R-:W-:Y:S01]  /*1ca80*/  IMAD.IADD R9, R9, 0x1, R8 ;  /* 0x0000000109097824 */ /* 0x000fe200078e0208 */
[----:B------:R-:W-:Y:S02]  /*1ca90*/  SEL R17, R7, R17, !P2 ;  /* 0x0000001107117207 */ /* 0x000fe40005000000 */
[----:B------:R-:W-:Y:S01]  /*1caa0*/  ISETP.NE.AND P2, PT, R13, RZ, PT ;  /* 0x000000ff0d00720c */ /* 0x000fe20003f45270 */
[----:B------:R-:W-:Y:S01]  /*1cab0*/  IMAD.IADD R10, R10, 0x1, R9 ;  /* 0x000000010a0a7824 */ /* 0x000fe200078e0209 */
[----:B------:R-:W-:-:S02]  /*1cac0*/  SEL R17, R8, R17, !P3 ;  /* 0x0000001108117207 */ /* 0x000fc40005800000 */
[----:B------:R-:W-:Y:S01]  /*1cad0*/  ISETP.GT.U32.OR P5, PT, R18, 0x1f, P2 ;  /* 0x0000001f1200780c */ /* 0x000fe200017a4470 */
[----:B------:R-:W-:Y:S01]  /*1cae0*/  IMAD.IADD R11, R11, 0x1, R10 ;  /* 0x000000010b0b7824 */ /* 0x000fe200078e020a */
[----:B------:R-:W-:Y:S02]  /*1caf0*/  ISETP.NE.AND P3, PT, R187, 0x7, PT ;  /* 0x00000007bb00780c */ /* 0x000fe40003f65270 */
[----:B------:R-:W-:Y:S02]  /*1cb00*/  SEL R17, R9, R17, !P4 ;  /* 0x0000001109117207 */ /* 0x000fe40006000000 */
[----:B------:R-:W-:Y:S02]  /*1cb10*/  SEL R4, R156, RZ, P2 ;  /* 0x000000ff9c047207 */ /* 0x000fe40001000000 */
[----:B------:R-:W-:Y:S02]  /*1cb20*/  SEL R17, R10, R17, !P3 ;  /* 0x000000110a117207 */ /* 0x000fe40005800000 */
[----:B------:R-:W-:-:S02]  /*1cb30*/  @!P1 SHF.R.U32.HI R7, RZ, 0x4, R18 ;  /* 0x00000004ff079819 */ /* 0x000fc40000011612 */
[----:B------:R-:W-:Y:S01]  /*1cb40*/  @!P1 LOP3.LUT R6, R6, 0x7c00, RZ, 0xc0, !PT ;  /* 0x00007c0006069812 */ /* 0x000fe200078ec0ff */
[----:B------:R-:W-:Y:S01]  /*1cb50*/  @P0 IMAD.IADD R156, R17, 0x1, R4 ;  /* 0x00000001119c0824 */ /* 0x000fe200078e0204 */
[----:B------:R-:W-:Y:S01]  /*1cb60*/  ISETP.NE.AND P0, PT, R18, RZ, PT ;  /* 0x000000ff1200720c */ /* 0x000fe20003f05270 */
[----:B------:R-:W-:Y:S01]  /*1cb70*/  @!P5 IMAD.U32 R156, R11, 0x10000, RZ ;  /* 0x000100000b9cd824 */ /* 0x000fe200078e00ff */
[----:B------:R-:W-:Y:S02]  /*1cb80*/  @!P1 LOP3.LUT R7, R7, 0x3e, RZ, 0xc0, !PT ;  /* 0x0000003e07079812 */ /* 0x000fe400078ec0ff */
[----:B------:R-:W-:Y:S02]  /*1cb90*/  ISETP.GT.U32.AND P4, PT, R61, R100, PT ;  /* 0x000000643d00720c */ /* 0x000fe40003f84070 */
[----:B------:R-:W-:Y:S01]  /*1cba0*/  @!P5 STS [R15+0x8428], R156 ;  /* 0x0084289c0f00d388 */ /* 0x000fe20000000800 */
[----:B------:R-:W-:Y:S01]  /*1cbb0*/  @!P1 IADD3 R7, PT, PT, R7, R15, R6 ;  /* 0x0000000f07079210 */ /* 0x000fe20007ffe006 */
[----:B------:R-:W-:Y:S01]  /*1cbc0*/  BAR.SYNC.DEFER_BLOCKING 0x0 ;  /* 0x0000000000007b1d */ /* 0x000fe20000010000 */
[----:B------:R-:W-:-:S02]  /*1cbd0*/  ISETP.GT.U32.AND P5, PT, R61, R92, PT ;  /* 0x0000005c3d00720c */ /* 0x000fc40003fa4070 */
[C---:B------:R-:W-:Y:S02]  /*1cbe0*/  ISETP.GT.U32.AND P3, PT, R61.reuse, R98, PT ;  /* 0x000000623d00720c */ /* 0x040fe40003f64070 */
[----:B------:R-:W-:Y:S02]  /*1cbf0*/  ISETP.GT.U32.AND P2, PT, R61, R96, PT ;  /* 0x000000603d00720c */ /* 0x000fe40003f44070 */
[----:B------:R-:W-:Y:S01]  /*1cc00*/  ISETP.GT.AND.EX P5, PT, R60, RZ, PT, P5 ;  /* 0x000000ff3c00720c */ /* 0x000fe20003fa4350 */
        /* <DEDUP_REMOVED lines=84> */
[----:B------:R-:W-:Y:S01]  /*1d150*/  @!P1 IADD3 R57, P0, PT, -R16, R57, RZ ;  /* 0x0000003910399210 */ /* 0x000fe20007f1e1ff */
[----:B------:R-:W1:Y:S01]  /*1d160*/  LDS.U16 R168, [R109] ;  /* 0x000000006da87984 */ /* 0x000e620000000400 */
[----:B------:R-:W-:Y:S01]  /*1d170*/  @!P1 SHF.R.S32.HI R7, RZ, 0x1f, R16 ;  /* 0x0000001fff079819 */ /* 0x000fe20000011410 */
[----:B--2---:R-:W-:Y:S02]  /*1d180*/  IMAD.IADD R6, R71, 0x1, R6 ;  /* 0x0000000147067824 */ /* 0x004fe400078e0206 */
[----:B------:R-:W2:Y:S01]  /*1d190*/  LDS.U16 R170, [R113] ;  /* 0x0000000071aa7984 */ /* 0x000ea20000000400 */
[----:B---3--:R-:W-:Y:S02]  /*1d1a0*/  IMAD.IADD R8, R75, 0x1, R8 ;  /* 0x000000014b087824 */ /* 0x008fe400078e0208 */
[----:B------:R-:W-:Y:S01]  /*1d1b0*/  @!P1 IMAD.X R14, R14, 0x1, ~R7, P0 ;  /* 0x000000010e0e9824 */ /* 0x000fe200000e0e07 */
[----:B------:R-:W3:Y:S01]  /*1d1c0*/  LDS.U16 R172, [R117] ;  /* 0x0000000075ac7984 */ /* 0x000ee20000000400 */
[----:B----4-:R-:W-:Y:S01]  /*1d1d0*/  IMAD.IADD R10, R79, 0x1, R10 ;  /* 0x000000014f0a7824 */ /* 0x010fe200078e020a */
[----:B------:R-:W-:Y:S01]  /*1d1e0*/  ISETP.GT.U32.AND P0, PT, R61, R18, PT ;  /* 0x000000123d00720c */ /* 0x000fe20003f04070 */
[--C-:B------:R-:W-:Y:S01]  /*1d1f0*/  IMAD R7, R188, 0x4, R15.reuse ;  /* 0x00000004bc077824 */ /* 0x100fe200078e020f */
[----:B------:R-:W4:Y:S01]  /*1d200*/  LDS.U16 R174, [R121] ;  /* 0x0000000079ae7984 */ /* 0x000f220000000400 */
[----:B-----5:R-:W-:Y:S01]  /*1d210*/  IMAD.IADD R154, R83, 0x1, R154 ;  /* 0x00000001539a7824 */ /* 0x020fe200078e029a */
[----:B------:R-:W-:Y:S01]  /*1d220*/  ISETP.GT.AND.EX P0, PT, R60, RZ, PT, P0 ;  /* 0x000000ff3c00720c */ /* 0x000fe20003f04300 */
        /* <DEDUP_REMOVED lines=15> */
[----:B------:R-:W-:Y:S01]  /*1d320*/  IMAD R71, R160, 0x4, R15 ;  /* 0x00000004a0477824 */ /* 0x000fe200078e020f */
        /* <DEDUP_REMOVED lines=8> */
[----:B----4-:R-:W-:Y:S02]  /*1d3b0*/  IMAD.IADD R174, R123, 0x1, R174 ;  /* 0x000000017bae7824 */ /* 0x010fe400078e02ae */
[----:B-----5:R-:W-:Y:S02]  /*1d3c0*/  IMAD.IADD R176, R127, 0x1, R176 ;  /* 0x000000017fb07824 */ /* 0x020fe400078e02b0 */
[----:B------:R-:W-:Y:S02]  /*1d3d0*/  IMAD.IADD R178, R131, 0x1, R178 ;  /* 0x0000000183b27824 */ /* 0x000fe400078e02b2 */
[----:B------:R-:W-:-:S02]  /*1d3e0*/  IMAD.IADD R180, R135, 0x1, R180 ;  /* 0x0000000187b47824 */ /* 0x000fc400078e02b4 */
[----:B------:R-:W-:Y:S01]  /*1d3f0*/  IMAD.IADD R182, R139, 0x1, R182 ;  /* 0x000000018bb67824 */ /* 0x000fe200078e02b6 */
[----:B------:R2:W-:Y:S01]  /*1d400*/  @!P1 STS.64 [R63], R4 ;  /* 0x000000043f009388 */ /* 0x0005e20000000a00 */
[----:B------:R-:W-:Y:S02]  /*1d410*/  IMAD.IADD R184, R143, 0x1, R184 ;  /* 0x000000018fb87824 */ /* 0x000fe400078e02b8 */
[----:B------:R-:W-:Y:S02]  /*1d420*/  IMAD.IADD R186, R147, 0x1, R186 ;  /* 0x0000000193ba7824 */ /* 0x000fe400078e02ba */
[----:B0-----:R-:W-:Y:S02]  /*1d430*/  IMAD.IADD R150, R150, 0x1, R149 ;  /* 0x0000000196967824 */ /* 0x001fe400078e0295 */
[----:B--2---:R-:W-:Y:S02]  /*1d440*/  @!P1 IMAD.MOV.U32 R4, RZ, RZ, R57 ;  /* 0x000000ffff049224 */ /* 0x004fe400078e0039 */
[----:B------:R-:W-:Y:S01]  /*1d450*/  @!P1 IMAD.MOV.U32 R5, RZ, RZ, R14 ;  /* 0x000000ffff059224 */ /* 0x000fe200078e000e */
[----:B------:R-:W-:Y:S01]  /*1d460*/  BAR.SYNC.DEFER_BLOCKING 0x0 ;  /* 0x0000000000007b1d */ /* 0x000fe20000010000 */
[----:B------:R-:W-:-:S02]  /*1d470*/  IMAD R57, R10, 0x4, R15 ;  /* 0x000000040a397824 */ /* 0x000fc400078e020f */
[----:B-1----:R-:W-:-:S05]  /*1d480*/  IMAD.IADD R152, R152, 0x1, R151 ;  /* 0x0000000198987824 */ /* 0x002fca00078e0297 */
[----:B------:R-:W-:Y:S06]  /*1d490*/  BAR.SYNC.DEFER_BLOCKING 0x0 ;  /* 0x0000000000007b1d */ /* 0x000fec0000010000 */
[----:B------:R0:W-:Y:S02]  /*1d4a0*/  @!P1 STS.64 [R63+0x5c00], R4 ;  /* 0x005c00043f009388 */ /* 0x0001e40000000a00 */
[----:B------:R-:W-:Y:S01]  /*1d4b0*/  BAR.SYNC.DEFER_BLOCKING 0x0 ;  /* 0x0000000000007b1d */ /* 0x000fe20000010000 */
[----:B------:R-:W-:Y:S01]  /*1d4c0*/  ISETP.GT.U32.AND P1, PT, R61, R94, PT ;  /* 0x0000005e3d00720c */ /* 0x000fe20003f24070 */
[----:B0-----:R-:W-:-:S02]  /*1d4d0*/  IMAD R5, R162, 0x4, R15 ;  /* 0x00000004a2057824 */ /* 0x001fc400078e020f */
[--C-:B------:R-:W-:Y:S02]  /*1d4e0*/  IMAD R63, R170, 0x4, R15.reuse ;  /* 0x00000004aa3f7824 */ /* 0x100fe400078e020f */
        /* <DEDUP_REMOVED lines=37> */
[----:B------:R1:W0:Y:S01]  /*1d740*/  LDS R4, [R23+0x5800] ;  /* 0x0058000017047984 */ /* 0x0002220000000800 */
[----:B------:R-:W-:Y:S05]  /*1d750*/  @!P0 BRA `(.L_x_123) ;  /* 0x0000000000288947 */ /* 0x000fea0003800000 */
[----:B-1----:R-:W1:Y:S02]  /*1d760*/  LDS R5, [R23] ;  /* 0x0000000017057984 */ /* 0x002e640000000800 */
[----:B-1----:R-:W-:-:S04]  /*1d770*/  SHF.R.U32.HI R6, RZ, R19, R5 ;  /* 0x00000013ff067219 */ /* 0x002fc80000011605 */
[----:B------:R-:W-:-:S05]  /*1d780*/  LOP3.LUT R6, R59, R6, RZ, 0xc0, !PT ;  /* 0x000000063b067212 */ /* 0x000fca00078ec0ff */
[----:B------:R-:W-:-:S05]  /*1d790*/  IMAD R8, R6, 0x8, R15 ;  /* 0x0000000806087824 */ /* 0x000fca00078e020f */
[----:B------:R-:W1:Y:S02]  /*1d7a0*/  LDS.64 R6, [R8+0x5c00] ;  /* 0x005c000008067984 */ /* 0x000e640000000a00 */
[----:B-1----:R-:W-:-:S05]  /*1d7b0*/  IADD3 R9, P0, PT, R6, R18, RZ ;  /* 0x0000001206097210 */ /* 0x002fca0007f1e0ff */
[----:B------:R-:W-:Y:S01]  /*1d7c0*/  IMAD.X R10, RZ, RZ, R7, P0 ;  /* 0x000000ffff0a7224 */ /* 0x000fe200000e0607 */
[----:B------:R-:W-:-:S04]  /*1d7d0*/  LEA R6, P0, R9, R24, 0x2 ;  /* 0x0000001809067211 */ /* 0x000fc800078010ff */
[----:B------:R-:W-:-:S05]  /*1d7e0*/  LEA.HI.X R7, R9, R25, R10, 0x2, P0 ;  /* 0x0000001909077211 */ /* 0x000fca00000f140a */
[----:B------:R2:W-:Y:S04]  /*1d7f0*/  STG.E desc[UR8][R6.64], R5 ;  /* 0x0000000506007986 */ /* 0x0005e8000c101908 */
.L_x_123:
[----:B------:R-:W-:Y:S05]  /*1d800*/  BSYNC.RECONVERGENT B1 ;  /* 0x0000000000017941 */ /* 0x000fea0003800200 */
.L_x_122:
[----:B------:R-:W-:Y:S01]  /*1d810*/  BSSY.RECONVERGENT B1, `(.L_x_124) ;  /* 0x000000d000017945 */ /* 0x000fe20003800200 */
[----:B------:R-:W-:-:S03]  /*1d820*/  ISETP.GT.U32.AND P0, PT, R61, R90, PT ;  /* 0x0000005a3d00720c */ /* 0x000fc60003f04070 */
[----:B------:R-:W-:Y:S10]  /*1d830*/  @!P5 BRA `(.L_x_125) ;  /* 0x000000000028d947 */ /* 0x000ff40003800000 */
[----:B-12---:R-:W1:Y:S02]  /*1d840*/  LDS R5, [R23+0x400] ;  /* 0x0004000017057984 */ /* 0x006e640000000800 */
        /* <DEDUP_REMOVED lines=9> */
.L_x_125:
[----:B------:R-:W-:Y:S05]  /*1d8e0*/  BSYNC.RECONVERGENT B1 ;  /* 0x0000000000017941 */ /* 0x000fea0003800200 */
.L_x_124:
[C---:B------:R-:W-:Y:S01]  /*1d8f0*/  ISETP.GT.AND.EX P6, PT, R60.reuse, RZ, PT, P6 ;  /* 0x000000ff3c00720c */ /* 0x040fe20003fc4360 */
[----:B------:R-:W-:Y:S01]  /*1d900*/  BSSY.RECONVERGENT B1, `(.L_x_126) ;  /* 0x000000e000017945 */ /* 0x000fe20003800200 */
[----:B------:R-:W-:Y:S02]  /*1d910*/  ISETP.GT.U32.AND P5, PT, R61, R88, PT ;  /* 0x000000583d00720c */ /* 0x000fe40003fa4070 */
[----:B------:R-:W-:-:S09]  /*1d920*/  ISETP.GT.AND.EX P4, PT, R60, RZ, PT, P4 ;  /* 0x000000ff3c00720c */ /* 0x000fd20003f84340 */
[----:B------:R-:W-:Y:S05]  /*1d930*/  @!P6 BRA `(.L_x_127) ;  /* 0x000000000028e947 */ /* 0x000fea0003800000 */
[----:B-123--:R-:W1:Y:S02]  /*1d940*/  LDS R5, [R23+0x800] ;  /* 0x0008000017057984 */ /* 0x00ee640000000800 */
        /* <DEDUP_REMOVED lines=9> */
.L_x_127:
[----:B------:R-:W-:Y:S05]  /*1d9e0*/  BSYNC.RECONVERGENT B1 ;  /* 0x0000000000017941 */ /* 0x000fea0003800200 */
.L_x_126:
[----:B------:R-:W-:Y:S01]  /*1d9f0*/  BSSY.RECONVERGENT B1, `(.L_x_128) ;  /* 0x000000d000017945 */ /* 0x000fe20003800200 */
[----:B------:R-:W-:-:S03]  /*1da00*/  ISETP.GT.U32.AND P6, PT, R61, R86, PT ;  /* 0x000000563d00720c */ /* 0x000fc60003fc4070 */
[----:B------:R-:W-:Y:S10]  /*1da10*/  @!P4 BRA `(.L_x_129) ;  /* 0x000000000028c947 */ /* 0x000ff40003800000 */
[----:B-1234-:R-:W1:Y:S02]  /*1da20*/  LDS R5, [R23+0xc00] ;  /* 0x000c000017057984 */ /* 0x01ee640000000800 */
        /* <DEDUP_REMOVED lines=9> */
.L_x_129:
[----:B------:R-:W-:Y:S05]  /*1dac0*/  BSYNC.RECONVERGENT B1 ;  /* 0x0000000000017941 */ /* 0x000fea0003800200 */
.L_x_128:
[C---:B------:R-:W-:Y:S01]  /*1dad0*/  ISETP.GT.AND.EX P3, PT, R60.reuse, RZ, PT, P3 ;  /* 0x000000ff3c00720c */ /* 0x040fe20003f64330 */
[----:B------:R-:W-:Y:S01]  /*1dae0*/  BSSY.RECONVERGENT B1, `(.L_x_130) ;  /* 0x000000e000017945 */ /* 0x000fe20003800200 */
[----:B------:R-:W-:Y:S02]  /*1daf0*/  ISETP.GT.U32.AND P4, PT, R61, R84, PT ;  /* 0x000000543d00720c */ /* 0x000fe40003f84070 */
[----:B------:R-:W-:-:S09]  /*1db00*/  ISETP.GT.AND.EX P2, PT, R60, RZ, PT, P2 ;  /* 0x000000ff3c00720c */ /* 0x000fd20003f44320 */
[----:B------:R-:W-:Y:S05]  /*1db10*/  @!P3 BRA `(.L_x_131) ;  /* 0x000000000028b947 */ /* 0x000fea0003800000 */
        /* <DEDUP_REMOVED lines=10> */
.L_x_131:
[----:B------:R-:W-:Y:S05]  /*1dbc0*/  BSYNC.RECONVERGENT B1 ;  /* 0x0000000000017941 */ /* 0x000fea0003800200 */
.L_x_130:
        /* <DEDUP_REMOVED lines=13> */
.L_x_133:
[----:B------:R-:W-:Y:S05]  /*1dca0*/  BSYNC.RECONVERGENT B1 ;  /* 0x0000000000017941 */ /* 0x000fea0003800200 */
.L_x_132:
        /* <DEDUP_REMOVED lines=15> */
.L_x_135:
[----:B------:R-:W-:Y:S05]  /*1dda0*/  BSYNC.RECONVERGENT B1 ;  /* 0x0000000000017941 */ /* 0x000fea0003800200 */
.L_x_134:
        /* <DEDUP_REMOVED lines=13> */
.L_x_137:
[----:B------:R-:W-:Y:S05]  /*1de80*/  BSYNC.RECONVERGENT B1 ;  /* 0x0000000000017941 */ /* 0x000fea0003800200 */
.L_x_136:
        /* <DEDUP_REMOVED lines=15> */
.L_x_139:
[----:B------:R-:W-:Y:S05]  /*1df80*/  BSYNC.RECONVERGENT B1 ;  /* 0x0000000000017941 */ /* 0x000fea0003800200 */
.L_x_138:
        /* <DEDUP_REMOVED lines=13> */
.L_x_141:
[----:B------:R-:W-:Y:S05]  /*1e060*/  BSYNC.RECONVERGENT B1 ;  /* 0x0000000000017941 */ /* 0x000fea0003800200 */
.L_x_140:
        /* <DEDUP_REMOVED lines=15> */
.L_x_143:
[----:B------:R-:W-:Y:S05]  /*1e160*/  BSYNC.RECONVERGENT B1 ;  /* 0x0000000000017941 */ /* 0x000fea0003800200 */
.L_x_142:
        /* <DEDUP_REMOVED lines=13> */
.L_x_145:
[----:B------:R-:W-:Y:S05]  /*1e240*/  BSYNC.RECONVERGENT B1 ;  /* 0x0000000000017941 */ /* 0x000fea0003800200 */
.L_x_144:
        /* <DEDUP_REMOVED lines=15> */
.L_x_147:
[----:B------:R-:W-:Y:S05]  /*1e340*/  BSYNC.RECONVERGENT B1 ;  /* 0x0000000000017941 */ /* 0x000fea0003800200 */
.L_x_146:
        /* <DEDUP_REMOVED lines=13> */
.L_x_149:
[----:B------:R-:W-:Y:S05]  /*1e420*/  BSYNC.RECONVERGENT B1 ;  /* 0x0000000000017941 */ /* 0x000fea0003800200 */
.L_x_148:
        /* <DEDUP_REMOVED lines=15> */
.L_x_151:
[----:B------:R-:W-:Y:S05]  /*1e520*/  BSYNC.RECONVERGENT B1 ;  /* 0x0000000000017941 */ /* 0x000fea0003800200 */
.L_x_150:
        /* <DEDUP_REMOVED lines=13> */
.L_x_153:
[----:B------:R-:W-:Y:S05]  /*1e600*/  BSYNC.RECONVERGENT B1 ;  /* 0x0000000000017941 */ /* 0x000fea0003800200 */
.L_x_152:
        /* <DEDUP_REMOVED lines=8> */
[----:B------:R-:W-:Y:S02]  /*1e690*/  ISETP.GT.AND.EX P5, PT, R60, RZ, PT, P5 ;  /* 0x000000ff3c00720c */ /* 0x000fe40003fa4350 */
[----:B0-----:R-:W-:Y:S01]  /*1e6a0*/  SHF.R.U32.HI R10, RZ, R19, R4 ;  /* 0x00000013ff0a7219 */ /* 0x001fe20000011604 */
[----:B------:R-:W-:Y:S10]  /*1e6b0*/  @!P6 BRA `(.L_x_155) ;  /* 0x000000000028e947 */ /* 0x000ff40003800000 */
[----:B-1234-:R-:W0:Y:S02]  /*1e6c0*/  LDS R5, [R23+0x4000] ;  /* 0x0040000017057984 */ /* 0x01ee240000000800 */
[----:B0-----:R-:W-:-:S04]  /*1e6d0*/  SHF.R.U32.HI R6, RZ, R19, R5 ;  /* 0x00000013ff067219 */ /* 0x001fc80000011605 */
[----:B------:R-:W-:-:S05]  /*1e6e0*/  LOP3.LUT R6, R59, R6, RZ, 0xc0, !PT ;  /* 0x000000063b067212 */ /* 0x000fca00078ec0ff */
[----:B------:R-:W-:-:S05]  /*1e6f0*/  IMAD R8, R6, 0x8, R15 ;  /* 0x0000000806087824 */ /* 0x000fca00078e020f */
[----:B------:R-:W0:Y:S02]  /*1e700*/  LDS.64 R6, [R8+0x5c00] ;  /* 0x005c000008067984 */ /* 0x000e240000000a00 */
[----:B0-----:R-:W-:-:S05]  /*1e710*/  IADD3 R9, P6, PT, R6, R18, RZ ;  /* 0x0000001206097210 */ /* 0x001fca0007fde0ff */
[----:B------:R-:W-:Y:S01]  /*1e720*/  IMAD.X R14, RZ, RZ, R7, P6 ;  /* 0x000000ffff0e7224 */ /* 0x000fe200030e0607 */
[----:B------:R-:W-:-:S04]  /*1e730*/  LEA R6, P6, R9, R24, 0x2 ;  /* 0x0000001809067211 */ /* 0x000fc800078c10ff */
[----:B------:R-:W-:-:S05]  /*1e740*/  LEA.HI.X R7, R9, R25, R14, 0x2, P6 ;  /* 0x0000001909077211 */ /* 0x000fca00030f140e */
[----:B------:R0:W-:Y:S04]  /*1e750*/  STG.E desc[UR8][R6.64+0x4000], R5 ;  /* 0x0040000506007986 */ /* 0x0001e8000c101908 */
.L_x_155:
[----:B------:R-:W-:Y:S05]  /*1e760*/  BSYNC.RECONVERGENT B1 ;  /* 0x0000000000017941 */ /* 0x000fea0003800200 */
.L_x_154:
[----:B------:R-:W-:Y:S04]  /*1e770*/  BSSY.RECONVERGENT B1, `(.L_x_156) ;  /* 0x000000c000017945 */ /* 0x000fe80003800200 */
[----:B------:R-:W-:Y:S05]  /*1e780*/  @!P4 BRA `(.L_x_157) ;  /* 0x000000000028c947 */ /* 0x000fea0003800000 */
[----:B01234-:R-:W0:Y:S02]  /*1e790*/  LDS R5, [R23+0x4400] ;  /* 0x0044000017057984 */ /* 0x01fe240000000800 */
        /* <DEDUP_REMOVED lines=9> */
.L_x_157:
[----:B------:R-:W-:Y:S05]  /*1e830*/  BSYNC.RECONVERGENT B1 ;  /* 0x0000000000017941 */ /* 0x000fea0003800200 */
.L_x_156:
        /* <DEDUP_REMOVED lines=12> */
.L_x_159:
[----:B------:R-:W-:Y:S05]  /*1e900*/  BSYNC.RECONVERGENT B1 ;  /* 0x0000000000017941 */ /* 0x000fea0003800200 */
.L_x_158:
        /* <DEDUP_REMOVED lines=12> */
.L_x_161:
[----:B------:R-:W-:Y:S05]  /*1e9d0*/  BSYNC.RECONVERGENT B1 ;  /* 0x0000000000017941 */ /* 0x000fea0003800200 */
.L_x_160:
        /* <DEDUP_REMOVED lines=12> */
.L_x_163:
[----:B------:R-:W-:Y:S05]  /*1eaa0*/  BSYNC.RECONVERGENT B1 ;  /* 0x0000000000017941 */ /* 0x000fea0003800200 */
.L_x_162:
        /* <DEDUP_REMOVED lines=12> */
.L_x_165:
[----:B------:R-:W-:Y:S05]  /*1eb70*/  BSYNC.RECONVERGENT B1 ;  /* 0x0000000000017941 */ /* 0x000fea0003800200 */
.L_x_164:
[----:B------:R-:W-:Y:S01]  /*1eb80*/  LOP3.LUT R10, R59, R10, RZ, 0xc0, !PT ;  /* 0x0000000a3b0a7212 */ /* 0x000fe200078ec0ff */
[----:B------:R-:W-:Y:S06]  /*1eb90*/  @!P5 BRA `(.L_x_119) ;  /* 0x0000000c00e4d947 */ /* 0x000fec0003800000 */
[----:B------:R-:W-:-:S05]  /*1eba0*/  IMAD R15, R10, 0x8, R15 ;  /* 0x000000080a0f7824 */ /* 0x000fca00078e020f */
[----:B01234-:R-:W0:Y:S02]  /*1ebb0*/  LDS.64 R6, [R15+0x5c00] ;  /* 0x005c00000f067984 */ /* 0x01fe240000000a00 */
[----:B0-----:R-:W-:-:S05]  /*1ebc0*/  IADD3 R5, P0, PT, R6, R18, RZ ;  /* 0x0000001206057210 */ /* 0x001fca0007f1e0ff */
[----:B------:R-:W-:Y:S01]  /*1ebd0*/  IMAD.X R8, RZ, RZ, R7, P0 ;  /* 0x000000ffff087224 */ /* 0x000fe200000e0607 */
[----:B------:R-:W-:-:S04]  /*1ebe0*/  LEA R6, P0, R5, R24, 0x2 ;  /* 0x0000001805067211 */ /* 0x000fc800078010ff */
[----:B------:R-:W-:-:S05]  /*1ebf0*/  LEA.HI.X R7, R5, R25, R8, 0x2, P0 ;  /* 0x0000001905077211 */ /* 0x000fca00000f1408 */
[----:B------:R0:W-:Y:S01]  /*1ec00*/  STG.E desc[UR8][R6.64+0x5800], R4 ;  /* 0x0058000406007986 */ /* 0x0001e2000c101908 */
[----:B------:R-:W-:Y:S05]  /*1ec10*/  BRA `(.L_x_119) ;  /* 0x0000000c00c47947 */ /* 0x000fea0003800000 */
.L_x_116:
[----:B------:R-:W-:Y:S01]  /*1ec20*/  ISETP.GE.U32.AND P0, PT, R3, 0x1700, PT ;  /* 0x000017000300780c */ /* 0x000fe20003f06070 */
[----:B----4-:R-:W-:Y:S02]  /*1ec30*/  IMAD.MOV.U32 R10, RZ, RZ, RZ ;  /* 0x000000ffff0a7224 */ /* 0x010fe400078e00ff */
[----:B------:R-:W-:Y:S01]  /*1ec40*/  IMAD.MOV.U32 R97, RZ, RZ, RZ ;  /* 0x000000ffff617224 */ /* 0x000fe200078e00ff */
[----:B------:R-:W-:Y:S01]  /*1ec50*/  ISETP.GE.AND.EX P0, PT, R0, RZ, PT, P0 ;  /* 0x000000ff0000720c */ /* 0x000fe20003f06300 */
[----:B------:R-:W-:-:S12]  /*1ec60*/  IMAD.MOV.U32 R9, RZ, RZ, R3 ;  /* 0x000000ffff097224 */ /* 0x000fd800078e0003 */
[----:B------:R-:W-:Y:S05]  /*1ec70*/  @!P0 BRA `(.L_x_166) ;  /* 0x0000000400088947 */ /* 0x000fea0003800000 */
[----:B------:R-:W-:Y:S02]  /*1ec80*/  IMAD.MOV.U32 R10, RZ, RZ, RZ ;  /* 0x000000ffff0a7224 */ /* 0x000fe400078e00ff */
[----:B------:R-:W-:-:S07]  /*1ec90*/  IMAD.MOV.U32 R97, RZ, RZ, RZ ;  /* 0x000000ffff617224 */ /* 0x000fce00078e00ff */
.L_x_167:
[----:B------:R-:W-:-:S05]  /*1eca0*/  IADD3 R8, P0, PT, R18, R10, RZ ;  /* 0x0000000a12087210 */ /* 0x000fca0007f1e0ff */
[----:B---3--:R-:W-:Y:S02]  /*1ecb0*/  IMAD.X R5, RZ, RZ, R97, P0 ;  /* 0x000000ffff057224 */ /* 0x008fe400000e0661 */
[----:B-1----:R-:W-:-:S03]  /*1ecc0*/  IMAD.SHL.U32 R7, R8, 0x4, RZ ;  /* 0x0000000408077824 */ /* 0x002fc600078e00ff */
[----:B------:R-:W-:Y:S02]  /*1ecd0*/  SHF.L.U64.HI R8, R8, 0x2, R5 ;  /* 0x0000000208087819 */ /* 0x000fe40000010205 */
[----:B------:R-:W-:-:S05]  /*1ece0*/  IADD3 R4, P0, PT, R7, R2, RZ ;  /* 0x0000000207047210 */ /* 0x000fca0007f1e0ff */
[----:B------:R-:W-:-:S05]  /*1ecf0*/  IMAD.X R5, R8, 0x1, R12, P0 ;  /* 0x0000000108057824 */ /* 0x000fca00000e060c */
[----:B------:R-:W3:Y:S04]  /*1ed00*/  LDG.E R9, desc[UR8][R4.64] ;  /* 0x0000000804097981 */ /* 0x000ee8000c1e1900 */
[----:B------:R-:W4:Y:S04]  /*1ed10*/  LDG.E R11, desc[UR8][R4.64+0x400] ;  /* 0x00040008040b7981 */ /* 0x000f28000c1e1900 */
[----:B------:R-:W5:Y:S04]  /*1ed20*/  LDG.E R15, desc[UR8][R4.64+0x800] ;  /* 0x00080008040f7981 */ /* 0x000f68000c1e1900 */
[----:B------:R-:W2:Y:S04]  /*1ed30*/  LDG.E R57, desc[UR8][R4.64+0xc00] ;  /* 0x000c000804397981 */ /* 0x000ea8000c1e1900 */
[----:B------:R-:W2:Y:S04]  /*1ed40*/  LDG.E R59, desc[UR8][R4.64+0x1000] ;  /* 0x00100008043b7981 */ /* 0x000ea8000c1e1900 */
[----:B------:R-:W2:Y:S04]  /*1ed50*/  LDG.E R61, desc[UR8][R4.64+0x1400] ;  /* 0x00140008043d7981 */ /* 0x000ea8000c1e1900 */
[----:B------:R-:W2:Y:S04]  /*1ed60*/  LDG.E R63, desc[UR8][R4.64+0x1800] ;  /* 0x00180008043f7981 */ /* 0x000ea8000c1e1900 */
[----:B------:R-:W2:Y:S04]  /*1ed70*/  LDG.E R65, desc[UR8][R4.64+0x1c00] ;  /* 0x001c000804417981 */ /* 0x000ea8000c1e1900 */
[----:B0-----:R-:W2:Y:S04]  /*1ed80*/  LDG.E R67, desc[UR8][R4.64+0x2000] ;  /* 0x0020000804437981 */ /* 0x001ea8000c1e1900 */
        /* <DEDUP_REMOVED lines=13> */
[----:B------:R0:W2:Y:S01]  /*1ee60*/  LDG.E R95, desc[UR8][R4.64+0x5800] ;  /* 0x00580008045f7981 */ /* 0x0000a2000c1e1900 */
        /* <DEDUP_REMOVED lines=10> */
[----:B---3--:R1:W-:Y:S04]  /*1ef10*/  STG.E desc[UR8][R6.64], R9 ;  /* 0x0000000906007986 */ /* 0x0083e8000c101908 */
[----:B----4-:R1:W-:Y:S04]  /*1ef20*/  STG.E desc[UR8][R6.64+0x400], R11 ;  /* 0x0004000b06007986 */ /* 0x0103e8000c101908 */
[----:B-----5:R1:W-:Y:S04]  /*1ef30*/  STG.E desc[UR8][R6.64+0x800], R15 ;  /* 0x0008000f06007986 */ /* 0x0203e8000c101908 */
[----:B--2---:R1:W-:Y:S04]  /*1ef40*/  STG.E desc[UR8][R6.64+0xc00], R57 ;  /* 0x000c003906007986 */ /* 0x0043e8000c101908 */
        /* <DEDUP_REMOVED lines=20> */
[----:B-1----:R-:W-:-:S07]  /*1f090*/  IMAD.MOV.U32 R9, RZ, RZ, R4 ;  /* 0x000000ffff097224 */ /* 0x002fce00078e0004 */
.L_x_166:
[----:B------:R-:W-:-:S04]  /*1f0a0*/  ISETP.GE.U32.AND P0, PT, R10, R3, PT ;  /* 0x000000030a00720c */ /* 0x000fc80003f06070 */
[----:B------:R-:W-:-:S13]  /*1f0b0*/  ISETP.GE.AND.EX P0, PT, R97, R0, PT, P0 ;  /* 0x000000006100720c */ /* 0x000fda0003f06300 */
[----:B------:R-:W-:Y:S05]  /*1f0c0*/  @P0 BRA `(.L_x_119) ;  /* 0x0000000800980947 */ /* 0x000fea0003800000 */
[C---:B---3--:R-:W-:Y:S01]  /*1f0d0*/  VIADD R6, R18.reuse, 0x100 ;  /* 0x0000010012067836 */ /* 0x048fe20000000000 */
[C---:B------:R-:W-:Y:S01]  /*1f0e0*/  IADD3 R4, P0, PT, R18.reuse, R10, RZ ;  /* 0x0000000a12047210 */ /* 0x040fe20007f1e0ff */
[C---:B------:R-:W-:Y:S01]  /*1f0f0*/  VIADD R8, R18.reuse, 0x200 ;  /* 0x0000020012087836 */ /* 0x040fe20000000000 */
[C---:B------:R-:W-:Y:S01]  /*1f100*/  LOP3.LUT R62, R18.reuse, 0xc00, RZ, 0xfc, !PT ;  /* 0x00000c00123e7812 */ /* 0x040fe200078efcff */
[----:B------:R-:W-:Y:S01]  /*1f110*/  VIADD R10, R18, 0x600 ;  /* 0x00000600120a7836 */ /* 0x000fe20000000000 */
[-C--:B------:R-:W-:Y:S01]  /*1f120*/  ISETP.GE.AND P1, PT, R6, R9.reuse, PT ;  /* 0x000000090600720c */ /* 0x080fe20003f26270 */
[----:B------:R-:W-:Y:S01]  /*1f130*/  IMAD.X R5, RZ, RZ, R97, P0 ;  /* 0x000000ffff057224 */ /* 0x000fe200000e0661 */
[-C--:B------:R-:W-:Y:S01]  /*1f140*/  ISETP.GE.AND P6, PT, R8, R9.reuse, PT ;  /* 0x000000090800720c */ /* 0x080fe20003fc6270 */
[----:B------:R-:W-:Y:S01]  /*1f150*/  VIADD R6, R18, 0x300 ;  /* 0x0000030012067836 */ /* 0x000fe20000000000 */
[----:B------:R-:W-:Y:S01]  /*1f160*/  P2R R71, PR, RZ, 0x2 ;  /* 0x00000002ff477803 */ /* 0x000fe20000000000 */
[C---:B------:R-:W-:Y:S01]  /*1f170*/  IMAD.SHL.U32 R11, R4.reuse, 0x4, RZ ;  /* 0x00000004040b7824 */ /* 0x040fe200078e00ff */
[----:B------:R-:W-:Y:S01]  /*1f180*/  SHF.L.U64.HI R7, R4, 0x2, R5 ;  /* 0x0000000204077819 */ /* 0x000fe20000010205 */
[----:B------:R-:W-:Y:S01]  /*1f190*/  VIADD R14, R18, 0x900 ;  /* 0x00000900120e7836 */ /* 0x000fe20000000000 */
[----:B------:R-:W-:Y:S01]  /*1f1a0*/  ISETP.GE.AND P5, PT, R6, R9, PT ;  /* 0x000000090600720c */ /* 0x000fe20003fa6270 */
[C---:B------:R-:W-:Y:S01]  /*1f1b0*/  VIADD R58, R18.reuse, 0xa00 ;  /* 0x00000a00123a7836 */ /* 0x040fe20000000000 */
[----:B------:R-:W-:Y:S01]  /*1f1c0*/  IADD3 R4, P1, PT, R11, R2, RZ ;  /* 0x000000020b047210 */ /* 0x000fe20007f3e0ff */
[----:B------:R-:W-:Y:S01]  /*1f1d0*/  VIADD R60, R18, 0xb00 ;  /* 0x00000b00123c7836 */ /* 0x000fe20000000000 */
[----:B------:R-:W-:Y:S01]  /*1f1e0*/  IADD3 R6, P0, PT, R24, R11, RZ ;  /* 0x0000000b18067210 */ /* 0x000fe20007f1e0ff */
[C---:B------:R-:W-:Y:S01]  /*1f1f0*/  VIADD R64, R18.reuse, 0xd00 ;  /* 0x00000d0012407836 */ /* 0x040fe20000000000 */
[C---:B------:R-:W-:Y:S01]  /*1f200*/  LOP3.LUT R8, R18.reuse, 0x400, RZ, 0xfc, !PT ;  /* 0x0000040012087812 */ /* 0x040fe200078efcff */
[----:B------:R-:W-:Y:S01]  /*1f210*/  IMAD.X R5, R7, 0x1, R12, P1 ;  /* 0x0000000107057824 */ /* 0x000fe200008e060c */
[----:B------:R-:W-:Y:S01]  /*1f220*/  ISETP.NE.AND P1, PT, R71, RZ, PT ;  /* 0x000000ff4700720c */ /* 0x000fe20003f25270 */
[----:B------:R-:W-:Y:S01]  /*1f230*/  IMAD.X R7, R25, 0x1, R7, P0 ;  /* 0x0000000119077824 */ /* 0x000fe200000e0607 */
[CC--:B------:R-:W-:Y:S01]  /*1f240*/  ISETP.GE.AND P0, PT, R18.reuse, R9.reuse, PT ;  /* 0x000000091200720c */ /* 0x0c0fe20003f06270 */
[----:B0-----:R-:W-:Y:S01]  /*1f250*/  VIADD R66, R18, 0xe00 ;  /* 0x00000e0012427836 */ /* 0x001fe20000000000 */
[----:B------:R-:W3:Y:S01]  /*1f260*/  @!P6 LDG.E R36, desc[UR8][R4.64+0x800] ;  /* 0x000800080424e981 */ /* 0x000ee2000c1e1900 */
[-C--:B------:R-:W-:Y:S01]  /*1f270*/  ISETP.GE.AND P4, PT, R8, R9.reuse, PT ;  /* 0x000000090800720c */ /* 0x080fe20003f86270 */
[----:B------:R-:W-:Y:S01]  /*1f280*/  VIADD R8, R18, 0x500 ;  /* 0x0000050012087836 */ /* 0x000fe20000000000 */
[-C--:B------:R-:W-:Y:S01]  /*1f290*/  ISETP.GE.AND P2, PT, R10, R9.reuse, PT ;  /* 0x000000090a00720c */ /* 0x080fe20003f46270 */
[----:B------:R-:W4:Y:S01]  /*1f2a0*/  @!P5 LDG.E R37, desc[UR8][R4.64+0xc00] ;  /* 0x000c00080425d981 */ /* 0x000f22000c1e1900 */
[----:B------:R-:W-:Y:S01]  /*1f2b0*/  P2R R69, PR, RZ, 0x1 ;  /* 0x00000001ff457803 */ /* 0x000fe20000000000 */
[----:B------:R-:W-:Y:S01]  /*1f2c0*/  VIADD R68, R18, 0xf00 ;  /* 0x00000f0012447836 */ /* 0x000fe20000000000 */
[-C--:B------:R-:W-:Y:S01]  /*1f2d0*/  ISETP.GE.AND P3, PT, R8, R9.reuse, PT ;  /* 0x000000090800720c */ /* 0x080fe20003f66270 */
[C---:B------:R-:W-:Y:S01]  /*1f2e0*/  VIADD R8, R18.reuse, 0x700 ;  /* 0x0000070012087836 */ /* 0x040fe20000000000 */
[----:B------:R-:W5:Y:S01]  /*1f2f0*/  @!P1 LDG.E R35, desc[UR8][R4.64+0x400] ;  /* 0x0004000804239981 */ /* 0x000f62000c1e1900 */
[C---:B------:R-:W-:Y:S01]  /*1f300*/  LOP3.LUT R10, R18.reuse, 0x800, RZ, 0xfc, !PT ;  /* 0x00000800120a7812 */ /* 0x040fe200078efcff */
[C---:B------:R-:W-:Y:S01]  /*1f310*/  VIADD R72, R18.reuse, 0x1100 ;  /* 0x0000110012487836 */ /* 0x040fe20000000000 */
[C---:B------:R-:W-:Y:S01]  /*1f320*/  LOP3.LUT R70, R18.reuse, 0x1000, RZ, 0xfc, !PT ;  /* 0x0000100012467812 */ /* 0x040fe200078efcff */
[----:B------:R-:W2:Y:S01]  /*1f330*/  @!P0 LDG.E R34, desc[UR8][R4.64] ;  /* 0x0000000804228981 */ /* 0x000ea2000c1e1900 */
[C---:B------:R-:W-:Y:S01]  /*1f340*/  VIADD R74, R18.reuse, 0x1200 ;  /* 0x00001200124a7836 */ /* 0x040fe20000000000 */
[C---:B------:R-:W-:Y:S01]  /*1f350*/  LOP3.LUT R78, R18.reuse, 0x1400, RZ, 0xfc, !PT ;  /* 0x00001400124e7812 */ /* 0x040fe200078efcff */
[----:B------:R-:W-:Y:S01]  /*1f360*/  VIADD R76, R18, 0x1300 ;  /* 0x00001300124c7836 */ /* 0x000fe20000000000 */
[----:B------:R-:W4:Y:S01]  /*1f370*/  @!P4 LDG.E R38, desc[UR8][R4.64+0x1000] ;  /* 0x001000080426c981 */ /* 0x000f22000c1e1900 */
        /* <DEDUP_REMOVED lines=9> */
[----:B------:R-:W-:Y:S02]  /*1f410*/  P2R R11, PR, RZ, 0x8 ;  /* 0x00000008ff0b7803 */ /* 0x000fe40000000000 */
[----:B------:R-:W-:Y:S01]  /*1f420*/  P2R R15, PR, RZ, 0x4 ;  /* 0x00000004ff0f7803 */ /* 0x000fe20000000000 */
        /* <DEDUP_REMOVED lines=73> */
[----:B--2---:R1:W-:Y:S01]  /*1f8c0*/  @!P0 STG.E desc[UR8][R6.64], R34 ;  /* 0x0000002206008986 */ /* 0x0043e2000c101908 */
[----:B------:R-:W-:-:S13]  /*1f8d0*/  ISETP.NE.AND P0, PT, R8, RZ, PT ;  /* 0x000000ff0800720c */ /* 0x000fda0003f05270 */
[----:B-----5:R1:W-:Y:S01]  /*1f8e0*/  @!P0 STG.E desc[UR8][R6.64+0x400], R35 ;  /* 0x0004002306008986 */ /* 0x0203e2000c101908 */
        /* <DEDUP_REMOVED lines=36> */
.L_x_119:
[----:B------:R-:W-:Y:S05]  /*1fb30*/  BSYNC B0 ;  /* 0x0000000000007941 */ /* 0x000fea0003800000 */
.L_x_115:
[----:B------:R-:W-:Y:S02]  /*1fb40*/  IMAD.IADD R19, R26, 0x1, R19 ;  /* 0x000000011a137824 */ /* 0x000fe400078e0213 */
[----:B------:R-:W-:Y:S02]  /*1fb50*/  IMAD.MOV.U32 R14, RZ, RZ, R24 ;  /* 0x000000ffff0e7224 */ /* 0x000fe400078e0018 */
[----:B------:R-:W-:Y:S01]  /*1fb60*/  IMAD.MOV.U32 R15, RZ, RZ, R25 ;  /* 0x000000ffff0f7224 */ /* 0x000fe200078e0019 */
[----:B------:R-:W-:Y:S01]  /*1fb70*/  ISETP.GE.U32.AND P0, PT, R19, 0x20, PT ;  /* 0x000000201300780c */ /* 0x000fe20003f06070 */
[----:B0--3--:R-:W-:Y:S02]  /*1fb80*/  IMAD.MOV.U32 R4, RZ, RZ, R27 ;  /* 0x000000ffff047224 */ /* 0x009fe400078e001b */
[----:B-12-4-:R-:W-:-:S10]  /*1fb90*/  IMAD.MOV.U32 R5, RZ, RZ, R28 ;  /* 0x000000ffff057224 */ /* 0x016fd400078e001c */
[----:B------:R-:W-:Y:S05]  /*1fba0*/  @!P0 BRA `(.L_x_168) ;  /* 0xffffff2400008947 */ /* 0x000fea000383ffff */
[----:B------:R-:W-:Y:S05]  /*1fbb0*/  EXIT ;  /* 0x000000000000794d */ /* 0x000fea0003800000 */
.L_x_3:
[----:B------:R-:W-:Y:S01]  /*1fbc0*/  BSSY B0, `(.L_x_169) ;  /* 0x0000005000007945 */ /* 0x000fe20003800000 */
[----:B------:R-:W-:-:S07]  /*1fbd0*/  IMAD.MOV.U32 R81, RZ, RZ, R6 ;  /* 0x000000ffff517224 */ /* 0x000fce00078e0006 */
[----:B--2---:R-:W-:Y:S05]  /*1fbe0*/  WARPSYNC.COLLECTIVE R81, `(.L_x_170) ;  /* 0x0000000051087348 */ /* 0x004fea0003c00000 */
[----:B------:R-:W-:Y:S01]  /*1fbf0*/  NOP ;  /* 0x0000000000007918 */ /* 0x000fe20000000000 */
[----:B--2---:R-:W-:Y:S05]  /*1fc00*/  ENDCOLLECTIVE ;  /* 0x000000000000791b */ /* 0x004fea0003800000 */
.L_x_170:
[----:B------:R-:W-:Y:S05]  /*1fc10*/  BSYNC B0 ;  /* 0x0000000000007941 */ /* 0x000fea0003800000 */
.L_x_169:
[----:B------:R-:W-:Y:S05]  /*1fc20*/  BRA `(.L_x_171) ;  /* 0xfffffe0800cc7947 */ /* 0x000fea000383ffff */
.L_x_7:
[----:B------:R-:W-:Y:S01]  /*1fc30*/  BSSY B1, `(.L_x_172) ;  /* 0x0000005000017945 */ /* 0x000fe20003800000 */
[----:B------:R-:W-:-:S07]  /*1fc40*/  IMAD.MOV.U32 R81, RZ, RZ, R6 ;  /* 0x000000ffff517224 */ /* 0x000fce00078e0006 */
[----:B------:R-:W-:Y:S05]  /*1fc50*/  WARPSYNC.COLLECTIVE R81, `(.L_x_173) ;  /* 0x0000000051087348 */ /* 0x000fea0003c00000 */
[----:B------:R-:W-:Y:S01]  /*1fc60*/  NOP ;  /* 0x0000000000007918 */ /* 0x000fe20000000000 */
[----:B------:R-:W-:Y:S05]  /*1fc70*/  ENDCOLLECTIVE ;  /* 0x000000000000791b */ /* 0x000fea0003800000 */
.L_x_173:
[----:B------:R-:W-:Y:S05]  /*1fc80*/  BSYNC B1 ;  /* 0x0000000000017941 */ /* 0x000fea0003800000 */
.L_x_172:
[----:B------:R0:W-:Y:S01]  /*1fc90*/  STS [R4], R21 ;  /* 0x0000001504007388 */ /* 0x0001e20000000800 */
[----:B------:R-:W-:Y:S01]  /*1fca0*/  BSSY B1, `(.L_x_174) ;  /* 0x000000d000017945 */ /* 0x000fe20003800000 */
[----:B------:R-:W-:Y:S01]  /*1fcb0*/  VIADD R18, R16, 0xffffffff ;  /* 0xffffffff10127836 */ /* 0x000fe20000000000 */
[----:B------:R-:W-:Y:S01]  /*1fcc0*/  SHF.R.U32.HI R23, RZ, 0x1, R16 ;  /* 0x00000001ff177819 */ /* 0x000fe20000011610 */
[----:B------:R0:W-:Y:S01]  /*1fcd0*/  STS [R4+0x4], R5 ;  /* 0x0000040504007388 */ /* 0x0001e20000000800 */
[----:B------:R-:W-:-:S03]  /*1fce0*/  IMAD.MOV.U32 R81, RZ, RZ, R6 ;  /* 0x000000ffff517224 */ /* 0x000fc600078e0006 */
[----:B------:R0:W-:Y:S04]  /*1fcf0*/  STS [R4+0x8], R11 ;  /* 0x0000080b04007388 */ /* 0x0001e80000000800 */
[----:B------:R0:W-:Y:S04]  /*1fd00*/  STS [R4+0xc], R7 ;  /* 0x00000c0704007388 */ /* 0x0001e80000000800 */
[----:B------:R0:W-:Y:S04]  /*1fd10*/  STS [R4+0x10], R17 ;  /* 0x0000101104007388 */ /* 0x0001e80000000800 */
[----:B------:R0:W-:Y:S04]  /*1fd20*/  STS [R4+0x14], R9 ;  /* 0x0000140904007388 */ /* 0x0001e80000000800 */
[----:B------:R0:W-:Y:S02]  /*1fd30*/  STS [R4+0x18], R19 ;  /* 0x0000181304007388 */ /* 0x0001e40000000800 */
[----:B0-----:R-:W-:Y:S05]  /*1fd40*/  WARPSYNC.COLLECTIVE R81, `(.L_x_175) ;  /* 0x0000000051087348 */ /* 0x001fea0003c00000 */
[----:B------:R-:W-:Y:S01]  /*1fd50*/  NOP ;  /* 0x0000000000007918 */ /* 0x000fe20000000000 */
[----:B0-----:R-:W-:Y:S05]  /*1fd60*/  ENDCOLLECTIVE ;  /* 0x000000000000791b */ /* 0x001fea0003800000 */
.L_x_175:
[----:B------:R-:W-:Y:S05]  /*1fd70*/  BSYNC B1 ;  /* 0x0000000000017941 */ /* 0x000fea0003800000 */
.L_x_174:
[----:B------:R-:W-:Y:S05]  /*1fd80*/  BRA `(.L_x_176) ;  /* 0xfffffe0c00b07947 */ /* 0x000fea000383ffff */
.L_x_12:
[----:B------:R-:W-:Y:S01]  /*1fd90*/  BSSY B0, `(.L_x_177) ;  /* 0x0000005000007945 */ /* 0x000fe20003800000 */
[----:B------:R-:W-:-:S07]  /*1fda0*/  IMAD.MOV.U32 R81, RZ, RZ, R6 ;  /* 0x000000ffff517224 */ /* 0x000fce00078e0006 */
[----:B------:R-:W-:Y:S05]  /*1fdb0*/  WARPSYNC.COLLECTIVE R81, `(.L_x_178) ;  /* 0x0000000051087348 */ /* 0x000fea0003c00000 */
[----:B------:R-:W-:Y:S01]  /*1fdc0*/  NOP ;  /* 0x0000000000007918 */ /* 0x000fe20000000000 */
[----:B------:R-:W-:Y:S05]  /*1fdd0*/  ENDCOLLECTIVE ;  /* 0x000000000000791b */ /* 0x000fea0003800000 */
.L_x_178:
[----:B------:R-:W-:Y:S05]  /*1fde0*/  BSYNC B0 ;  /* 0x0000000000007941 */ /* 0x000fea0003800000 */
.L_x_177:
[----:B------:R-:W-:Y:S05]  /*1fdf0*/  BRA `(.L_x_179) ;  /* 0xfffffe1400a47947 */ /* 0x000fea000383ffff */
.L_x_38:
[----:B------:R-:W-:Y:S01]  /*1fe00*/  IMAD.MOV.U32 R68, RZ, RZ, R37 ;  /* 0x000000ffff447224 */ /* 0x000fe200078e0025 */
[----:B------:R-:W-:Y:S01]  /*1fe10*/  ISETP.GE.AND P0, PT, R13, 0x1, PT ;  /* 0x000000010d00780c */ /* 0x000fe20003f06270 */
[----:B------:R-:W-:Y:S02]  /*1fe20*/  IMAD.MOV.U32 R70, RZ, RZ, 0x1 ;  /* 0x00000001ff467424 */ /* 0x000fe400078e00ff */
[----:B------:R-:W-:Y:S02]  /*1fe30*/  IMAD.MOV.U32 R83, RZ, RZ, RZ ;  /* 0x000000ffff537224 */ /* 0x000fe400078e00ff */
[----:B------:R-:W-:-:S08]  /*1fe40*/  IMAD.MOV.U32 R81, RZ, RZ, -0x1 ;  /* 0xffffffffff517424 */ /* 0x000fd000078e00ff */
[----:B01----:R-:W-:Y:S05]  /*1fe50*/  WARPSYNC.COLLECTIVE R81, `(.L_x_180) ;  /* 0x0000000051087348 */ /* 0x003fea0003c00000 */
[----:B------:R2:W3:Y:S02]  /*1fe60*/  SHFL.UP P2, R64, R68, R70, R83 ;  /* 0x0400004644407389 */ /* 0x0004e40000040053 */
[----:B0123--:R-:W-:Y:S05]  /*1fe70*/  ENDCOLLECTIVE ;  /* 0x000000000000791b */ /* 0x00ffea0003800000 */
.L_x_180:
[----:B------:R-:W-:Y:S02]  /*1fe80*/  IMAD.MOV.U32 R68, RZ, RZ, R36 ;  /* 0x000000ffff447224 */ /* 0x000fe400078e0024 */
[----:B------:R-:W-:-:S07]  /*1fe90*/  IMAD.MOV.U32 R30, RZ, RZ, R64 ;  /* 0x000000ffff1e7224 */ /* 0x000fce00078e0040 */
[----:B------:R-:W-:Y:S05]  /*1fea0*/  WARPSYNC.COLLECTIVE R81, `(.L_x_181) ;  /* 0x0000000051087348 */ /* 0x000fea0003c00000 */
[----:B------:R0:W1:Y:S02]  /*1feb0*/  SHFL.UP P2, R64, R68, R70, R83 ;  /* 0x0400004644407389 */ /* 0x0000640000040053 */
[----:B01----:R-:W-:Y:S05]  /*1fec0*/  ENDCOLLECTIVE ;  /* 0x000000000000791b */ /* 0x003fea0003800000 */
.L_x_181:
[----:B------:R-:W-:Y:S01]  /*1fed0*/  SEL R30, R30, RZ, P0 ;  /* 0x000000ff1e1e7207 */ /* 0x000fe20000000000 */
[----:B------:R-:W-:Y:S02]  /*1fee0*/  IMAD.MOV.U32 R70, RZ, RZ, 0x2 ;  /* 0x00000002ff467424 */ /* 0x000fe400078e00ff */
[----:B------:R-:W-:-:S05]  /*1fef0*/  IMAD.MOV.U32 R31, RZ, RZ, R64 ;  /* 0x000000ffff1f7224 */ /* 0x000fca00078e0040 */
[----:B------:R-:W-:Y:S02]  /*1ff00*/  SEL R31, R31, RZ, P0 ;  /* 0x000000ff1f1f7207 */ /* 0x000fe40000000000 */
[----:B------:R-:W-:-:S05]  /*1ff10*/  IADD3 R35, P0, PT, R30, R37, RZ ;  /* 0x000000251e237210 */ /* 0x000fca0007f1e0ff */
[----:B------:R-:W-:Y:S02]  /*1ff20*/  IMAD.MOV.U32 R68, RZ, RZ, R35 ;  /* 0x000000ffff447224 */ /* 0x000fe400078e0023 */
[----:B------:R-:W-:Y:S01]  /*1ff30*/  IMAD.X R34, R31, 0x1, R36, P0 ;  /* 0x000000011f227824 */ /* 0x000fe200000e0624 */
[----:B------:R-:W-:-:S13]  /*1ff40*/  ISETP.GE.AND P0, PT, R13, 0x2, PT ;  /* 0x000000020d00780c */ /* 0x000fda0003f06270 */
[----:B------:R-:W-:Y:S05]  /*1ff50*/  WARPSYNC.COLLECTIVE R81, `(.L_x_182) ;  /* 0x0000000051087348 */ /* 0x000fea0003c00000 */
[----:B------:R0:W1:Y:S02]  /*1ff60*/  SHFL.UP P2, R64, R68, R70, R83 ;  /* 0x0400004644407389 */ /* 0x0000640000040053 */
[----:B01----:R-:W-:Y:S05]  /*1ff70*/  ENDCOLLECTIVE ;  /* 0x000000000000791b */ /* 0x003fea0003800000 */
.L_x_182:
[----:B------:R-:W-:Y:S02]  /*1ff80*/  IMAD.MOV.U32 R68, RZ, RZ, R34 ;  /* 0x000000ffff447224 */ /* 0x000fe400078e0022 */
[----:B------:R-:W-:-:S07]  /*1ff90*/  IMAD.MOV.U32 R30, RZ, RZ, R64 ;  /* 0x000000ffff1e7224 */ /* 0x000fce00078e0040 */
[----:B------:R-:W-:Y:S05]  /*1ffa0*/  WARPSYNC.COLLECTIVE R81, `(.L_x_183) ;  /* 0x0000000051087348 */ /* 0x000fea0003c00000 */
[----:B------:R0:W1:Y:S02]  /*1ffb0*/  SHFL.UP P2, R64, R68, R70, R83 ;  /* 0x0400004644407389 */ /* 0x0000640000040053 */
[----:B01----:R-:W-:Y:S05]  /*1ffc0*/  ENDCOLLECTIVE ;  /* 0x000000000000791b */ /* 0x003fea0003800000 */
.L_x_183:
[----:B------:R-:W-:Y:S01]  /*1ffd0*/  SEL R30, R30, RZ, P0 ;  /* 0x000000ff1e1e7207 */ /* 0x000fe20000000000 */
[----:B------:R-:W-:-:S03]  /*1ffe0*/  IMAD.MOV.U32 R70, RZ, RZ, 0x4 ;  /* 0x00000004ff467424 */ /* 0x000fc600078e00ff */
[----:B------:R-:W-:Y:S01]  /*1fff0*/  IADD3 R33, P2, PT, R30, R35, RZ ;  /* 0x000000231e217210 */ /* 0x000fe20007f5e0ff */
[----:B------:R-:W-:-:S04]  /*20000*/  IMAD.MOV.U32 R31, RZ, RZ, R64 ;  /* 0x000000ffff1f7224 */ /* 0x000fc800078e0040 */
[----:B------:R-:W-:Y:S01]  /*20010*/  IMAD.MOV.U32 R68, RZ, RZ, R33 ;  /* 0x000000ffff447224 */ /* 0x000fe200078e0021 */
[----:B------:R-:W-:Y:S02]  /*20020*/  SEL R31, R31, RZ, P0 ;  /* 0x000000ff1f1f7207 */ /* 0x000fe40000000000 */
[----:B------:R-:W-:-:S03]  /*20030*/  ISETP.GE.AND P0, PT, R13, 0x4, PT ;  /* 0x000000040d00780c */ /* 0x000fc60003f06270 */
[----:B------:R-:W-:-:S10]  /*20040*/  IMAD.X R32, R31, 0x1, R34, P2 ;  /* 0x000000011f207824 */ /* 0x000fd400010e0622 */
[----:B------:R-:W-:Y:S05]  /*20050*/  WARPSYNC.COLLECTIVE R81, `(.L_x_184) ;  /* 0x0000000051087348 */ /* 0x000fea0003c00000 */
[----:B------:R0:W1:Y:S02]  /*20060*/  SHFL.UP P2, R64, R68, R70, R83 ;  /* 0x0400004644407389 */ /* 0x0000640000040053 */
[----:B01----:R-:W-:Y:S05]  /*20070*/  ENDCOLLECTIVE ;  /* 0x000000000000791b */ /* 0x003fea0003800000 */
.L_x_184:
[----:B------:R-:W-:Y:S02]  /*20080*/  IMAD.MOV.U32 R68, RZ, RZ, R32 ;  /* 0x000000ffff447224 */ /* 0x000fe400078e0020 */
[----:B------:R-:W-:-:S07]  /*20090*/  IMAD.MOV.U32 R30, RZ, RZ, R64 ;  /* 0x000000ffff1e7224 */ /* 0x000fce00078e0040 */
[----:B------:R-:W-:Y:S05]  /*200a0*/  WARPSYNC.COLLECTIVE R81, `(.L_x_185) ;  /* 0x0000000051087348 */ /* 0x000fea0003c00000 */
[----:B------:R0:W1:Y:S02]  /*200b0*/  SHFL.UP P2, R64, R68, R70, R83 ;  /* 0x0400004644407389 */ /* 0x0000640000040053 */
[----:B01----:R-:W-:Y:S05]  /*200c0*/  ENDCOLLECTIVE ;  /* 0x000000000000791b */ /* 0x003fea0003800000 */
.L_x_185:
        /* <DEDUP_REMOVED lines=11> */
.L_x_186:
[----:B------:R-:W-:Y:S02]  /*20180*/  IMAD.MOV.U32 R68, RZ, RZ, R34 ;  /* 0x000000ffff447224 */ /* 0x000fe400078e0022 */
[----:B------:R-:W-:-:S07]  /*20190*/  IMAD.MOV.U32 R30, RZ, RZ, R64 ;  /* 0x000000ffff1e7224 */ /* 0x000fce00078e0040 */
[----:B------:R-:W-:Y:S05]  /*201a0*/  WARPSYNC.COLLECTIVE R81, `(.L_x_187) ;  /* 0x0000000051087348 */ /* 0x000fea0003c00000 */
[----:B------:R0:W1:Y:S02]  /*201b0*/  SHFL.UP P2, R64, R68, R70, R83 ;  /* 0x0400004644407389 */ /* 0x0000640000040053 */
[----:B01----:R-:W-:Y:S05]  /*201c0*/  ENDCOLLECTIVE ;  /* 0x000000000000791b */ /* 0x003fea0003800000 */
.L_x_187:
[----:B------:R-:W-:Y:S01]  /*201d0*/  SEL R30, R30, RZ, P0 ;  /* 0x000000ff1e1e7207 */ /* 0x000fe20000000000 */
[----:B------:R-:W-:-:S03]  /*201e0*/  IMAD.MOV.U32 R70, RZ, RZ, 0x10 ;  /* 0x00000010ff467424 */ /* 0x000fc600078e00ff */
[----:B------:R-:W-:Y:S01]  /*201f0*/  IADD3 R33, P2, PT, R30, R35, RZ ;  /* 0x000000231e217210 */ /* 0x000fe20007f5e0ff */
[----:B------:R-:W-:-:S04]  /*20200*/  IMAD.MOV.U32 R31, RZ, RZ, R64 ;  /* 0x000000ffff1f7224 */ /* 0x000fc800078e0040 */
[----:B------:R-:W-:Y:S01]  /*20210*/  IMAD.MOV.U32 R68, RZ, RZ, R33 ;  /* 0x000000ffff447224 */ /* 0x000fe200078e0021 */
[----:B------:R-:W-:-:S05]  /*20220*/  SEL R31, R31, RZ, P0 ;  /* 0x000000ff1f1f7207 */ /* 0x000fca0000000000 */
[----:B------:R-:W-:-:S07]  /*20230*/  IMAD.X R32, R31, 0x1, R34, P2 ;  /* 0x000000011f207824 */ /* 0x000fce00010e0622 */
[----:B------:R-:W-:Y:S05]  /*20240*/  WARPSYNC.COLLECTIVE R81, `(.L_x_188) ;  /* 0x0000000051087348 */ /* 0x000fea0003c00000 */
[----:B------:R0:W1:Y:S02]  /*20250*/  SHFL.UP P2, R64, R68, R70, R83 ;  /* 0x0400004644407389 */ /* 0x0000640000040053 */
[----:B01----:R-:W-:Y:S05]  /*20260*/  ENDCOLLECTIVE ;  /* 0x000000000000791b */ /* 0x003fea0003800000 */
.L_x_188:
[----:B------:R-:W-:Y:S02]  /*20270*/  IMAD.MOV.U32 R68, RZ, RZ, R32 ;  /* 0x000000ffff447224 */ /* 0x000fe400078e0020 */
[----:B------:R-:W-:-:S07]  /*20280*/  IMAD.MOV.U32 R30, RZ, RZ, R64 ;  /* 0x000000ffff1e7224 */ /* 0x000fce00078e0040 */
[----:B------:R-:W-:Y:S05]  /*20290*/  WARPSYNC.COLLECTIVE R81, `(.L_x_189) ;  /* 0x0000000051087348 */ /* 0x000fea0003c00000 */
[----:B------:R0:W1:Y:S02]  /*202a0*/  SHFL.UP P2, R64, R68, R70, R83 ;  /* 0x0400004644407389 */ /* 0x0000640000040053 */
[----:B01----:R-:W-:Y:S05]  /*202b0*/  ENDCOLLECTIVE ;  /* 0x000000000000791b */ /* 0x003fea0003800000 */
.L_x_189:
[----:B------:R-:W-:Y:S01]  /*202c0*/  IMAD.MOV.U32 R31, RZ, RZ, R64 ;  /* 0x000000ffff1f7224 */ /* 0x000fe200078e0040 */
[----:B------:R-:W-:Y:S06]  /*202d0*/  BRA `(.L_x_190) ;  /* 0xfffffe9400647947 */ /* 0x000fec000383ffff */
.L_x_44:
[----:B------:R-:W-:Y:S02]  /*202e0*/  IMAD.MOV.U32 R81, RZ, RZ, -0x1 ;  /* 0xffffffffff517424 */ /* 0x000fe400078e00ff */
[----:B------:R-:W-:Y:S02]  /*202f0*/  IMAD.MOV.U32 R4, RZ, RZ, R25 ;  /* 0x000000ffff047224 */ /* 0x000fe400078e0019 */
[----:B01----:R-:W-:Y:S02]  /*20300*/  IMAD.MOV.U32 R5, RZ, RZ, RZ ;  /* 0x000000ffff057224 */ /* 0x003fe400078e00ff */
[----:B------:R-:W-:-:S07]  /*20310*/  IMAD.MOV.U32 R6, RZ, RZ, 0x1f ;  /* 0x0000001fff067424 */ /* 0x000fce00078e00ff */
[----:B--2---:R-:W-:Y:S05]  /*20320*/  WARPSYNC.COLLECTIVE R81, `(.L_x_191) ;  /* 0x0000000051087348 */ /* 0x004fea0003c00000 */
[----:B------:R0:W1:Y:S02]  /*20330*/  SHFL.IDX P2, R81, R4, R5, R6 ;  /* 0x0000000504517389 */ /* 0x0000640000040006 */
[----:B012---:R-:W-:Y:S05]  /*20340*/  ENDCOLLECTIVE ;  /* 0x000000000000791b */ /* 0x007fea0003800000 */
.L_x_191:
[----:B------:R-:W-:Y:S01]  /*20350*/  IMAD.MOV.U32 R7, RZ, RZ, R81 ;  /* 0x000000ffff077224 */ /* 0x000fe200078e0051 */
[----:B------:R-:W-:Y:S06]  /*20360*/  BRA `(.L_x_192) ;  /* 0xfffffecc00547947 */ /* 0x000fec000383ffff */
.L_x_45:
[----:B------:R-:W-:Y:S01]  /*20370*/  BSSY B1, `(.L_x_193) ;  /* 0x0000008000017945 */ /* 0x000fe20003800000 */
[----:B------:R-:W-:Y:S02]  /*20380*/  IMAD.MOV.U32 R4, RZ, RZ, R26 ;  /* 0x000000ffff047224 */ /* 0x000fe400078e001a */
[----:B------:R-:W-:Y:S02]  /*20390*/  IMAD.MOV.U32 R5, RZ, RZ, RZ ;  /* 0x000000ffff057224 */ /* 0x000fe400078e00ff */
[----:B------:R-:W-:Y:S02]  /*203a0*/  IMAD.MOV.U32 R6, RZ, RZ, 0x1f ;  /* 0x0000001fff067424 */ /* 0x000fe400078e00ff */
[----:B------:R-:W-:-:S07]  /*203b0*/  IMAD.MOV.U32 R81, RZ, RZ, -0x1 ;  /* 0xffffffffff517424 */ /* 0x000fce00078e00ff */
[----:B0-----:R-:W-:Y:S05]  /*203c0*/  WARPSYNC.COLLECTIVE R81, `(.L_x_194) ;  /* 0x0000000051087348 */ /* 0x001fea0003c00000 */
[----:B------:R1:W2:Y:S02]  /*203d0*/  SHFL.IDX P2, R81, R4, R5, R6 ;  /* 0x0000000504517389 */ /* 0x0002a40000040006 */
[----:B012---:R-:W-:Y:S05]  /*203e0*/  ENDCOLLECTIVE ;  /* 0x000000000000791b */ /* 0x007fea0003800000 */
.L_x_194:
[----:B------:R-:W-:Y:S05]  /*203f0*/  BSYNC B1 ;  /* 0x0000000000017941 */ /* 0x000fea0003800000 */
.L_x_193:
[----:B------:R-:W-:Y:S05]  /*20400*/  BRA `(.L_x_195) ;  /* 0xfffffed4001c7947 */ /* 0x000fea000383ffff */
.L_x_114:
[----:B------:R-:W-:Y:S02]  /*20410*/  IMAD.MOV.U32 R68, RZ, RZ, R77 ;  /* 0x000000ffff447224 */ /* 0x000fe400078e004d */
[----:B------:R-:W-:Y:S02]  /*20420*/  IMAD.MOV.U32 R70, RZ, RZ, 0x1 ;  /* 0x00000001ff467424 */ /* 0x000fe400078e00ff */
[----:B------:R-:W-:Y:S02]  /*20430*/  IMAD.MOV.U32 R83, RZ, RZ, RZ ;  /* 0x000000ffff537224 */ /* 0x000fe400078e00ff */
[----:B------:R-:W-:-:S07]  /*20440*/  IMAD.MOV.U32 R81, RZ, RZ, -0x1 ;  /* 0xffffffffff517424 */ /* 0x000fce00078e00ff */
[----:B-12---:R-:W-:Y:S05]  /*20450*/  WARPSYNC.COLLECTIVE R81, `(.L_x_196) ;  /* 0x0000000051087348 */ /* 0x006fea0003c00000 */
[----:B------:R0:W3:Y:S02]  /*20460*/  SHFL.UP P2, R64, R68, R70, R83 ;  /* 0x0400004644407389 */ /* 0x0000e40000040053 */
[----:B0123--:R-:W-:Y:S05]  /*20470*/  ENDCOLLECTIVE ;  /* 0x000000000000791b */ /* 0x00ffea0003800000 */
.L_x_196:
[----:B------:R-:W-:Y:S02]  /*20480*/  IMAD.MOV.U32 R68, RZ, RZ, R79 ;  /* 0x000000ffff447224 */ /* 0x000fe400078e004f */
[----:B------:R-:W-:-:S07]  /*20490*/  IMAD.MOV.U32 R14, RZ, RZ, R64 ;  /* 0x000000ffff0e7224 */ /* 0x000fce00078e0040 */
[----:B------:R-:W-:Y:S05]  /*204a0*/  WARPSYNC.COLLECTIVE R81, `(.L_x_197) ;  /* 0x0000000051087348 */ /* 0x000fea0003c00000 */
[----:B------:R0:W1:Y:S02]  /*204b0*/  SHFL.UP P2, R64, R68, R70, R83 ;  /* 0x0400004644407389 */ /* 0x0000640000040053 */
[----:B01----:R-:W-:Y:S05]  /*204c0*/  ENDCOLLECTIVE ;  /* 0x000000000000791b */ /* 0x003fea0003800000 */
.L_x_197:
[----:B------:R-:W-:Y:S01]  /*204d0*/  SEL R14, R14, RZ, P6 ;  /* 0x000000ff0e0e7207 */ /* 0x000fe20003000000 */
[----:B------:R-:W-:-:S03]  /*204e0*/  IMAD.MOV.U32 R70, RZ, RZ, 0x2 ;  /* 0x00000002ff467424 */ /* 0x000fc600078e00ff */
[----:B------:R-:W-:Y:S02]  /*204f0*/  IADD3 R67, P2, PT, R14, R77, RZ ;  /* 0x0000004d0e437210 */ /* 0x000fe40007f5e0ff */
[----:B------:R-:W-:-:S03]  /*20500*/  SEL R64, R64, RZ, P6 ;  /* 0x000000ff40407207 */ /* 0x000fc60003000000 */
[----:B------:R-:W-:Y:S02]  /*20510*/  IMAD.MOV.U32 R68, RZ, RZ, R67 ;  /* 0x000000ffff447224 */ /* 0x000fe400078e0043 */
[----:B------:R-:W-:-:S07]  /*20520*/  IMAD.X R75, R64, 0x1, R79, P2 ;  /* 0x00000001404b7824 */ /* 0x000fce00010e064f */
[----:B------:R-:W-:Y:S05]  /*20530*/  WARPSYNC.COLLECTIVE R81, `(.L_x_198) ;  /* 0x0000000051087348 */ /* 0x000fea0003c00000 */
[----:B------:R0:W1:Y:S02]  /*20540*/  SHFL.UP P2, R64, R68, R70, R83 ;  /* 0x0400004644407389 */ /* 0x0000640000040053 */
[----:B01----:R-:W-:Y:S05]  /*20550*/  ENDCOLLECTIVE ;  /* 0x000000000000791b */ /* 0x003fea0003800000 */
.L_x_198:
[----:B------:R-:W-:Y:S02]  /*20560*/  IMAD.MOV.U32 R68, RZ, RZ, R75 ;  /* 0x000000ffff447224 */ /* 0x000fe400078e004b */
[----:B------:R-:W-:-:S07]  /*20570*/  IMAD.MOV.U32 R14, RZ, RZ, R64 ;  /* 0x000000ffff0e7224 */ /* 0x000fce00078e0040 */
[----:B------:R-:W-:Y:S05]  /*20580*/  WARPSYNC.COLLECTIVE R81, `(.L_x_199) ;  /* 0x0000000051087348 */ /* 0x000fea0003c00000 */
[----:B------:R0:W1:Y:S02]  /*20590*/  SHFL.UP P2, R64, R68, R70, R83 ;  /* 0x0400004644407389 */ /* 0x0000640000040053 */
[----:B01----:R-:W-:Y:S05]  /*205a0*/  ENDCOLLECTIVE ;  /* 0x000000000000791b */ /* 0x003fea0003800000 */
.L_x_199:
        /* <DEDUP_REMOVED lines=9> */
.L_x_200:
[----:B------:R-:W-:Y:S02]  /*20640*/  IMAD.MOV.U32 R68, RZ, RZ, R73 ;  /* 0x000000ffff447224 */ /* 0x000fe400078e0049 */
[----:B------:R-:W-:-:S07]  /*20650*/  IMAD.MOV.U32 R14, RZ, RZ, R64 ;  /* 0x000000ffff0e7224 */ /* 0x000fce00078e0040 */
[----:B------:R-:W-:Y:S05]  /*20660*/  WARPSYNC.COLLECTIVE R81, `(.L_x_201) ;  /* 0x0000000051087348 */ /* 0x000fea0003c00000 */
[----:B------:R0:W1:Y:S02]  /*20670*/  SHFL.UP P2, R64, R68, R70, R83 ;  /* 0x0400004644407389 */ /* 0x0000640000040053 */
[----:B01----:R-:W-:Y:S05]  /*20680*/  ENDCOLLECTIVE ;  /* 0x000000000000791b */ /* 0x003fea0003800000 */
.L_x_201:
        /* <DEDUP_REMOVED lines=9> */
.L_x_202:
[----:B------:R-:W-:Y:S02]  /*20720*/  IMAD.MOV.U32 R68, RZ, RZ, R69 ;  /* 0x000000ffff447224 */ /* 0x000fe400078e0045 */
[----:B------:R-:W-:-:S07]  /*20730*/  IMAD.MOV.U32 R14, RZ, RZ, R64 ;  /* 0x000000ffff0e7224 */ /* 0x000fce00078e0040 */
[----:B------:R-:W-:Y:S05]  /*20740*/  WARPSYNC.COLLECTIVE R81, `(.L_x_203) ;  /* 0x0000000051087348 */ /* 0x000fea0003c00000 */
[----:B------:R0:W1:Y:S02]  /*20750*/  SHFL.UP P2, R64, R68, R70, R83 ;  /* 0x0400004644407389 */ /* 0x0000640000040053 */
[----:B01----:R-:W-:Y:S05]  /*20760*/  ENDCOLLECTIVE ;  /* 0x000000000000791b */ /* 0x003fea0003800000 */
.L_x_203:
        /* <DEDUP_REMOVED lines=9> */
.L_x_204:
[----:B------:R-:W-:Y:S02]  /*20800*/  IMAD.MOV.U32 R68, RZ, RZ, R66 ;  /* 0x000000ffff447224 */ /* 0x000fe400078e0042 */
[----:B------:R-:W-:-:S07]  /*20810*/  IMAD.MOV.U32 R14, RZ, RZ, R64 ;  /* 0x000000ffff0e7224 */ /* 0x000fce00078e0040 */
[----:B------:R-:W-:Y:S05]  /*20820*/  WARPSYNC.COLLECTIVE R81, `(.L_x_205) ;  /* 0x0000000051087348 */ /* 0x000fea0003c00000 */
[----:B------:R0:W1:Y:S02]  /*20830*/  SHFL.UP P2, R64, R68, R70, R83 ;  /* 0x0400004644407389 */ /* 0x0000640000040053 */
[----:B01----:R-:W-:Y:S05]  /*20840*/  ENDCOLLECTIVE ;  /* 0x000000000000791b */ /* 0x003fea0003800000 */
.L_x_205:
[----:B------:R-:W-:Y:S05]  /*20850*/  BRA `(.L_x_206) ;  /* 0xffffff6400b47947 */ /* 0x000fea000383ffff */
.L_x_120:
[----:B------:R-:W-:Y:S02]  /*20860*/  IMAD.MOV.U32 R81, RZ, RZ, -0x1 ;  /* 0xffffffffff517424 */ /* 0x000fe400078e00ff */
[----:B------:R-:W-:Y:S02]  /*20870*/  IMAD.MOV.U32 R4, RZ, RZ, R61 ;  /* 0x000000ffff047224 */ /* 0x000fe400078e003d */
[----:B------:R-:W-:Y:S02]  /*20880*/  IMAD.MOV.U32 R5, RZ, RZ, RZ ;  /* 0x000000ffff057224 */ /* 0x000fe400078e00ff */
[----:B------:R-:W-:-:S07]  /*20890*/  IMAD.MOV.U32 R6, RZ, RZ, 0x1f ;  /* 0x0000001fff067424 */ /* 0x000fce00078e00ff */
[----:B012---:R-:W-:Y:S05]  /*208a0*/  WARPSYNC.COLLECTIVE R81, `(.L_x_207) ;  /* 0x0000000051087348 */ /* 0x007fea0003c00000 */
[----:B------:R3:W4:Y:S02]  /*208b0*/  SHFL.IDX P2, R81, R4, R5, R6 ;  /* 0x0000000504517389 */ /* 0x0007240000040006 */
[----:B01234-:R-:W-:Y:S05]  /*208c0*/  ENDCOLLECTIVE ;  /* 0x000000000000791b */ /* 0x01ffea0003800000 */
.L_x_207:
[----:B------:R-:W-:Y:S01]  /*208d0*/  IMAD.MOV.U32 R7, RZ, RZ, R81 ;  /* 0x000000ffff077224 */ /* 0x000fe200078e0051 */
[----:B------:R-:W-:Y:S06]  /*208e0*/  BRA `(.L_x_208) ;  /* 0xffffffa000547947 */ /* 0x000fec000383ffff */
.L_x_121:
[----:B------:R-:W-:Y:S01]  /*208f0*/  BSSY B1, `(.L_x_209) ;  /* 0x0000008000017945 */ /* 0x000fe20003800000 */
[----:B------:R-:W-:Y:S02]  /*20900*/  IMAD.MOV.U32 R4, RZ, RZ, R60 ;  /* 0x000000ffff047224 */ /* 0x000fe400078e003c */
[----:B------:R-:W-:Y:S02]  /*20910*/  IMAD.MOV.U32 R5, RZ, RZ, RZ ;  /* 0x000000ffff057224 */ /* 0x000fe400078e00ff */
[----:B0-----:R-:W-:Y:S02]  /*20920*/  IMAD.MOV.U32 R6, RZ, RZ, 0x1f ;  /* 0x0000001fff067424 */ /* 0x001fe400078e00ff */
[----:B------:R-:W-:-:S07]  /*20930*/  IMAD.MOV.U32 R81, RZ, RZ, -0x1 ;  /* 0xffffffffff517424 */ /* 0x000fce00078e00ff */
[----:B------:R-:W-:Y:S05]  /*20940*/  WARPSYNC.COLLECTIVE R81, `(.L_x_210) ;  /* 0x0000000051087348 */ /* 0x000fea0003c00000 */
[----:B------:R0:W1:Y:S02]  /*20950*/  SHFL.IDX P2, R81, R4, R5, R6 ;  /* 0x0000000504517389 */ /* 0x0000640000040006 */
[----:B01----:R-:W-:Y:S05]  /*20960*/  ENDCOLLECTIVE ;  /* 0x000000000000791b */ /* 0x003fea0003800000 */
.L_x_210:
[----:B------:R-:W-:Y:S05]  /*20970*/  BSYNC B1 ;  /* 0x0000000000017941 */ /* 0x000fea0003800000 */
.L_x_209:
[----:B------:R-:W-:Y:S05]  /*20980*/  BRA `(.L_x_211) ;  /* 0xffffffa800187947 */ /* 0x000fea000383ffff */
.L_x_212:
[----:B------:R-:W-:-:S00]  /*20990*/  BRA `(.L_x_212) ;  /* 0xfffffffc00fc7947 */ /* 0x000fc0000383ffff */
[----:B------:R-:W-:-:S00]  /*209a0*/  NOP ;  /* 0x0000000000007918 */ /* 0x000fc00000000000 */
        /* <DEDUP_REMOVED lines=13> */
.L_x_1371:


//--------------------- .text._ZN3cub18CUB_300001_SM_10006detail14segmented_sort30DeviceSegmentedSortKernelSmallILNS0_9SortOrderE0ENS2_10policy_hubIjNS0_8NullTypeEE9Policy860EjS6_PmS9_lEEvjjjPKjSB_PKT1_PSC_PKT2_PSG_T3_T4_ --------------------------
	.section	.text._ZN3cub18CUB_300001_SM_10006detail14segmented_sort30DeviceSegmentedSortKernelSmallILNS0_9SortOrderE0ENS2_10policy_hubIjNS0_8NullTypeEE9Policy860EjS6_PmS9_lEEvjjjPKjSB_PKT1_PSC_PKT2_PSG_T3_T4_,"ax",@progbits
	.align	128
        .global         _ZN3cub18CUB_300001_SM_10006detail14segmented_sort30DeviceSegmentedSortKernelSmallILNS0_9SortOrderE0ENS2_10policy_hubIjNS0_8NullTypeEE9Policy860EjS6_PmS9_lEEvjjjPKjSB_PKT1_PSC_PKT2_PSG_T3_T4_
        .type           _ZN3cub18CUB_300001_SM_10006detail14segmented_sort30DeviceSegmentedSortKernelSmallILNS0_9SortOrderE0ENS2_10policy_hubIjNS0_8NullTypeEE9Policy860EjS6_PmS9_lEEvjjjPKjSB_PKT1_PSC_PKT2_PSG_T3_T4_,@function
        .size           _ZN3cub18CUB_300001_SM_10006detail14segmented_sort30DeviceSegmentedSortKernelSmallILNS0_9SortOrderE0ENS2_10policy_hubIjNS0_8NullTypeEE9Policy860EjS6_PmS9_lEEvjjjPKjSB_PKT1_PSC_PKT2_PSG_T3_T4_,(.L_x_1372 - _ZN3cub18CUB_300001_SM_10006detail14segmented_sort30DeviceSegmentedSortKernelSmallILNS0_9SortOrderE0ENS2_10policy_hubIjNS0_8NullTypeEE9Policy860EjS6_PmS9_lEEvjjjPKjSB_PKT1_PSC_PKT2_PSG_T3_T4_)
        .other          _ZN3cub18CUB_300001_SM_10006detail14segmented_sort30DeviceSegmentedSortKernelSmallILNS0_9SortOrderE0ENS2_10policy_hubIjNS0_8NullTypeEE9Policy860EjS6_PmS9_lEEvjjjPKjSB_PKT1_PSC_PKT2_PSG_T3_T4_,@"STO_CUDA_ENTRY STV_DEFAULT"
_ZN3cub18CUB_300001_SM_10006detail14segmented_sort30DeviceSegmentedSortKernelSmallILNS0_9SortOrderE0ENS2_10policy_hubIjNS0_8NullTypeEE9Policy860EjS6_PmS9_lEEvjjjPKjSB_PKT1_PSC_PKT2_PSG_T3_T4_:
.text._ZN3cub18CUB_300001_SM_10006detail14segmented_sort30DeviceSegmentedSortKernelSmallILNS0_9SortOrderE0ENS2_10policy_hubIjNS0_8NullTypeEE9Policy860EjS6_PmS9_lEEvjjjPKjSB_PKT1_PSC_PKT2_PSG_T3_T4_:
[----:B------:R-:W-:Y:S08]  /*0000*/  LDC R1, c[0x0][0x37c] ;  /* 0x0000df00ff017b82 */ /* 0x000ff00000000800 */
[----:B------:R-:W0:Y:S01]  /*0010*/  S2UR UR4, SR_CTAID.X ;  /* 0x00000000000479c3 */ /* 0x000e220000002500 */
[----:B------:R-:W0:Y:S01]  /*0020*/  LDCU UR5, c[0x0][0x388] ;  /* 0x00007100ff0577ac */ /* 0x000e220008000800 */
[----:B------:R-:W1:Y:S01]  /*0030*/  S2R R5, SR_TID.X ;  /* 0x0000000000057919 */ /* 0x000e620000002100 */
[----:B------:R-:W2:Y:S01]  /*0040*/  LDCU.64 UR6, c[0x0][0x358] ;  /* 0x00006b00ff0677ac */ /* 0x000ea20008000a00 */
[----:B0-----:R-:W-:-:S09]  /*0050*/  UISETP.GE.U32.AND UP0, UPT, UR4, UR5, UPT ;  /* 0x000000050400728c */ /* 0x001fd2000bf06070 */
[----:B--2---:R-:W-:Y:S05]  /*0060*/  BRA.U UP0, `(.L_x_213) ;  /* 0x00000015005c7547 */ /* 0x004fea000b800000 */
[----:B------:R-:W0:Y:S01]  /*0070*/  LDCU UR5, c[0x0][0x384] ;  /* 0x00007080ff0577ac */ /* 0x000e220008000800 */
[----:B-1----:R-:W-:Y:S01]  /*0080*/  SHF.R.U32.HI R6, RZ, 0x4, R5 ;  /* 0x00000004ff067819 */ /* 0x002fe20000011605 */
[----:B------:R-:W-:-:S06]  /*0090*/  USHF.L.U32 UR4, UR4, 0x4, URZ ;  /* 0x0000000404047899 */ /* 0x000fcc00080006ff */
[----:B------:R-:W-:-:S04]  /*00a0*/  LOP3.LUT R5, R6, UR4, RZ, 0xfc, !PT ;  /* 0x0000000406057c12 */ /* 0x000fc8000f8efcff */
[----:B0-----:R-:W-:-:S13]  /*00b0*/  ISETP.GE.U32.AND P0, PT, R5, UR5, PT ;  /* 0x0000000505007c0c */ /* 0x001fda000bf06070 */
[----:B------:R-:W-:Y:S05]  /*00c0*/  @P0 EXIT ;  /* 0x000000000000094d */ /* 0x000fea0003800000 */
[----:B------:R-:W0:Y:S08]  /*00d0*/  LDC.64 R2, c[0x0][0x398] ;  /* 0x0000e600ff027b82 */ /* 0x000e300000000a00 */
[----:B------:R-:W1:Y:S08]  /*00e0*/  LDC.64 R10, c[0x0][0x3c0] ;  /* 0x0000f000ff0a7b82 */ /* 0x000e700000000a00 */
[----:B------:R-:W2:Y:S01]  /*00f0*/  LDC.64 R16, c[0x0][0x3c8] ;  /* 0x0000f200ff107b82 */ /* 0x000ea20000000a00 */
[----:B0-----:R-:W-:Y:S01]  /*0100*/  IMAD.WIDE.U32 R2, R5, 0x4, R2 ;  /* 0x0000000405027825 */ /* 0x001fe200078e0002 */
[----:B------:R-:W0:Y:S06]  /*0110*/  S2R R0, SR_LANEID ;  /* 0x0000000000007919 */ /* 0x000e2c0000000000 */
[----:B------:R-:W3:Y:S01]  /*0120*/  LDC.64 R12, c[0x0][0x3a0] ;  /* 0x0000e800ff0c7b82 */ /* 0x000ee20000000a00 */
[----:B------:R-:W1:Y:S07]  /*0130*/  LDG.E R3, desc[UR6][R2.64] ;  /* 0x0000000602037981 */ /* 0x000e6e000c1e1900 */
[----:B------:R-:W4:Y:S01]  /*0140*/  LDC.64 R14, c[0x0][0x3a8] ;  /* 0x0000ea00ff0e7b82 */ /* 0x000f220000000a00 */
[----:B-1----:R-:W-:-:S04]  /*0150*/  IMAD.WIDE.U32 R10, R3, 0x8, R10 ;  /* 0x00000008030a7825 */ /* 0x002fc800078e000a */
[----:B--2---:R-:W-:Y:S02]  /*0160*/  IMAD.WIDE.U32 R16, R3, 0x8, R16 ;  /* 0x0000000803107825 */ /* 0x004fe400078e0010 */
[----:B------:R-:W2:Y:S04]  /*0170*/  LDG.E.64 R10, desc[UR6][R10.64] ;  /* 0x000000060a0a7981 */ /* 0x000ea8000c1e1b00 */
[----:B------:R-:W5:Y:S01]  /*0180*/  LDG.E R5, desc[UR6][R16.64] ;  /* 0x0000000610057981 */ /* 0x000f62000c1e1900 */
[----:B------:R-:W-:Y:S01]  /*0190*/  IMAD.MOV.U32 R19, RZ, RZ, 0xffff ;  /* 0x0000ffffff137424 */ /* 0x000fe200078e00ff */
[----:B0-----:R-:W-:-:S04]  /*01a0*/  LOP3.LUT R4, R0, 0xfffffff0, RZ, 0xc0, !PT ;  /* 0xfffffff000047812 */ /* 0x001fc800078ec0ff */
[----:B------:R-:W-:Y:S01]  /*01b0*/  SHF.L.U32 R4, R19, R4, RZ ;  /* 0x0000000413047219 */ /* 0x000fe200000006ff */
[C---:B--2---:R-:W-:Y:S01]  /*01c0*/  IMAD.SHL.U32 R7, R10.reuse, 0x4, RZ ;  /* 0x000000040a077824 */ /* 0x044fe200078e00ff */
[----:B------:R-:W-:Y:S02]  /*01d0*/  SHF.L.U64.HI R18, R10, 0x2, R11 ;  /* 0x000000020a127819 */ /* 0x000fe4000001020b */
[----:B------:R-:W-:Y:S01]  /*01e0*/  LOP3.LUT R11, R0, 0xf, RZ, 0xc0, !PT ;  /* 0x0000000f000b7812 */ /* 0x000fe200078ec0ff */
[----:B-----5:R-:W-:Y:S01]  /*01f0*/  IMAD.IADD R5, R5, 0x1, -R10 ;  /* 0x0000000105057824 */ /* 0x020fe200078e0a0a */
[C---:B---3--:R-:W-:Y:S02]  /*0200*/  IADD3 R8, P1, PT, R7.reuse, R12, RZ ;  /* 0x0000000c07087210 */ /* 0x048fe40007f3e0ff */
[----:B----4-:R-:W-:Y:S02]  /*0210*/  IADD3 R2, P2, PT, R7, R14, RZ ;  /* 0x0000000e07027210 */ /* 0x010fe40007f5e0ff */
[----:B------:R-:W-:Y:S01]  /*0220*/  ISETP.GT.AND P0, PT, R5, 0x2, PT ;  /* 0x000000020500780c */ /* 0x000fe20003f04270 */
[----:B------:R-:W-:-:S02]  /*0230*/  IMAD.X R9, R18, 0x1, R13, P1 ;  /* 0x0000000112097824 */ /* 0x000fc400008e060d */
[----:B------:R-:W-:-:S10]  /*0240*/  IMAD.X R3, R18, 0x1, R15, P2 ;  /* 0x0000000112037824 */ /* 0x000fd400010e060f */
[----:B------:R-:W-:Y:S05]  /*0250*/  @P0 BRA `(.L_x_214) ;  /* 0x0000000000600947 */ /* 0x000fea0003800000 */
[----:B------:R-:W-:-:S13]  /*0260*/  ISETP.NE.AND P0, PT, R5, 0x2, PT ;  /* 0x000000020500780c */ /* 0x000fda0003f05270 */
[----:B------:R-:W-:Y:S05]  /*0270*/  @!P0 BRA `(.L_x_215) ;  /* 0x00000000002c8947 */ /* 0x000fea0003800000 */
[----:B------:R-:W-:Y:S02]  /*0280*/  ISETP.NE.U32.AND P0, PT, R5, 0x1, PT ;  /* 0x000000010500780c */ /* 0x000fe40003f05070 */
[----:B------:R-:W-:-:S04]  /*0290*/  SHF.R.S32.HI R5, RZ, 0x1f, R5 ;  /* 0x0000001fff057819 */ /* 0x000fc80000011405 */
[----:B------:R-:W-:-:S13]  /*02a0*/  ISETP.NE.AND.EX P0, PT, R5, RZ, PT, P0 ;  /* 0x000000ff0500720c */ /* 0x000fda0003f05300 */
[----:B------:R-:W-:Y:S05]  /*02b0*/  @P0 EXIT ;  /* 0x000000000000094d */ /* 0x000fea0003800000 */
[----:B------:R-:W-:Y:S02]  /*02c0*/  ISETP.EQ.U32.AND P1, PT, R12, R14, PT ;  /* 0x0000000e0c00720c */ /* 0x000fe40003f22070 */
[----:B------:R-:W-:-:S04]  /*02d0*/  ISETP.NE.AND P0, PT, R11, RZ, PT ;  /* 0x000000ff0b00720c */ /* 0x000fc80003f05270 */
[----:B------:R-:W-:-:S13]  /*02e0*/  ISETP.EQ.OR.EX P0, PT, R13, R15, P0, P1 ;  /* 0x0000000f0d00720c */ /* 0x000fda0000702710 */
[----:B------:R-:W-:Y:S05]  /*02f0*/  @P0 EXIT ;  /* 0x000000000000094d */ /* 0x000fea0003800000 */
[----:B------:R-:W2:Y:S04]  /*0300*/  LDG.E.CONSTANT R9, desc[UR6][R8.64] ;  /* 0x0000000608097981 */ /* 0x000ea8000c1e9900 */
[----:B--2---:R-:W-:Y:S01]  /*0310*/  STG.E desc[UR6][R2.64], R9 ;  /* 0x0000000902007986 */ /* 0x004fe2000c101906 */
[----:B------:R-:W-:Y:S05]  /*0320*/  EXIT ;  /* 0x000000000000794d */ /* 0x000fea0003800000 */
.L_x_215:
        /* <DEDUP_REMOVED lines=11> */
.L_x_214:
[C---:B------:R-:W-:Y:S01]  /*03e0*/  LOP3.LUT R10, R11.reuse, 0x10, RZ, 0xfc, !PT ;  /* 0x000000100b0a7812 */ /* 0x040fe200078efcff */
[----:B------:R-:W-:Y:S01]  /*03f0*/  IMAD.MOV.U32 R7, RZ, RZ, -0x1 ;  /* 0xffffffffff077424 */ /* 0x000fe200078e00ff */
[C---:B------:R-:W-:Y:S01]  /*0400*/  LOP3.LUT R12, R11.reuse, 0x20, RZ, 0xfc, !PT ;  /* 0x000000200b0c7812 */ /* 0x040fe200078efcff */
        /* <DEDUP_REMOVED lines=9> */
[-C--:B------:R-:W-:Y:S02]  /*04a0*/  ISETP.GE.U32.AND P0, PT, R11, R5.reuse, PT ;  /* 0x000000050b00720c */ /* 0x080fe40003f06070 */
[-C--:B------:R-:W-:Y:S01]  /*04b0*/  ISETP.GE.U32.AND P3, PT, R10, R5.reuse, PT ;  /* 0x000000050a00720c */ /* 0x080fe20003f66070 */
[----:B------:R-:W-:Y:S01]  /*04c0*/  IMAD.MOV.U32 R10, RZ, RZ, -0x1 ;  /* 0xffffffffff0a7424 */ /* 0x000fe200078e00ff */
[-C--:B------:R-:W-:Y:S01]  /*04d0*/  ISETP.GE.U32.AND P4, PT, R12, R5.reuse, PT ;  /* 0x000000050c00720c */ /* 0x080fe20003f86070 */
[----:B------:R-:W-:Y:S01]  /*04e0*/  IMAD.MOV.U32 R12, RZ, RZ, -0x1 ;  /* 0xffffffffff0c7424 */ /* 0x000fe200078e00ff */
[-C--:B------:R-:W-:Y:S01]  /*04f0*/  ISETP.GE.U32.AND P5, PT, R14, R5.reuse, PT ;  /* 0x000000050e00720c */ /* 0x080fe20003fa6070 */
[----:B------:R-:W-:Y:S01]  /*0500*/  IMAD.MOV.U32 R14, RZ, RZ, -0x1 ;  /* 0xffffffffff0e7424 */ /* 0x000fe200078e00ff */
[----:B------:R-:W-:Y:S01]  /*0510*/  ISETP.GE.U32.AND P6, PT, R16, R5, PT ;  /* 0x000000051000720c */ /* 0x000fe20003fc6070 */
[----:B------:R-:W-:Y:S01]  /*0520*/  IMAD.MOV.U32 R16, RZ, RZ, -0x1 ;  /* 0xffffffffff107424 */ /* 0x000fe200078e00ff */
[----:B------:R-:W2:Y:S04]  /*0530*/  @!P1 LDG.E.CONSTANT R10, desc[UR6][R8.64+0x40] ;  /* 0x00004006080a9981 */ /* 0x000ea8000c1e9900 */
[----:B------:R-:W3:Y:S04]  /*0540*/  @!P0 LDG.E.CONSTANT R7, desc[UR6][R8.64] ;  /* 0x0000000608078981 */ /* 0x000ee8000c1e9900 */
[----:B------:R-:W4:Y:S04]  /*0550*/  @!P2 LDG.E.CONSTANT R12, desc[UR6][R8.64+0x80] ;  /* 0x00008006080ca981 */ /* 0x000f28000c1e9900 */
[----:B------:R-:W5:Y:S04]  /*0560*/  @!P3 LDG.E.CONSTANT R13, desc[UR6][R8.64+0xc0] ;  /* 0x0000c006080db981 */ /* 0x000f68000c1e9900 */
[----:B------:R-:W5:Y:S04]  /*0570*/  @!P4 LDG.E.CONSTANT R14, desc[UR6][R8.64+0x100] ;  /* 0x00010006080ec981 */ /* 0x000f68000c1e9900 */
[----:B------:R-:W5:Y:S04]  /*0580*/  @!P5 LDG.E.CONSTANT R15, desc[UR6][R8.64+0x140] ;  /* 0x00014006080fd981 */ /* 0x000f68000c1e9900 */
[----:B------:R-:W5:Y:S01]  /*0590*/  @!P6 LDG.E.CONSTANT R16, desc[UR6][R8.64+0x180] ;  /* 0x000180060810e981 */ /* 0x000f62000c1e9900 */
[----:B------:R-:W0:Y:S01]  /*05a0*/  S2R R18, SR_CgaCtaId ;  /* 0x0000000000127919 */ /* 0x000e220000008800 */
[----:B------:R-:W-:Y:S01]  /*05b0*/  MOV R17, 0x400 ;  /* 0x0000040000117802 */ /* 0x000fe20000000f00 */
[----:B------:R-:W1:Y:S01]  /*05c0*/  REDUX.OR UR4, R4 ;  /* 0x00000000040473c4 */ /* 0x000e620000004000 */
[----:B------:R-:W-:-:S02]  /*05d0*/  VOTEU.ANY UR5, UPT, PT ;  /* 0x0000000000057886 */ /* 0x000fc400038e0100 */
[----:B0-----:R-:W-:-:S05]  /*05e0*/  LEA R17, R18, R17, 0x18 ;  /* 0x0000001112117211 */ /* 0x001fca00078ec0ff */
[----:B------:R-:W-:Y:S02]  /*05f0*/  IMAD R6, R6, 0x1c4, R17 ;  /* 0x000001c406067824 */ /* 0x000fe400078e0211 */
[----:B------:R-:W0:Y:S02]  /*0600*/  MATCH.ANY R17, R4 ;  /* 0x00000000041173a1 */ /* 0x000e2400000e8000 */
[----:B------:R-:W-:Y:S01]  /*0610*/  IMAD R18, R11, 0x4, R6 ;  /* 0x000000040b127824 */ /* 0x000fe200078e0206 */
[----:B0-----:R-:W-:-:S04]  /*0620*/  LOP3.LUT P0, RZ, R4, UR5, R17, 0x40, !PT ;  /* 0x0000000504ff7c12 */ /* 0x001fc8000f804011 */
[----:B--2---:R0:W-:Y:S04]  /*0630*/  STS [R18+0x40], R10 ;  /* 0x0000400a12007388 */ /* 0x0041e80000000800 */
[----:B---3--:R0:W-:Y:S04]  /*0640*/  STS [R18], R7 ;  /* 0x0000000712007388 */ /* 0x0081e80000000800 */
[----:B----4-:R0:W-:Y:S04]  /*0650*/  STS [R18+0x80], R12 ;  /* 0x0000800c12007388 */ /* 0x0101e80000000800 */
[----:B-----5:R0:W-:Y:S04]  /*0660*/  STS [R18+0xc0], R13 ;  /* 0x0000c00d12007388 */ /* 0x0201e80000000800 */
[----:B------:R0:W-:Y:S04]  /*0670*/  STS [R18+0x100], R14 ;  /* 0x0001000e12007388 */ /* 0x0001e80000000800 */
[----:B------:R0:W-:Y:S04]  /*0680*/  STS [R18+0x140], R15 ;  /* 0x0001400f12007388 */ /* 0x0001e80000000800 */
[----:B------:R0:W-:Y:S01]  /*0690*/  STS [R18+0x180], R16 ;  /* 0x0001801012007388 */ /* 0x0001e20000000800 */
[----:B-1----:R-:W-:Y:S05]  /*06a0*/  @!P0 BRA.DIV UR4, `(.L_x_216) ;  /* 0x0000002a04408947 */ /* 0x002fea000b800000 */
[C---:B0-----:R-:W-:Y:S01]  /*06b0*/  IMAD R7, R11.reuse, 0x18, R18 ;  /* 0x000000180b077824 */ /* 0x041fe200078e0212 */
[----:B------:R-:W-:Y:S01]  /*06c0*/  NOP ;  /* 0x0000000000007918 */ /* 0x000fe20000000000 */
[----:B------:R-:W-:-:S03]  /*06d0*/  IMAD R8, R11, 0x7, RZ ;  /* 0x000000070b087824 */ /* 0x000fc600078e02ff */
[----:B------:R0:W1:Y:S01]  /*06e0*/  LDS R13, [R7] ;  /* 0x00000000070d7984 */ /* 0x0000620000000800 */
[----:B------:R-:W-:-:S03]  /*06f0*/  VIADD R10, R8, 0x1 ;  /* 0x00000001080a7836 */ /* 0x000fc60000000000 */
[----:B------:R0:W2:Y:S01]  /*0700*/  LDS R24, [R7+0x4] ;  /* 0x0000040007187984 */ /* 0x0000a20000000800 */
[C---:B------:R-:W-:Y:S02]  /*0710*/  VIADD R12, R8.reuse, 0x2 ;  /* 0x00000002080c7836 */ /* 0x040fe40000000000 */
[C---:B------:R-:W-:Y:S01]  /*0720*/  VIADD R14, R8.reuse, 0x3 ;  /* 0x00000003080e7836 */ /* 0x040fe20000000000 */
[----:B------:R0:W3:Y:S01]  /*0730*/  LDS R15, [R7+0x8] ;  /* 0x00000800070f7984 */ /* 0x0000e20000000800 */
[C---:B------:R-:W-:Y:S02]  /*0740*/  VIADD R16, R8.reuse, 0x4 ;  /* 0x0000000408107836 */ /* 0x040fe40000000000 */
[C---:B------:R-:W-:Y:S01]  /*0750*/  VIADD R18, R8.reuse, 0x5 ;  /* 0x0000000508127836 */ /* 0x040fe20000000000 */
[----:B------:R0:W4:Y:S01]  /*0760*/  LDS R26, [R7+0xc] ;  /* 0x00000c00071a7984 */ /* 0x0001220000000800 */
[----:B------:R-:W-:-:S03]  /*0770*/  VIADD R20, R8, 0x6 ;  /* 0x0000000608147836 */ /* 0x000fc60000000000 */
[----:B------:R0:W0:Y:S04]  /*0780*/  LDS R28, [R7+0x10] ;  /* 0x00001000071c7984 */ /* 0x0000280000000800 */
[----:B------:R0:W0:Y:S04]  /*0790*/  LDS R17, [R7+0x14] ;  /* 0x0000140007117984 */ /* 0x0000280000000800 */
[----:B------:R0:W0:Y:S01]  /*07a0*/  LDS R22, [R7+0x18] ;  /* 0x0000180007167984 */ /* 0x0000220000000800 */
[----:B------:R-:W-:Y:S01]  /*07b0*/  NOP ;  /* 0x0000000000007918 */ /* 0x000fe20000000000 */
.L_x_239:
        /* <DEDUP_REMOVED lines=8> */
[----:B--2---:R-:W-:Y:S02]  /*0840*/  SEL R24, R24, 0xffffffff, !P0 ;  /* 0xffffffff18187807 */ /* 0x004fe40004000000 */
[----:B---3--:R-:W-:Y:S02]  /*0850*/  SEL R15, R15, 0xffffffff, !P1 ;  /* 0xffffffff0f0f7807 */ /* 0x008fe40004800000 */
[----:B----4-:R-:W-:Y:S02]  /*0860*/  SEL R26, R26, 0xffffffff, !P2 ;  /* 0xffffffff1a1a7807 */ /* 0x010fe40005000000 */
[----:B0-----:R-:W-:Y:S02]  /*0870*/  SEL R28, R28, 0xffffffff, !P3 ;  /* 0xffffffff1c1c7807 */ /* 0x001fe40005800000 */
[----:B------:R-:W-:-:S02]  /*0880*/  SEL R17, R17, 0xffffffff, !P4 ;  /* 0xffffffff11117807 */ /* 0x000fc40006000000 */
[----:B------:R-:W-:Y:S01]  /*0890*/  SEL R22, R22, 0xffffffff, !P5 ;  /* 0xffffffff16167807 */ /* 0x000fe20006800000 */
[----:B------:R-:W-:Y:S06]  /*08a0*/  @P6 BRA `(.L_x_218) ;  /* 0x0000000000b46947 */ /* 0x000fec0003800000 */
[CC--:B-1----:R-:W-:Y:S02]  /*08b0*/  VIMNMX.U32 R9, PT, PT, R13.reuse, R24.reuse, PT ;  /* 0x000000180d097248 */ /* 0x0c2fe40003fe0000 */
        /* <DEDUP_REMOVED lines=11> */
[----:B------:R-:W-:Y:S02]  /*0970*/  VIMNMX.U32 R17, PT, PT, R22, R17, PT ;  /* 0x0000001116117248 */ /* 0x000fe40003fe0000 */
[----:B------:R-:W-:Y:S02]  /*0980*/  VIMNMX.U32 R21, PT, PT, R11, R26, !PT ;  /* 0x0000001a0b157248 */ /* 0x000fe40007fe0000 */
[----:B------:R-:W-:Y:S02]  /*0990*/  SEL R19, R9, R28, !P0 ;  /* 0x0000001c09137207 */ /* 0x000fe40004000000 */
[----:B------:R-:W-:Y:S02]  /*09a0*/  VIMNMX.U32 R26, PT, PT, R11, R26, PT ;  /* 0x0000001a0b1a7248 */ /* 0x000fe40003fe0000 */
[----:B------:R-:W-:Y:S02]  /*09b0*/  SEL R9, R28, R9, !P0 ;  /* 0x000000091c097207 */ /* 0x000fe40004000000 */
[----:B------:R-:W-:-:S02]  /*09c0*/  VIMNMX.U32 R22, PT, PT, R24, R17, !PT ;  /* 0x0000001118167248 */ /* 0x000fc40007fe0000 */
[C---:B------:R-:W-:Y:S02]  /*09d0*/  ISETP.GT.U32.AND P0, PT, R24.reuse, R13, PT ;  /* 0x0000000d1800720c */ /* 0x040fe40003f04070 */
[----:B------:R-:W-:Y:S02]  /*09e0*/  VIMNMX.U32 R28, PT, PT, R24, R17, PT ;  /* 0x00000011181c7248 */ /* 0x000fe40003fe0000 */
[CC--:B------:R-:W-:Y:S02]  /*09f0*/  VIMNMX.U32 R15, PT, PT, R19.reuse, R26.reuse, !PT ;  /* 0x0000001a130f7248 */ /* 0x0c0fe40007fe0000 */
[----:B------:R-:W-:Y:S02]  /*0a00*/  VIMNMX.U32 R26, PT, PT, R19, R26, PT ;  /* 0x0000001a131a7248 */ /* 0x000fe40003fe0000 */
[----:B------:R-:W-:Y:S02]  /*0a10*/  SEL R11, R22, R13, P0 ;  /* 0x0000000d160b7207 */ /* 0x000fe40000000000 */
[----:B------:R-:W-:-:S02]  /*0a20*/  VIMNMX.U32 R17, PT, PT, R21, R28, !PT ;  /* 0x0000001c15117248 */ /* 0x000fc40007fe0000 */
[----:B------:R-:W-:Y:S02]  /*0a30*/  SEL R22, R13, R22, P0 ;  /* 0x000000160d167207 */ /* 0x000fe40000000000 */
[----:B------:R-:W-:Y:S02]  /*0a40*/  VIMNMX.U32 R28, PT, PT, R21, R28, PT ;  /* 0x0000001c151c7248 */ /* 0x000fe40003fe0000 */
[CC--:B------:R-:W-:Y:S02]  /*0a50*/  VIMNMX.U32 R13, PT, PT, R9.reuse, R26.reuse, !PT ;  /* 0x0000001a090d7248 */ /* 0x0c0fe40007fe0000 */
[----:B------:R-:W-:Y:S02]  /*0a60*/  VIMNMX.U32 R9, PT, PT, R9, R26, PT ;  /* 0x0000001a09097248 */ /* 0x000fe40003fe0000 */
[----:B------:R-:W-:Y:S02]  /*0a70*/  VIMNMX.U32 R26, PT, PT, R17, R22, !PT ;  /* 0x00000016111a7248 */ /* 0x000fe40007fe0000 */
[----:B------:R-:W-:-:S02]  /*0a80*/  VIMNMX.U32 R19, PT, PT, R15, R28, !PT ;  /* 0x0000001c0f137248 */ /* 0x000fc40007fe0000 */
[----:B------:R-:W-:Y:S02]  /*0a90*/  VIMNMX.U32 R22, PT, PT, R17, R22, PT ;  /* 0x0000001611167248 */ /* 0x000fe40003fe0000 */
[----:B------:R-:W-:Y:S02]  /*0aa0*/  VIMNMX.U32 R24, PT, PT, R15, R28, PT ;  /* 0x0000001c0f187248 */ /* 0x000fe40003fe0000 */
[CC--:B------:R-:W-:Y:S02]  /*0ab0*/  VIMNMX.U32 R28, PT, PT, R19.reuse, R22.reuse, !PT ;  /* 0x00000016131c7248 */ /* 0x0c0fe40007fe0000 */
[----:B------:R-:W-:Y:S02]  /*0ac0*/  VIMNMX.U32 R19, PT, PT, R19, R22, PT ;  /* 0x0000001613137248 */ /* 0x000fe40003fe0000 */
[----:B------:R-:W-:Y:S02]  /*0ad0*/  VIMNMX.U32 R15, PT, PT, R13, R24, !PT ;  /* 0x000000180d0f7248 */ /* 0x000fe40007fe0000 */
[----:B------:R-:W-:-:S02]  /*0ae0*/  VIMNMX.U32 R22, PT, PT, R11, R26, !PT ;  /* 0x0000001a0b167248 */ /* 0x000fc40007fe0000 */
[----:B------:R-:W-:Y:S02]  /*0af0*/  VIMNMX.U32 R13, PT, PT, R13, R24, PT ;  /* 0x000000180d0d7248 */ /* 0x000fe40003fe0000 */
[----:B------:R-:W-:Y:S02]  /*0b00*/  ISETP.GE.U32.AND P0, PT, R24, R9, PT ;  /* 0x000000091800720c */ /* 0x000fe40003f06070 */
[----:B------:R-:W-:Y:S02]  /*0b10*/  VIMNMX.U32 R11, PT, PT, R11, R26, PT ;  /* 0x0000001a0b0b7248 */ /* 0x000fe40003fe0000 */
[----:B------:R-:W-:Y:S02]  /*0b20*/  SEL R24, R9, R13, !P0 ;  /* 0x0000000d09187207 */ /* 0x000fe40004000000 */
[----:B------:R-:W-:Y:S02]  /*0b30*/  VIMNMX.U32 R26, PT, PT, R15, R19, !PT ;  /* 0x000000130f1a7248 */ /* 0x000fe40007fe0000 */
[----:B------:R-:W-:-:S02]  /*0b40*/  VIMNMX.U32 R17, PT, PT, R28, R11, !PT ;  /* 0x0000000b1c117248 */ /* 0x000fc40007fe0000 */
[----:B------:R-:W-:Y:S02]  /*0b50*/  SEL R13, R13, R9, !P0 ;  /* 0x000000090d0d7207 */ /* 0x000fe40004000000 */
[----:B------:R-:W-:Y:S02]  /*0b60*/  VIMNMX.U32 R15, PT, PT, R15, R19, PT ;  /* 0x000000130f0f7248 */ /* 0x000fe40003fe0000 */
[----:B------:R-:W-:-:S07]  /*0b70*/  VIMNMX.U32 R28, PT, PT, R28, R11, PT ;  /* 0x0000000b1c1c7248 */ /* 0x000fce0003fe0000 */
.L_x_218:
[----:B------:R-:W-:Y:S05]  /*0b80*/  BSYNC.RECONVERGENT B0 ;  /* 0x0000000000007941 */ /* 0x000fea0003800200 */
.L_x_217:
[----:B------:R-:W-:-:S07]  /*0b90*/  IMAD.MOV.U32 R9, RZ, RZ, 0x2 ;  /* 0x00000002ff097424 */ /* 0x000fce00078e00ff */
.L_x_223:
[----:B------:R-:W0:Y:S08]  /*0ba0*/  MATCH.ANY R11, R4 ;  /* 0x00000000040b73a1 */ /* 0x000e3000000e8000 */
[----:B------:R-:W2:Y:S01]  /*0bb0*/  REDUX.OR UR4, R4 ;  /* 0x00000000040473c4 */ /* 0x000ea20000004000 */
[----:B------:R-:W-:Y:S02]  /*0bc0*/  VOTEU.ANY UR5, UPT, PT ;  /* 0x0000000000057886 */ /* 0x000fe400038e0100 */
[----:B0-----:R-:W-:-:S13]  /*0bd0*/  LOP3.LUT P0, RZ, R4, UR5, R11, 0x40, !PT ;  /* 0x0000000504ff7c12 */ /* 0x001fda000f80400b */
[----:B--2---:R-:W-:Y:S05]  /*0be0*/  @!P0 BRA.DIV UR4, `(.L_x_219) ;  /* 0x0000002604588947 */ /* 0x004fea000b800000 */
[----:B------:R-:W-:Y:S01]  /*0bf0*/  NOP ;  /* 0x0000000000007918 */ /* 0x000fe20000000000 */
[----:B-1----:R0:W-:Y:S01]  /*0c00*/  STS [R7], R13 ;  /* 0x0000000d07007388 */ /* 0x0021e20000000800 */
        /* <DEDUP_REMOVED lines=9> */
.L_x_244:
[----:B0-----:R-:W-:Y:S01]  /*0ca0*/  IMAD.MOV R13, RZ, RZ, -R9 ;  /* 0x000000ffff0d7224 */ /* 0x001fe200078e0a09 */
[--C-:B------:R-:W-:Y:S01]  /*0cb0*/  LOP3.LUT R11, R11, 0xf, R0.reuse, 0x80, !PT ;  /* 0x0000000f0b0b7812 */ /* 0x100fe200078e8000 */
[----:B------:R-:W-:Y:S03]  /*0cc0*/  BSSY.RECONVERGENT B0, `(.L_x_220) ;  /* 0x0000021000007945 */ /* 0x000fe60003800200 */
[----:B------:R-:W-:Y:S01]  /*0cd0*/  LOP3.LUT R13, R13, 0xf, R0, 0x80, !PT ;  /* 0x0000000f0d0d7812 */ /* 0x000fe200078e8000 */
[----:B------:R-:W-:-:S04]  /*0ce0*/  IMAD R24, R11, 0x7, RZ ;  /* 0x000000070b187824 */ /* 0x000fc800078e02ff */
[----:B------:R-:W-:Y:S01]  /*0cf0*/  IMAD R22, R13, 0x7, RZ ;  /* 0x000000070d167824 */ /* 0x000fe200078e02ff */
[----:B------:R-:W-:-:S04]  /*0d00*/  VIMNMX R15, PT, PT, R24, R5, PT ;  /* 0x00000005180f7248 */ /* 0x000fc80003fe0100 */
[----:B------:R-:W-:-:S05]  /*0d10*/  VIMNMX R13, PT, PT, R22, R5, PT ;  /* 0x00000005160d7248 */ /* 0x000fca0003fe0100 */
[----:B------:R-:W-:-:S05]  /*0d20*/  IMAD R22, R19, 0x7, R13 ;  /* 0x0000000713167824 */ /* 0x000fca00078e020d */
[----:B------:R-:W-:-:S05]  /*0d30*/  VIMNMX R22, PT, PT, R22, R5, PT ;  /* 0x0000000516167248 */ /* 0x000fca0003fe0100 */
[----:B------:R-:W-:Y:S01]  /*0d40*/  IMAD R26, R19, 0x7, R22 ;  /* 0x00000007131a7824 */ /* 0x000fe200078e0216 */
[----:B------:R-:W-:-:S04]  /*0d50*/  VIADDMNMX R19, R22, -R13, R15, PT ;  /* 0x8000000d16137246 */ /* 0x000fc8000380010f */
        /* <DEDUP_REMOVED lines=8> */
.L_x_222:
        /* <DEDUP_REMOVED lines=15> */
.L_x_221:
[----:B------:R-:W-:Y:S05]  /*0ed0*/  BSYNC.RECONVERGENT B0 ;  /* 0x0000000000007941 */ /* 0x000fea0003800200 */
.L_x_220:
[----:B------:R-:W-:Y:S01]  /*0ee0*/  IADD3 R15, PT, PT, -R24, R22, R15 ;  /* 0x00000016180f7210 */ /* 0x000fe20007ffe10f */
[----:B------:R-:W-:Y:S01]  /*0ef0*/  IMAD.IADD R17, R13, 0x1, R24 ;  /* 0x000000010d117824 */ /* 0x000fe200078e0218 */
[----:B------:R-:W-:Y:S02]  /*0f00*/  PLOP3.LUT P0, PT, PT, PT, PT, 0x8, 0x80 ;  /* 0x000000000080781c */ /* 0x000fe40003f0e170 */
[----:B------:R-:W-:Y:S01]  /*0f10*/  ISETP.GE.AND P1, PT, R15, R11, PT ;  /* 0x0000000b0f00720c */ /* 0x000fe20003f26270 */
[--C-:B------:R-:W-:Y:S02]  /*0f20*/  IMAD R26, R17, 0x4, R6.reuse ;  /* 0x00000004111a7824 */ /* 0x100fe400078e0206 */
[C---:B------:R-:W-:Y:S02]  /*0f30*/  IMAD R23, R15.reuse, 0x4, R6 ;  /* 0x000000040f177824 */ /* 0x040fe400078e0206 */
[----:B------:R-:W-:Y:S01]  /*0f40*/  VIADD R24, R15, 0x1 ;  /* 0x000000010f187836 */ /* 0x000fe20000000000 */
[----:B------:R-:W-:Y:S04]  /*0f50*/  LDS R21, [R26] ;  /* 0x000000001a157984 */ /* 0x000fe80000000800 */
[----:B------:R-:W0:Y:S03]  /*0f60*/  LDS R19, [R23] ;  /* 0x0000000017137984 */ /* 0x000e260000000800 */
[----:B0-----:R-:W-:-:S04]  /*0f70*/  @!P1 ISETP.GE.U32.AND P2, PT, R19, R21, PT ;  /* 0x000000151300920c */ /* 0x001fc80003f46070 */
[----:B------:R-:W-:-:S04]  /*0f80*/  @!P1 ISETP.GE.OR P0, PT, R17, R22, !P2 ;  /* 0x000000161100920c */ /* 0x000fc80005706670 */
[----:B------:R-:W-:-:S09]  /*0f90*/  SEL R13, R19, R21, P0 ;  /* 0x00000015130d7207 */ /* 0x000fd20000000000 */
[----:B------:R0:W-:Y:S01]  /*0fa0*/  @P0 LDS R19, [R23+0x4] ;  /* 0x0000040017130984 */ /* 0x0001e20000000800 */
[----:B------:R-:W-:Y:S02]  /*0fb0*/  @!P0 IMAD.MOV R24, RZ, RZ, R15 ;  /* 0x000000ffff188224 */ /* 0x000fe400078e020f */
[----:B------:R-:W-:Y:S01]  /*0fc0*/  VIADD R15, R17, 0x1 ;  /* 0x00000001110f7836 */ /* 0x000fe20000000000 */
[----:B------:R-:W1:Y:S01]  /*0fd0*/  @!P0 LDS R21, [R26+0x4] ;  /* 0x000004001a158984 */ /* 0x000e620000000800 */
[----:B------:R-:W-:Y:S01]  /*0fe0*/  @P0 IMAD.MOV R15, RZ, RZ, R17 ;  /* 0x000000ffff0f0224 */ /* 0x000fe200078e0211 */
[C---:B------:R-:W-:Y:S02]  /*0ff0*/  ISETP.GE.AND P1, PT, R24.reuse, R11, PT ;  /* 0x0000000b1800720c */ /* 0x040fe40003f26270 */
[----:B------:R-:W-:Y:S01]  /*1000*/  PLOP3.LUT P0, PT, PT, PT, PT, 0x8, 0x80 ;  /* 0x000000000080781c */ /* 0x000fe20003f0e170 */
[----:B------:R-:W-:Y:S02]  /*1010*/  VIADD R25, R15, 0x1 ;  /* 0x000000010f197836 */ /* 0x000fe40000000000 */
[----:B0-----:R-:W-:-:S08]  /*1020*/  VIADD R23, R24, 0x1 ;  /* 0x0000000118177836 */ /* 0x001fd00000000000 */
[----:B-1----:R-:W-:-:S04]  /*1030*/  @!P1 ISETP.GE.U32.AND P2, PT, R19, R21, PT ;  /* 0x000000151300920c */ /* 0x002fc80003f46070 */
        /* <DEDUP_REMOVED lines=21> */
[----:B------:R-:W-:Y:S04]  /*1190*/  @!P0 LDS R21, [R25] ;  /* 0x0000000019158984 */ /* 0x000fe80000000800 */
[----:B------:R-:W0:Y:S01]  /*11a0*/  @P0 LDS R19, [R28] ;  /* 0x000000001c130984 */ /* 0x000e220000000800 */
[----:B------:R-:W-:-:S06]  /*11b0*/  PLOP3.LUT P0, PT, PT, PT, PT, 0x8, 0x80 ;  /* 0x000000000080781c */ /* 0x000fcc0003f0e170 */
[----:B0-----:R-:W-:-:S04]  /*11c0*/  @!P1 ISETP.GE.U32.AND P2, PT, R19, R21, PT ;  /* 0x000000151300920c */ /* 0x001fc80003f46070 */
[----:B------:R-:W-:-:S04]  /*11d0*/  @!P1 ISETP.GE.OR P0, PT, R27, R22, !P2 ;  /* 0x000000161b00920c */ /* 0x000fc80005706670 */
[----:B------:R-:W-:-:S09]  /*11e0*/  SEL R26, R19, R21, P0 ;  /* 0x00000015131a7207 */ /* 0x000fd20000000000 */
[----:B------:R-:W-:Y:S02]  /*11f0*/  @P0 IMAD.MOV R23, RZ, RZ, R27 ;  /* 0x000000ffff170224 */ /* 0x000fe400078e021b */
[----:B------:R-:W-:Y:S02]  /*1200*/  VIADD R27, R17, 0x1 ;  /* 0x00000001111b7836 */ /* 0x000fe40000000000 */
        /* <DEDUP_REMOVED lines=12> */
[----:B------:R-:W-:Y:S02]  /*12d0*/  @!P0 IMAD.MOV R25, RZ, RZ, R27 ;  /* 0x000000ffff198224 */ /* 0x000fe400078e021b */
[----:B------:R-:W-:Y:S02]  /*12e0*/  @P0 IMAD.MOV R17, RZ, RZ, R23 ;  /* 0x000000ffff110224 */ /* 0x000fe400078e0217 */
[C-C-:B------:R-:W-:Y:S01]  /*12f0*/  @P0 IMAD R27, R25.reuse, 0x4, R6.reuse ;  /* 0x00000004191b0824 */ /* 0x140fe200078e0206 */
[----:B------:R-:W-:Y:S01]  /*1300*/  ISETP.GE.AND P1, PT, R25, R11, PT ;  /* 0x0000000b1900720c */ /* 0x000fe20003f26270 */
[C---:B------:R-:W-:Y:S02]  /*1310*/  @!P0 IMAD R23, R17.reuse, 0x4, R6 ;  /* 0x0000000411178824 */ /* 0x040fe400078e0206 */
[----:B------:R-:W-:Y:S01]  /*1320*/  VIADD R29, R17, 0x1 ;  /* 0x00000001111d7836 */ /* 0x000fe20000000000 */
[----:B------:R-:W-:Y:S04]  /*1330*/  @P0 LDS R19, [R27] ;  /* 0x000000001b130984 */ /* 0x000fe80000000800 */
[----:B------:R-:W0:Y:S01]  /*1340*/  @!P0 LDS R21, [R23] ;  /* 0x0000000017158984 */ /* 0x000e220000000800 */
[----:B------:R-:W-:-:S04]  /*1350*/  PLOP3.LUT P0, PT, PT, PT, PT, 0x8, 0x80 ;  /* 0x000000000080781c */ /* 0x000fc80003f0e170 */
[----:B0-----:R-:W-:-:S04]  /*1360*/  @!P1 ISETP.GE.U32.AND P2, PT, R19, R21, PT ;  /* 0x000000151300920c */ /* 0x001fc80003f46070 */
[----:B------:R-:W-:Y:S02]  /*1370*/  @!P1 ISETP.GE.OR P0, PT, R17, R22, !P2 ;  /* 0x000000161100920c */ /* 0x000fe40005706670 */
[C---:B------:R-:W-:Y:S01]  /*1380*/  ISETP.GE.U32.AND P2, PT, R9.reuse, 0x9, PT ;  /* 0x000000090900780c */ /* 0x040fe20003f46070 */
[----:B------:R-:W-:-:S10]  /*1390*/  IMAD.SHL.U32 R9, R9, 0x2, RZ ;  /* 0x0000000209097824 */ /* 0x000fd400078e00ff */
[----:B------:R-:W-:Y:S01]  /*13a0*/  @P0 IMAD.MOV R29, RZ, RZ, R17 ;  /* 0x000000ffff1d0224 */ /* 0x000fe200078e0211 */
[----:B------:R-:W-:-:S04]  /*13b0*/  SEL R17, R19, R21, P0 ;  /* 0x0000001513117207 */ /* 0x000fc80000000000 */
[----:B------:R-:W-:Y:S01]  /*13c0*/  ISETP.GE.AND P1, PT, R29, R22, PT ;  /* 0x000000161d00720c */ /* 0x000fe20003f26270 */
[----:B------:R-:W-:Y:S02]  /*13d0*/  VIADD R22, R25, 0x1 ;  /* 0x0000000119167836 */ /* 0x000fe40000000000 */
[----:B------:R-:W-:Y:S02]  /*13e0*/  @!P0 IMAD.MOV R22, RZ, RZ, R25 ;  /* 0x000000ffff168224 */ /* 0x000fe400078e0219 */
[--C-:B------:R-:W-:Y:S02]  /*13f0*/  @!P0 IMAD R29, R29, 0x4, R6.reuse ;  /* 0x000000041d1d8824 */ /* 0x100fe400078e0206 */
[----:B------:R-:W-:-:S03]  /*1400*/  @P0 IMAD R23, R22, 0x4, R6 ;  /* 0x0000000416170824 */ /* 0x000fc600078e0206 */
[----:B------:R-:W-:Y:S04]  /*1410*/  @!P0 LDS R21, [R29] ;  /* 0x000000001d158984 */ /* 0x000fe80000000800 */
[----:B------:R-:W0:Y:S01]  /*1420*/  @P0 LDS R19, [R23] ;  /* 0x0000000017130984 */ /* 0x000e220000000800 */
[----:B------:R-:W-:Y:S02]  /*1430*/  ISETP.GE.AND P0, PT, R22, R11, PT ;  /* 0x0000000b1600720c */ /* 0x000fe40003f06270 */
[----:B0-----:R-:W-:-:S04]  /*1440*/  @!P1 VIMNMX.U32 R19, PT, PT, R19, R21, PT ;  /* 0x0000001513139248 */ /* 0x001fc80003fe0000 */
[----:B------:R-:W-:Y:S01]  /*1450*/  SEL R22, R19, R21, !P0 ;  /* 0x0000001513167207 */ /* 0x000fe20004000000 */
[----:B------:R-:W-:Y:S06]  /*1460*/  @!P2 BRA `(.L_x_223) ;  /* 0xfffffff400cca947 */ /* 0x000fec000383ffff */
[----:B------:R-:W0:Y:S08]  /*1470*/  MATCH.ANY R7, R4 ;  /* 0x00000000040773a1 */ /* 0x000e3000000e8000 */
[----:B------:R-:W1:Y:S01]  /*1480*/  REDUX.OR UR4, R4 ;  /* 0x00000000040473c4 */ /* 0x000e620000004000 */
[----:B------:R-:W-:Y:S02]  /*1490*/  VOTEU.ANY UR5, UPT, PT ;  /* 0x0000000000057886 */ /* 0x000fe400038e0100 */
[----:B0-----:R-:W-:-:S13]  /*14a0*/  LOP3.LUT P0, RZ, R4, UR5, R7, 0x40, !PT ;  /* 0x0000000504ff7c12 */ /* 0x001fda000f804007 */
[----:B-1----:R-:W-:Y:S05]  /*14b0*/  @!P0 BRA.DIV UR4, `(.L_x_224) ;  /* 0x0000001e04748947 */ /* 0x002fea000b800000 */
[----:B------:R-:W-:Y:S01]  /*14c0*/  NOP ;  /* 0x0000000000007918 */ /* 0x000fe20000000000 */
.L_x_247:
        /* <DEDUP_REMOVED lines=17> */
.L_x_213:
[----:B------:R-:W0:Y:S01]  /*15e0*/  LDCU UR8, c[0x0][0x380] ;  /* 0x00007000ff0877ac */ /* 0x000e220008000800 */
[----:B-1----:R-:W-:Y:S01]  /*15f0*/  SHF.R.U32.HI R5, RZ, 0x1, R5 ;  /* 0x00000001ff057819 */ /* 0x002fe20000011605 */
[----:B------:R-:W-:-:S04]  /*1600*/  UIADD3 UR4, UPT, UPT, UR4, -UR5, URZ ;  /* 0x8000000504047290 */ /* 0x000fc8000fffe0ff */
        /* <DEDUP_REMOVED lines=15> */
[----:B------:R1:W5:Y:S01]  /*1700*/  LDG.E R15, desc[UR6][R14.64] ;  /* 0x000000060e0f7981 */ /* 0x000362000c1e1900 */
[----:B------:R-:W-:Y:S01]  /*1710*/  IMAD.MOV.U32 R17, RZ, RZ, 0x3 ;  /* 0x00000003ff117424 */ /* 0x000fe200078e00ff */
[----:B0-----:R-:W-:-:S04]  /*1720*/  LOP3.LUT R4, R18, 0xfffffffe, RZ, 0xc0, !PT ;  /* 0xfffffffe12047812 */ /* 0x001fc800078ec0ff */
[----:B------:R-:W-:Y:S02]  /*1730*/  SHF.L.U32 R4, R17, R4, RZ ;  /* 0x0000000411047219 */ /* 0x000fe400000006ff */
[----:B-1----:R-:W-:Y:S01]  /*1740*/  LOP3.LUT R14, R18, 0x1, RZ, 0xc0, !PT ;  /* 0x00000001120e7812 */ /* 0x002fe200078ec0ff */
[C---:B--2---:R-:W-:Y:S01]  /*1750*/  IMAD.SHL.U32 R7, R12.reuse, 0x4, RZ ;  /* 0x000000040c077824 */ /* 0x044fe200078e00ff */
[----:B------:R-:W-:Y:S01]  /*1760*/  SHF.L.U64.HI R16, R12, 0x2, R13 ;  /* 0x000000020c107819 */ /* 0x000fe2000001020d */
[----:B-----5:R-:W-:-:S03]  /*1770*/  IMAD.IADD R0, R15, 0x1, -R12 ;  /* 0x000000010f007824 */ /* 0x020fc600078e0a0c */
[C---:B---3--:R-:W-:Y:S02]  /*1780*/  IADD3 R6, P1, PT, R7.reuse, R8, RZ ;  /* 0x0000000807067210 */ /* 0x048fe40007f3e0ff */
[----:B----4-:R-:W-:Y:S02]  /*1790*/  IADD3 R2, P2, PT, R7, R10, RZ ;  /* 0x0000000a07027210 */ /* 0x010fe40007f5e0ff */
[----:B------:R-:W-:Y:S01]  /*17a0*/  ISETP.GT.AND P0, PT, R0, 0x2, PT ;  /* 0x000000020000780c */ /* 0x000fe20003f04270 */
[C---:B------:R-:W-:Y:S02]  /*17b0*/  IMAD.X R7, R16.reuse, 0x1, R9, P1 ;  /* 0x0000000110077824 */ /* 0x040fe400008e0609 */
        /* <DEDUP_REMOVED lines=15> */
.L_x_226:
        /* <DEDUP_REMOVED lines=11> */
.L_x_225:
[C---:B------:R-:W-:Y:S01]  /*1960*/  LOP3.LUT R9, R14.reuse, 0x2, RZ, 0xfc, !PT ;  /* 0x000000020e097812 */ /* 0x040fe200078efcff */
[----:B------:R-:W-:Y:S01]  /*1970*/  IMAD.MOV.U32 R10, RZ, RZ, -0x1 ;  /* 0xffffffffff0a7424 */ /* 0x000fe200078e00ff */
[C---:B------:R-:W-:Y:S01]  /*1980*/  LOP3.LUT R11, R14.reuse, 0x4, RZ, 0xfc, !PT ;  /* 0x000000040e0b7812 */ /* 0x040fe200078efcff */
[C---:B------:R-:W-:Y:S01]  /*1990*/  IMAD.WIDE.U32 R6, R14.reuse, 0x4, R6 ;  /* 0x000000040e067825 */ /* 0x040fe200078e0006 */
[-C--:B------:R-:W-:Y:S02]  /*19a0*/  ISETP.GE.U32.AND P6, PT, R9, R0.reuse, PT ;  /* 0x000000000900720c */ /* 0x080fe40003fc6070 */
[-C--:B------:R-:W-:Y:S02]  /*19b0*/  ISETP.GE.U32.AND P5, PT, R11, R0.reuse, PT ;  /* 0x000000000b00720c */ /* 0x080fe40003fa6070 */
[C---:B------:R-:W-:Y:S02]  /*19c0*/  LOP3.LUT R13, R14.reuse, 0x6, RZ, 0xfc, !PT ;  /* 0x000000060e0d7812 */ /* 0x040fe400078efcff */
[C---:B------:R-:W-:Y:S01]  /*19d0*/  LOP3.LUT R15, R14.reuse, 0xa, RZ, 0xfc, !PT ;  /* 0x0000000a0e0f7812 */ /* 0x040fe200078efcff */
[----:B------:R-:W-:Y:S01]  /*19e0*/  IMAD.MOV.U32 R12, RZ, RZ, -0x1 ;  /* 0xffffffffff0c7424 */ /* 0x000fe200078e00ff */
[C---:B------:R-:W-:Y:S01]  /*19f0*/  LOP3.LUT R11, R14.reuse, 0xc, RZ, 0xfc, !PT ;  /* 0x0000000c0e0b7812 */ /* 0x040fe200078efcff */
[----:B------:R-:W-:Y:S01]  /*1a00*/  IMAD.MOV.U32 R16, RZ, RZ, -0x1 ;  /* 0xffffffffff107424 */ /* 0x000fe200078e00ff */
[-C--:B------:R-:W-:Y:S01]  /*1a10*/  ISETP.GE.U32.AND P4, PT, R13, R0.reuse, PT ;  /* 0x000000000d00720c */ /* 0x080fe20003f86070 */
[----:B------:R-:W-:Y:S01]  /*1a20*/  IMAD.MOV.U32 R17, RZ, RZ, -0x1 ;  /* 0xffffffffff117424 */ /* 0x000fe200078e00ff */
[----:B------:R-:W-:Y:S01]  /*1a30*/  ISETP.GE.U32.AND P1, PT, R11, R0, PT ;  /* 0x000000000b00720c */ /* 0x000fe20003f26070 */
[----:B------:R-:W2:Y:S01]  /*1a40*/  @!P6 LDG.E.CONSTANT R10, desc[UR6][R6.64+0x8] ;  /* 0x00000806060ae981 */ /* 0x000ea2000c1e9900 */
[----:B------:R-:W-:-:S02]  /*1a50*/  LOP3.LUT R9, R14, 0x8, RZ, 0xfc, !PT ;  /* 0x000000080e097812 */ /* 0x000fc400078efcff */
[C---:B------:R-:W-:Y:S01]  /*1a60*/  LOP3.LUT R13, R14.reuse, 0xe, RZ, 0xfc, !PT ;  /* 0x0000000e0e0d7812 */ /* 0x040fe200078efcff */
[----:B------:R-:W-:Y:S01]  /*1a70*/  IMAD.MOV.U32 R18, RZ, RZ, -0x1 ;  /* 0xffffffffff127424 */ /* 0x000fe200078e00ff */
[----:B------:R-:W-:Y:S01]  /*1a80*/  LOP3.LUT R11, R14, 0x10, RZ, 0xfc, !PT ;  /* 0x000000100e0b7812 */ /* 0x000fe200078efcff */
[----:B------:R-:W3:Y:S01]  /*1a90*/  LDG.E.CONSTANT R8, desc[UR6][R6.64] ;  /* 0x0000000606087981 */ /* 0x000ee2000c1e9900 */
[-C--:B------:R-:W-:Y:S02]  /*1aa0*/  ISETP.GE.U32.AND P2, PT, R15, R0.reuse, PT ;  /* 0x000000000f00720c */ /* 0x080fe40003f46070 */
[-C--:B------:R-:W-:Y:S01]  /*1ab0*/  ISETP.GE.U32.AND P3, PT, R9, R0.reuse, PT ;  /* 0x000000000900720c */ /* 0x080fe20003f66070 */
[----:B------:R-:W4:Y:S01]  /*1ac0*/  @!P4 LDG.E.CONSTANT R12, desc[UR6][R6.64+0x18] ;  /* 0x00001806060cc981 */ /* 0x000f22000c1e9900 */
[-C--:B------:R-:W-:Y:S02]  /*1ad0*/  ISETP.GE.U32.AND P0, PT, R13, R0.reuse, PT ;  /* 0x000000000d00720c */ /* 0x080fe40003f06070 */
[----:B------:R-:W-:Y:S01]  /*1ae0*/  ISETP.GE.U32.AND P6, PT, R11, R0, PT ;  /* 0x000000000b00720c */ /* 0x000fe20003fc6070 */
[----:B------:R-:W-:Y:S01]  /*1af0*/  IMAD.MOV.U32 R11, RZ, RZ, -0x1 ;  /* 0xffffffffff0b7424 */ /* 0x000fe200078e00ff */
[----:B------:R-:W5:Y:S01]  /*1b00*/  @!P1 LDG.E.CONSTANT R16, desc[UR6][R6.64+0x30] ;  /* 0x0000300606109981 */ /* 0x000f62000c1e9900 */
[----:B------:R-:W-:-:S02]  /*1b10*/  IMAD.MOV.U32 R13, RZ, RZ, -0x1 ;  /* 0xffffffffff0d7424 */ /* 0x000fc400078e00ff */
[----:B------:R-:W-:Y:S02]  /*1b20*/  IMAD.MOV.U32 R15, RZ, RZ, -0x1 ;  /* 0xffffffffff0f7424 */ /* 0x000fe400078e00ff */
[----:B------:R-:W5:Y:S04]  /*1b30*/  @!P5 LDG.E.CONSTANT R11, desc[UR6][R6.64+0x10] ;  /* 0x00001006060bd981 */ /* 0x000f68000c1e9900 */
[----:B------:R-:W5:Y:S04]  /*1b40*/  @!P3 LDG.E.CONSTANT R13, desc[UR6][R6.64+0x20] ;  /* 0x00002006060db981 */ /* 0x000f68000c1e9900 */
[----:B------:R-:W5:Y:S04]  /*1b50*/  @!P2 LDG.E.CONSTANT R15, desc[UR6][R6.64+0x28] ;  /* 0x00002806060fa981 */ /* 0x000f68000c1e9900 */
[----:B------:R-:W5:Y:S04]  /*1b60*/  @!P0 LDG.E.CONSTANT R17, desc[UR6][R6.64+0x38] ;  /* 0x0000380606118981 */ /* 0x000f68000c1e9900 */
[----:B------:R-:W5:Y:S01]  /*1b70*/  @!P6 LDG.E.CONSTANT R18, desc[UR6][R6.64+0x40] ;  /* 0x000040060612e981 */ /* 0x000f62000c1e9900 */
[----:B------:R-:W0:Y:S01]  /*1b80*/  S2R R20, SR_CgaCtaId ;  /* 0x0000000000147919 */ /* 0x000e220000008800 */
[----:B------:R-:W1:Y:S01]  /*1b90*/  MATCH.ANY R21, R4 ;  /* 0x00000000041573a1 */ /* 0x000e6200000e8000 */
[----:B------:R-:W-:-:S07]  /*1ba0*/  MOV R19, 0x400 ;  /* 0x0000040000137802 */ /* 0x000fce0000000f00 */
[----:B------:R-:W5:Y:S01]  /*1bb0*/  REDUX.OR UR4, R4 ;  /* 0x00000000040473c4 */ /* 0x000f620000004000 */
[----:B------:R-:W-:Y:S01]  /*1bc0*/  VOTEU.ANY UR5, UPT, PT ;  /* 0x0000000000057886 */ /* 0x000fe200038e0100 */
[----:B0-----:R-:W-:-:S05]  /*1bd0*/  LEA R20, R20, R19, 0x18 ;  /* 0x0000001314147211 */ /* 0x001fca00078ec0ff */
[----:B------:R-:W-:-:S04]  /*1be0*/  IMAD R5, R5, 0x4c, R20 ;  /* 0x0000004c05057824 */ /* 0x000fc800078e0214 */
[----:B------:R-:W-:Y:S01]  /*1bf0*/  IMAD R19, R14, 0x4, R5 ;  /* 0x000000040e137824 */ /* 0x000fe200078e0205 */
[----:B-1----:R-:W-:-:S04]  /*1c00*/  LOP3.LUT P0, RZ, R4, UR5, R21, 0x40, !PT ;  /* 0x0000000504ff7c12 */ /* 0x002fc8000f804015 */
[----:B--2---:R0:W-:Y:S04]  /*1c10*/  STS [R19+0x8], R10 ;  /* 0x0000080a13007388 */ /* 0x0041e80000000800 */
[----:B---3--:R0:W-:Y:S04]  /*1c20*/  STS [R19], R8 ;  /* 0x0000000813007388 */ /* 0x0081e80000000800 */
[----:B----4-:R0:W-:Y:S04]  /*1c30*/  STS [R19+0x18], R12 ;  /* 0x0000180c13007388 */ /* 0x0101e80000000800 */
[----:B-----5:R0:W-:Y:S04]  /*1c40*/  STS [R19+0x30], R16 ;  /* 0x0000301013007388 */ /* 0x0201e80000000800 */
[----:B------:R0:W-:Y:S04]  /*1c50*/  STS [R19+0x10], R11 ;  /* 0x0000100b13007388 */ /* 0x0001e80000000800 */
[----:B------:R0:W-:Y:S04]  /*1c60*/  STS [R19+0x20], R13 ;  /* 0x0000200d13007388 */ /* 0x0001e80000000800 */
[----:B------:R0:W-:Y:S04]  /*1c70*/  STS [R19+0x28], R15 ;  /* 0x0000280f13007388 */ /* 0x0001e80000000800 */
[----:B------:R0:W-:Y:S04]  /*1c80*/  STS [R19+0x38], R17 ;  /* 0x0000381113007388 */ /* 0x0001e80000000800 */
[----:B------:R0:W-:Y:S01]  /*1c90*/  STS [R19+0x40], R18 ;  /* 0x0000401213007388 */ /* 0x0001e20000000800 */
[----:B------:R-:W-:Y:S05]  /*1ca0*/  @!P0 BRA.DIV UR4, `(.L_x_227) ;  /* 0x0000001604908947 */ /* 0x000fea000b800000 */
[----:B0-----:R-:W-:Y:S01]  /*1cb0*/  IMAD.SHL.U32 R13, R14, 0x8, RZ ;  /* 0x000000080e0d7824 */ /* 0x001fe200078e00ff */
[----:B------:R-:W-:-:S03]  /*1cc0*/  NOP ;  /* 0x0000000000007918 */ /* 0x000fc60000000000 */
[----:B------:R-:W-:Y:S01]  /*1cd0*/  IMAD.IADD R7, R9, 0x1, R13 ;  /* 0x0000000109077824 */ /* 0x000fe200078e020d */
[C-C-:B------:R-:W-:Y:S01]  /*1ce0*/  LOP3.LUT R9, R13.reuse, 0x2, R14.reuse, 0xfe, !PT ;  /* 0x000000020d097812 */ /* 0x140fe200078efe0e */
[C---:B------:R-:W-:Y:S01]  /*1cf0*/  IMAD R6, R14.reuse, 0x20, R19 ;  /* 0x000000200e067824 */ /* 0x040fe200078e0213 */
[C-C-:B------:R-:W-:Y:S01]  /*1d00*/  LOP3.LUT R11, R13.reuse, 0x4, R14.reuse, 0xfe, !PT ;  /* 0x000000040d0b7812 */ /* 0x140fe200078efe0e */
[----:B------:R-:W-:Y:S01]  /*1d10*/  IMAD R15, R14, 0x9, RZ ;  /* 0x000000090e0f7824 */ /* 0x000fe200078e02ff */
[----:B------:R-:W-:Y:S01]  /*1d20*/  LOP3.LUT R13, R13, 0x6, R14, 0xfe, !PT ;  /* 0x000000060d0d7812 */ /* 0x000fe200078efe0e */
[----:B------:R-:W-:Y:S01]  /*1d30*/  VIADD R19, R9, 0x1 ;  /* 0x0000000109137836 */ /* 0x000fe20000000000 */
[----:B------:R0:W1:Y:S01]  /*1d40*/  LDS R8, [R6] ;  /* 0x0000000006087984 */ /* 0x0000620000000800 */
[----:B------:R-:W-:Y:S02]  /*1d50*/  VIADD R17, R15, 0x1 ;  /* 0x000000010f117836 */ /* 0x000fe40000000000 */
[----:B------:R-:W-:Y:S01]  /*1d60*/  VIADD R21, R11, 0x1 ;  /* 0x000000010b157836 */ /* 0x000fe20000000000 */
[----:B------:R0:W2:Y:S01]  /*1d70*/  LDS R27, [R6+0x4] ;  /* 0x00000400061b7984 */ /* 0x0000a20000000800 */
[----:B------:R-:W-:-:S03]  /*1d80*/  VIADD R23, R13, 0x1 ;  /* 0x000000010d177836 */ /* 0x000fc60000000000 */
[----:B------:R0:W3:Y:S04]  /*1d90*/  LDS R18, [R6+0x8] ;  /* 0x0000080006127984 */ /* 0x0000e80000000800 */
[----:B------:R0:W4:Y:S04]  /*1da0*/  LDS R20, [R6+0xc] ;  /* 0x00000c0006147984 */ /* 0x0001280000000800 */
[----:B------:R0:W0:Y:S04]  /*1db0*/  LDS R22, [R6+0x10] ;  /* 0x0000100006167984 */ /* 0x0000280000000800 */
[----:B------:R0:W0:Y:S04]  /*1dc0*/  LDS R16, [R6+0x14] ;  /* 0x0000140006107984 */ /* 0x0000280000000800 */
[----:B------:R0:W0:Y:S04]  /*1dd0*/  LDS R10, [R6+0x18] ;  /* 0x00001800060a7984 */ /* 0x0000280000000800 */
[----:B------:R0:W0:Y:S04]  /*1de0*/  LDS R12, [R6+0x1c] ;  /* 0x00001c00060c7984 */ /* 0x0000280000000800 */
[----:B------:R0:W0:Y:S01]  /*1df0*/  LDS R25, [R6+0x20] ;  /* 0x0000200006197984 */ /* 0x0000220000000800 */
[----:B------:R-:W-:Y:S01]  /*1e00*/  NOP ;  /* 0x0000000000007918 */ /* 0x000fe20000000000 */
.L_x_252:
[-C--:B------:R-:W-:Y:S01]  /*1e10*/  ISETP.GE.U32.AND P0, PT, R17, R0.reuse, PT ;  /* 0x000000001100720c */ /* 0x080fe20003f06070 */
[----:B------:R-:W-:Y:S01]  /*1e20*/  BSSY.RECONVERGENT B0, `(.L_x_228) ;  /* 0x000005e000007945 */ /* 0x000fe20003800200 */
[-C--:B------:R-:W-:Y:S02]  /*1e30*/  ISETP.GE.U32.AND P1, PT, R9, R0.reuse, PT ;  /* 0x000000000900720c */ /* 0x080fe40003f26070 */
[----:B--2---:R-:W-:Y:S02]  /*1e40*/  SEL R27, R27, 0xffffffff, !P0 ;  /* 0xffffffff1b1b7807 */ /* 0x004fe40004000000 */
[-C--:B------:R-:W-:Y:S02]  /*1e50*/  ISETP.GE.U32.AND P0, PT, R15, R0.reuse, PT ;  /* 0x000000000f00720c */ /* 0x080fe40003f06070 */
[----:B---3--:R-:W-:Y:S02]  /*1e60*/  SEL R18, R18, 0xffffffff, !P1 ;  /* 0xffffffff12127807 */ /* 0x008fe40004800000 */
[----:B------:R-:W-:-:S02]  /*1e70*/  ISETP.GE.U32.AND P2, PT, R19, R0, PT ;  /* 0x000000001300720c */ /* 0x000fc40003f46070 */
[-C--:B------:R-:W-:Y:S02]  /*1e80*/  ISETP.GE.U32.AND P3, PT, R11, R0.reuse, PT ;  /* 0x000000000b00720c */ /* 0x080fe40003f66070 */
[-C--:B------:R-:W-:Y:S02]  /*1e90*/  ISETP.GE.U32.AND P4, PT, R21, R0.reuse, PT ;  /* 0x000000001500720c */ /* 0x080fe40003f86070 */
[-C--:B------:R-:W-:Y:S02]  /*1ea0*/  ISETP.GE.U32.AND P5, PT, R13, R0.reuse, PT ;  /* 0x000000000d00720c */ /* 0x080fe40003fa6070 */
[-C--:B------:R-:W-:Y:S02]  /*1eb0*/  ISETP.GE.U32.AND P6, PT, R23, R0.reuse, PT ;  /* 0x000000001700720c */ /* 0x080fe40003fc6070 */
[----:B------:R-:W-:Y:S02]  /*1ec0*/  ISETP.GE.U32.AND P1, PT, R7, R0, PT ;  /* 0x000000000700720c */ /* 0x000fe40003f26070 */
[----:B----4-:R-:W-:-:S02]  /*1ed0*/  SEL R20, R20, 0xffffffff, !P2 ;  /* 0xffffffff14147807 */ /* 0x010fc40005000000 */
[----:B0-----:R-:W-:Y:S02]  /*1ee0*/  SEL R14, R22, 0xffffffff, !P3 ;  /* 0xffffffff160e7807 */ /* 0x001fe40005800000 */
[----:B------:R-:W-:Y:S02]  /*1ef0*/  SEL R16, R16, 0xffffffff, !P4 ;  /* 0xffffffff10107807 */ /* 0x000fe40006000000 */
[----:B------:R-:W-:Y:S02]  /*1f00*/  SEL R10, R10, 0xffffffff, !P5 ;  /* 0xffffffff0a0a7807 */ /* 0x000fe40006800000 */
[----:B------:R-:W-:Y:S02]  /*1f10*/  SEL R12, R12, 0xffffffff, !P6 ;  /* 0xffffffff0c0c7807 */ /* 0x000fe40007000000 */
        /* <DEDUP_REMOVED lines=8> */
[CC--:B------:R-:W-:Y:S02]  /*1fa0*/  VIMNMX.U32 R16, PT, PT, R10.reuse, R12.reuse, PT ;  /* 0x0000000c0a107248 */ /* 0x0c0fe40003fe0000 */
[----:B------:R-:W-:Y:S02]  /*1fb0*/  VIMNMX.U32 R12, PT, PT, R10, R12, !PT ;  /* 0x0000000c0a0c7248 */ /* 0x000fe40007fe0000 */
[----:B------:R-:W-:Y:S02]  /*1fc0*/  VIMNMX.U32 R22, PT, PT, R18, R20, !PT ;  /* 0x0000001412167248 */ /* 0x000fe40007fe0000 */
[CC--:B------:R-:W-:Y:S02]  /*1fd0*/  VIMNMX.U32 R10, PT, PT, R27.reuse, R8.reuse, !PT ;  /* 0x000000081b0a7248 */ /* 0x0c0fe40007fe0000 */
[----:B------:R-:W-:Y:S02]  /*1fe0*/  VIMNMX.U32 R24, PT, PT, R27, R8, PT ;  /* 0x000000081b187248 */ /* 0x000fe40003fe0000 */
[----:B------:R-:W-:-:S02]  /*1ff0*/  ISETP.GE.U32.AND P1, PT, R8, R29, PT ;  /* 0x0000001d0800720c */ /* 0x000fc40003f26070 */
[----:B------:R-:W-:Y:S02]  /*2000*/  VIMNMX.U32 R18, PT, PT, R18, R20, PT ;  /* 0x0000001412127248 */ /* 0x000fe40003fe0000 */
[C---:B------:R-:W-:Y:S02]  /*2010*/  VIMNMX.U32 R27, PT, PT, R14.reuse, R16, !PT ;  /* 0x000000100e1b7248 */ /* 0x040fe40007fe0000 */
[C---:B------:R-:W-:Y:S02]  /*2020*/  VIMNMX.U32 R8, PT, PT, R25.reuse, R12, !PT ;  /* 0x0000000c19087248 */ /* 0x040fe40007fe0000 */
[----:B------:R-:W-:Y:S02]  /*2030*/  VIMNMX.U32 R14, PT, PT, R14, R16, PT ;  /* 0x000000100e0e7248 */ /* 0x000fe40003fe0000 */
[----:B------:R-:W-:Y:S02]  /*2040*/  VIMNMX.U32 R12, PT, PT, R25, R12, PT ;  /* 0x0000000c190c7248 */ /* 0x000fe40003fe0000 */
[----:B------:R-:W-:-:S02]  /*2050*/  VIMNMX.U32 R20, PT, PT, R10, R18, !PT ;  /* 0x000000120a147248 */ /* 0x000fc40007fe0000 */
[----:B------:R-:W-:Y:S02]  /*2060*/  SEL R16, R29, R24, !P1 ;  /* 0x000000181d107207 */ /* 0x000fe40004800000 */
[----:B------:R-:W-:Y:S02]  /*2070*/  VIMNMX.U32 R18, PT, PT, R10, R18, PT ;  /* 0x000000120a127248 */ /* 0x000fe40003fe0000 */
[CC--:B------:R-:W-:Y:S02]  /*2080*/  VIMNMX.U32 R25, PT, PT, R22.reuse, R14.reuse, !PT ;  /* 0x0000000e16197248 */ /* 0x0c0fe40007fe0000 */
[----:B------:R-:W-:Y:S02]  /*2090*/  VIMNMX.U32 R26, PT, PT, R22, R14, PT ;  /* 0x0000000e161a7248 */ /* 0x000fe40003fe0000 */
[----:B------:R-:W-:Y:S02]  /*20a0*/  VIMNMX.U32 R10, PT, PT, R27, R12, PT ;  /* 0x0000000c1b0a7248 */ /* 0x000fe40003fe0000 */
[----:B------:R-:W-:-:S02]  /*20b0*/  SEL R24, R24, R29, !P1 ;  /* 0x0000001d18187207 */ /* 0x000fc40004800000 */
[C---:B------:R-:W-:Y:S02]  /*20c0*/  VIMNMX.U32 R29, PT, PT, R27.reuse, R12, !PT ;  /* 0x0000000c1b1d7248 */ /* 0x040fe40007fe0000 */
[----:B------:R-:W-:Y:S02]  /*20d0*/  ISETP.GT.U32.AND P1, PT, R27, R8, PT ;  /* 0x000000081b00720c */ /* 0x000fe40003f24070 */
[CC--:B------:R-:W-:Y:S02]  /*20e0*/  VIMNMX.U32 R12, PT, PT, R16.reuse, R18.reuse, !PT ;  /* 0x00000012100c7248 */ /* 0x0c0fe40007fe0000 */
[----:B------:R-:W-:Y:S02]  /*20f0*/  VIMNMX.U32 R22, PT, PT, R16, R18, PT ;  /* 0x0000001210167248 */ /* 0x000fe40003fe0000 */
[----:B------:R-:W-:Y:S02]  /*2100*/  VIMNMX.U32 R27, PT, PT, R20, R26, PT ;  /* 0x0000001a141b7248 */ /* 0x000fe40003fe0000 */
[----:B------:R-:W-:-:S02]  /*2110*/  VIMNMX.U32 R16, PT, PT, R25, R10, !PT ;  /* 0x0000000a19107248 */ /* 0x000fc40007fe0000 */
[----:B------:R-:W-:Y:S02]  /*2120*/  VIMNMX.U32 R25, PT, PT, R25, R10, PT ;  /* 0x0000000a19197248 */ /* 0x000fe40003fe0000 */
[----:B------:R-:W-:Y:S02]  /*2130*/  VIMNMX.U32 R14, PT, PT, R20, R26, !PT ;  /* 0x0000001a140e7248 */ /* 0x000fe40007fe0000 */
[----:B------:R-:W-:Y:S02]  /*2140*/  SEL R10, R29, R8, P1 ;  /* 0x000000081d0a7207 */ /* 0x000fe40000800000 */
[----:B------:R-:W-:Y:S02]  /*2150*/  SEL R29, R8, R29, P1 ;  /* 0x0000001d081d7207 */ /* 0x000fe40000800000 */
[----:B------:R-:W-:Y:S02]  /*2160*/  VIMNMX.U32 R20, PT, PT, R12, R27, !PT ;  /* 0x0000001b0c147248 */ /* 0x000fe40007fe0000 */
[----:B------:R-:W-:-:S02]  /*2170*/  VIMNMX.U32 R18, PT, PT, R24, R22, !PT ;  /* 0x0000001618127248 */ /* 0x000fc40007fe0000 */
[----:B------:R-:W-:Y:S02]  /*2180*/  VIMNMX.U32 R8, PT, PT, R24, R22, PT ;  /* 0x0000001618087248 */ /* 0x000fe40003fe0000 */
[----:B------:R-:W-:Y:S02]  /*2190*/  VIMNMX.U32 R27, PT, PT, R12, R27, PT ;  /* 0x0000001b0c1b7248 */ /* 0x000fe40003fe0000 */
[CC--:B------:R-:W-:Y:S02]  /*21a0*/  VIMNMX.U32 R12, PT, PT, R14.reuse, R25.reuse, !PT ;  /* 0x000000190e0c7248 */ /* 0x0c0fe40007fe0000 */
[----:B------:R-:W-:Y:S02]  /*21b0*/  VIMNMX.U32 R24, PT, PT, R14, R25, PT ;  /* 0x000000190e187248 */ /* 0x000fe40003fe0000 */
[CC--:B------:R-:W-:Y:S02]  /*21c0*/  VIMNMX.U32 R25, PT, PT, R16.reuse, R29.reuse, !PT ;  /* 0x0000001d10197248 */ /* 0x0c0fe40007fe0000 */
[----:B------:R-:W-:-:S02]  /*21d0*/  VIMNMX.U32 R29, PT, PT, R16, R29, PT ;  /* 0x0000001d101d7248 */ /* 0x000fc40003fe0000 */
[CC--:B------:R-:W-:Y:S02]  /*21e0*/  VIMNMX.U32 R14, PT, PT, R18.reuse, R27.reuse, !PT ;  /* 0x0000001b120e7248 */ /* 0x0c0fe40007fe0000 */
[----:B------:R-:W-:Y:S02]  /*21f0*/  VIMNMX.U32 R22, PT, PT, R18, R27, PT ;  /* 0x0000001b12167248 */ /* 0x000fe40003fe0000 */
[----:B------:R-:W-:Y:S02]  /*2200*/  ISETP.GE.U32.AND P1, PT, R27, R8, PT ;  /* 0x000000081b00720c */ /* 0x000fe40003f26070 */
[CC--:B------:R-:W-:Y:S02]  /*2210*/  VIMNMX.U32 R18, PT, PT, R12.reuse, R29.reuse, !PT ;  /* 0x0000001d0c127248 */ /* 0x0c0fe40007fe0000 */
[----:B------:R-:W-:Y:S02]  /*2220*/  VIMNMX.U32 R12, PT, PT, R12, R29, PT ;  /* 0x0000001d0c0c7248 */ /* 0x000fe40003fe0000 */
[----:B------:R-:W-:-:S02]  /*2230*/  VIMNMX.U32 R16, PT, PT, R20, R24, !PT ;  /* 0x0000001814107248 */ /* 0x000fc40007fe0000 */
[-C--:B------:R-:W-:Y:S02]  /*2240*/  VIMNMX.U32 R29, PT, PT, R10, R25.reuse, !PT ;  /* 0x000000190a1d7248 */ /* 0x080fe40007fe0000 */
[----:B------:R-:W-:Y:S02]  /*2250*/  VIMNMX.U32 R27, PT, PT, R20, R24, PT ;  /* 0x00000018141b7248 */ /* 0x000fe40003fe0000 */
[----:B------:R-:W-:Y:S02]  /*2260*/  VIMNMX.U32 R25, PT, PT, R10, R25, PT ;  /* 0x000000190a197248 */ /* 0x000fe40003fe0000 */
[----:B------:R-:W-:Y:S02]  /*2270*/  SEL R10, R8, R22, !P1 ;  /* 0x00000016080a7207 */ /* 0x000fe40004800000 */
[----:B------:R-:W-:Y:S02]  /*2280*/  SEL R8, R22, R8, !P1 ;  /* 0x0000000816087207 */ /* 0x000fe40004800000 */
[----:B------:R-:W-:-:S02]  /*2290*/  VIMNMX.U32 R22, PT, PT, R16, R12, !PT ;  /* 0x0000000c10167248 */ /* 0x000fc40007fe0000 */
[-C--:B------:R-:W-:Y:S02]  /*22a0*/  VIMNMX.U32 R20, PT, PT, R14, R27.reuse, !PT ;  /* 0x0000001b0e147248 */ /* 0x080fe40007fe0000 */
[----:B------:R-:W-:Y:S02]  /*22b0*/  VIMNMX.U32 R16, PT, PT, R16, R12, PT ;  /* 0x0000000c10107248 */ /* 0x000fe40003fe0000 */
[----:B------:R-:W-:Y:S02]  /*22c0*/  VIMNMX.U32 R27, PT, PT, R14, R27, PT ;  /* 0x0000001b0e1b7248 */ /* 0x000fe40003fe0000 */
[CC--:B------:R-:W-:Y:S02]  /*22d0*/  VIMNMX.U32 R24, PT, PT, R18.reuse, R25.reuse, !PT ;  /* 0x0000001912187248 */ /* 0x0c0fe40007fe0000 */
[C---:B------:R-:W-:Y:S02]  /*22e0*/  VIMNMX.U32 R25, PT, PT, R18.reuse, R25, PT ;  /* 0x0000001912197248 */ /* 0x040fe40003fe0000 */
[----:B------:R-:W-:-:S02]  /*22f0*/  ISETP.GT.U32.AND P1, PT, R18, R29, PT ;  /* 0x0000001d1200720c */ /* 0x000fc40003f24070 */
[-C--:B------:R-:W-:Y:S02]  /*2300*/  VIMNMX.U32 R14, PT, PT, R20, R16.reuse, !PT ;  /* 0x00000010140e7248 */ /* 0x080fe40007fe0000 */
[-C--:B------:R-:W-:Y:S02]  /*2310*/  VIMNMX.U32 R18, PT, PT, R10, R27.reuse, !PT ;  /* 0x0000001b0a127248 */ /* 0x080fe40007fe0000 */
[----:B------:R-:W-:Y:S02]  /*2320*/  VIMNMX.U32 R16, PT, PT, R20, R16, PT ;  /* 0x0000001014107248 */ /* 0x000fe40003fe0000 */
[----:B------:R-:W-:Y:S02]  /*2330*/  VIMNMX.U32 R26, PT, PT, R10, R27, PT ;  /* 0x0000001b0a1a7248 */ /* 0x000fe40003fe0000 */
[CC--:B------:R-:W-:Y:S02]  /*2340*/  VIMNMX.U32 R10, PT, PT, R22.reuse, R25.reuse, !PT ;  /* 0x00000019160a7248 */ /* 0x0c0fe40007fe0000 */
[----:B------:R-:W-:-:S02]  /*2350*/  VIMNMX.U32 R12, PT, PT, R22, R25, PT ;  /* 0x00000019160c7248 */ /* 0x000fc40003fe0000 */
[----:B------:R-:W-:Y:S02]  /*2360*/  SEL R25, R24, R29, P1 ;  /* 0x0000001d18197207 */ /* 0x000fe40000800000 */
[----:B------:R-:W-:Y:S02]  /*2370*/  SEL R29, R29, R24, P1 ;  /* 0x000000181d1d7207 */ /* 0x000fe40000800000 */
[CC--:B------:R-:W-:Y:S02]  /*2380*/  VIMNMX.U32 R20, PT, PT, R18.reuse, R16.reuse, !PT ;  /* 0x0000001012147248 */ /* 0x0c0fe40007fe0000 */
[----:B------:R-:W-:Y:S02]  /*2390*/  VIMNMX.U32 R18, PT, PT, R18, R16, PT ;  /* 0x0000001012127248 */ /* 0x000fe40003fe0000 */
[CC--:B------:R-:W-:Y:S02]  /*23a0*/  VIMNMX.U32 R16, PT, PT, R14.reuse, R12.reuse, !PT ;  /* 0x0000000c0e107248 */ /* 0x0c0fe40007fe0000 */
[----:B------:R-:W-:-:S02]  /*23b0*/  VIMNMX.U32 R14, PT, PT, R14, R12, PT ;  /* 0x0000000c0e0e7248 */ /* 0x000fc40003fe0000 */
[-C--:B------:R-:W-:Y:S02]  /*23c0*/  VIMNMX.U32 R27, PT, PT, R8, R26.reuse, !PT ;  /* 0x0000001a081b7248 */ /* 0x080fe40007fe0000 */
[-C--:B------:R-:W-:Y:S02]  /*23d0*/  VIMNMX.U32 R12, PT, PT, R10, R29.reuse, !PT ;  /* 0x0000001d0a0c7248 */ /* 0x080fe40007fe0000 */
[----:B------:R-:W-:Y:S02]  /*23e0*/  VIMNMX.U32 R8, PT, PT, R8, R26, PT ;  /* 0x0000001a08087248 */ /* 0x000fe40003fe0000 */
[----:B------:R-:W-:-:S07]  /*23f0*/  VIMNMX.U32 R10, PT, PT, R10, R29, PT ;  /* 0x0000001d0a0a7248 */ /* 0x000fce0003fe0000 */
.L_x_229:
[----:B------:R-:W-:Y:S05]  /*2400*/  BSYNC.RECONVERGENT B0 ;  /* 0x0000000000007941 */ /* 0x000fea0003800200 */
.L_x_228:
[----:B------:R-:W0:Y:S08]  /*2410*/  MATCH.ANY R29, R4 ;  /* 0x00000000041d73a1 */ /* 0x000e3000000e8000 */
[----:B------:R-:W2:Y:S01]  /*2420*/  REDUX.OR UR4, R4 ;  /* 0x00000000040473c4 */ /* 0x000ea20000004000 */
[----:B------:R-:W-:Y:S02]  /*2430*/  VOTEU.ANY UR5, UPT, PT ;  /* 0x0000000000057886 */ /* 0x000fe400038e0100 */
[----:B0-----:R-:W-:-:S13]  /*2440*/  LOP3.LUT P1, RZ, R4, UR5, R29, 0x40, !PT ;  /* 0x0000000504ff7c12 */ /* 0x001fda000f82401d */
[----:B--2---:R-:W-:Y:S05]  /*2450*/  @!P1 BRA.DIV UR4, `(.L_x_230) ;  /* 0x0000001204209947 */ /* 0x004fea000b800000 */
[----:B------:R-:W-:Y:S01]  /*2460*/  NOP ;  /* 0x0000000000007918 */ /* 0x000fe20000000000 */
[----:B-1----:R0:W-:Y:S04]  /*2470*/  STS [R6], R8 ;  /* 0x0000000806007388 */ /* 0x0021e80000000800 */
        /* <DEDUP_REMOVED lines=8> */
[----:B------:R-:W-:Y:S01]  /*2500*/  NOP ;  /* 0x0000000000007918 */ /* 0x000fe20000000000 */
.L_x_257:
[----:B0-----:R-:W-:Y:S01]  /*2510*/  VIMNMX.U32 R12, PT, PT, R0, 0x9, PT ;  /* 0x00000009000c7848 */ /* 0x001fe20003fe0000 */
[----:B------:R-:W-:Y:S01]  /*2520*/  BSSY.RECONVERGENT B0, `(.L_x_231) ;  /* 0x0000019000007945 */ /* 0x000fe20003800200 */
[----:B------:R-:W-:Y:S02]  /*2530*/  VIMNMX.U32 R15, PT, PT, R15, R0, PT ;  /* 0x000000000f0f7248 */ /* 0x000fe40003fe0000 */
[----:B------:R-:W-:Y:S02]  /*2540*/  VIADDMNMX.U32 R4, R12, 0x9, R0, PT ;  /* 0x000000090c047846 */ /* 0x000fe40003800000 */
[----:B------:R-:W-:-:S03]  /*2550*/  VIMNMX.U32 R8, PT, PT, R15, R12, PT ;  /* 0x0000000c0f087248 */ /* 0x000fc60003fe0000 */
[----:B------:R-:W-:-:S05]  /*2560*/  IMAD.IADD R6, R4, 0x1, -R12 ;  /* 0x0000000104067824 */ /* 0x000fca00078e0a0c */
[C---:B------:R-:W-:Y:S01]  /*2570*/  ISETP.GE.AND P1, PT, R15.reuse, R6, PT ;  /* 0x000000060f00720c */ /* 0x040fe20003f26270 */
[----:B------:R-:W-:-:S05]  /*2580*/  IMAD.IADD R6, R15, 0x1, -R6 ;  /* 0x000000010f067824 */ /* 0x000fca00078e0a06 */
[----:B------:R-:W-:-:S04]  /*2590*/  SEL R25, R6, RZ, P1 ;  /* 0x000000ff06197207 */ /* 0x000fc80000800000 */
[----:B------:R-:W-:-:S13]  /*25a0*/  ISETP.GE.AND P1, PT, R25, R8, PT ;  /* 0x000000081900720c */ /* 0x000fda0003f26270 */
[----:B------:R-:W-:Y:S05]  /*25b0*/  @P1 BRA `(.L_x_232) ;  /* 0x00000000003c1947 */ /* 0x000fea0003800000 */
[----:B------:R-:W-:-:S07]  /*25c0*/  IMAD.IADD R6, R15, 0x1, R12 ;  /* 0x000000010f067824 */ /* 0x000fce00078e020c */
.L_x_233:
[----:B------:R-:W-:-:S05]  /*25d0*/  IMAD.IADD R10, R8, 0x1, -R25 ;  /* 0x00000001080a7824 */ /* 0x000fca00078e0a19 */
[----:B------:R-:W-:-:S04]  /*25e0*/  LEA.HI R10, R10, R10, RZ, 0x1 ;  /* 0x0000000a0a0a7211 */ /* 0x000fc800078f08ff */
[----:B------:R-:W-:-:S04]  /*25f0*/  LEA.HI.SX32 R10, R10, R25, 0x1f ;  /* 0x000000190a0a7211 */ /* 0x000fc800078ffaff */
[----:B------:R-:W-:Y:S01]  /*2600*/  LOP3.LUT R27, RZ, R10, RZ, 0x33, !PT ;  /* 0x0000000aff1b7212 */ /* 0x000fe200078e33ff */
[----:B------:R-:W-:-:S04]  /*2610*/  IMAD R14, R10, 0x4, R5 ;  /* 0x000000040a0e7824 */ /* 0x000fc800078e0205 */
[----:B------:R-:W-:Y:S02]  /*2620*/  IMAD.IADD R16, R6, 0x1, R27 ;  /* 0x0000000106107824 */ /* 0x000fe400078e021b */
[----:B------:R-:W-:Y:S02]  /*2630*/  LDS R14, [R14] ;  /* 0x000000000e0e7984 */ /* 0x000fe40000000800 */
[----:B------:R-:W-:-:S05]  /*2640*/  IMAD R16, R16, 0x4, R5 ;  /* 0x0000000410107824 */ /* 0x000fca00078e0205 */
[----:B------:R-:W0:Y:S02]  /*2650*/  LDS R27, [R16] ;  /* 0x00000000101b7984 */ /* 0x000e240000000800 */
[----:B0-----:R-:W-:-:S04]  /*2660*/  ISETP.GE.U32.AND P1, PT, R27, R14, PT ;  /* 0x0000000e1b00720c */ /* 0x001fc80003f26070 */
[----:B------:R-:W-:-:S09]  /*2670*/  SEL R8, R10, R8, !P1 ;  /* 0x000000080a087207 */ /* 0x000fd20004800000 */
[----:B------:R-:W-:-:S05]  /*2680*/  @P1 VIADD R25, R10, 0x1 ;  /* 0x000000010a191836 */ /* 0x000fca0000000000 */
[----:B------:R-:W-:-:S13]  /*2690*/  ISETP.GE.AND P1, PT, R25, R8, PT ;  /* 0x000000081900720c */ /* 0x000fda0003f26270 */
[----:B------:R-:W-:Y:S05]  /*26a0*/  @!P1 BRA `(.L_x_233) ;  /* 0xfffffffc00c89947 */ /* 0x000fea000383ffff */
.L_x_232:
[----:B------:R-:W-:Y:S05]  /*26b0*/  BSYNC.RECONVERGENT B0 ;  /* 0x0000000000007941 */ /* 0x000fea0003800200 */
.L_x_231:
[C---:B------:R-:W-:Y:S01]  /*26c0*/  IADD3 R6, PT, PT, -R25.reuse, R15, R12 ;  /* 0x0000000f19067210 */ /* 0x040fe20007ffe10c */
[C-C-:B------:R-:W-:Y:S01]  /*26d0*/  IMAD R8, R25.reuse, 0x4, R5.reuse ;  /* 0x0000000419087824 */ /* 0x140fe200078e0205 */
[----:B------:R-:W-:Y:S01]  /*26e0*/  PLOP3.LUT P1, PT, PT, PT, PT, 0x8, 0x80 ;  /* 0x000000000080781c */ /* 0x000fe20003f2e170 */
[----:B------:R-:W-:Y:S01]  /*26f0*/  VIADD R29, R25, 0x1 ;  /* 0x00000001191d7836 */ /* 0x000fe20000000000 */
[C---:B------:R-:W-:Y:S01]  /*2700*/  ISETP.GE.AND P2, PT, R6.reuse, R4, PT ;  /* 0x000000040600720c */ /* 0x040fe20003f46270 */
[C---:B------:R-:W-:Y:S01]  /*2710*/  IMAD R18, R6.reuse, 0x4, R5 ;  /* 0x0000000406127824 */ /* 0x040fe200078e0205 */
[----:B------:R-:W-:Y:S01]  /*2720*/  LDS R16, [R8] ;  /* 0x0000000008107984 */ /* 0x000fe20000000800 */
[----:B------:R-:W-:Y:S01]  /*2730*/  VIADD R27, R6, 0x1 ;  /* 0x00000001061b7836 */ /* 0x000fe20000000000 */
[----:B------:R-:W-:Y:S02]  /*2740*/  VOTEU.ANY UR5, UPT, PT ;  /* 0x0000000000057886 */ /* 0x000fe400038e0100 */
[----:B------:R-:W0:Y:S07]  /*2750*/  LDS R14, [R18] ;  /* 0x00000000120e7984 */ /* 0x000e2e0000000800 */
        /* <DEDUP_REMOVED lines=42> */
[C-C-:B------:R-:W-:Y:S02]  /*2a00*/  @!P1 IMAD R22, R25.reuse, 0x4, R5.reuse ;  /* 0x0000000419169824 */ /* 0x140fe400078e0205 */
        /* <DEDUP_REMOVED lines=40> */
[C---:B------:R-:W-:Y:S01]  /*2c90*/  ISETP.GE.AND P2, PT, R22.reuse, R4, PT ;  /* 0x000000041600720c */ /* 0x040fe20003f46270 */
[----:B------:R-:W-:Y:S01]  /*2ca0*/  VIADD R20, R22, 0x1 ;  /* 0x0000000116147836 */ /* 0x000fe20000000000 */
[----:B------:R0:W-:Y:S04]  /*2cb0*/  @!P1 LDS R16, [R26] ;  /* 0x000000001a109984 */ /* 0x0001e80000000800 */
[----:B------:R-:W1:Y:S01]  /*2cc0*/  @P1 LDS R14, [R24] ;  /* 0x00000000180e1984 */ /* 0x000e620000000800 */
[----:B------:R-:W-:Y:S01]  /*2cd0*/  PLOP3.LUT P1, PT, PT, PT, PT, 0x8, 0x80 ;  /* 0x000000000080781c */ /* 0x000fe20003f2e170 */
[----:B0-----:R-:W-:-:S05]  /*2ce0*/  IMAD.MOV.U32 R26, RZ, RZ, 0x3 ;  /* 0x00000003ff1a7424 */ /* 0x001fca00078e00ff */
[----:B-1----:R-:W-:-:S04]  /*2cf0*/  @!P2 ISETP.GE.U32.AND P3, PT, R14, R16, PT ;  /* 0x000000100e00a20c */ /* 0x002fc80003f66070 */
[----:B------:R-:W-:-:S13]  /*2d00*/  @!P2 ISETP.GE.OR P1, PT, R18, R12, !P3 ;  /* 0x0000000c1200a20c */ /* 0x000fda0005f26670 */
[----:B------:R-:W-:Y:S02]  /*2d10*/  @!P1 IMAD.MOV R20, RZ, RZ, R22 ;  /* 0x000000ffff149224 */ /* 0x000fe400078e0216 */
[----:B------:R-:W-:Y:S02]  /*2d20*/  VIADD R22, R18, 0x1 ;  /* 0x0000000112167836 */ /* 0x000fe40000000000 */
[----:B------:R-:W-:Y:S02]  /*2d30*/  @P1 IMAD.MOV R22, RZ, RZ, R18 ;  /* 0x000000ffff161224 */ /* 0x000fe400078e0212 */
[----:B------:R-:W0:Y:S01]  /*2d40*/  S2R R18, SR_LANEID ;  /* 0x0000000000127919 */ /* 0x000e220000000000 */
[--C-:B------:R-:W-:Y:S02]  /*2d50*/  @P1 IMAD R24, R20, 0x4, R5.reuse ;  /* 0x0000000414181824 */ /* 0x100fe400078e0205 */
[C---:B------:R-:W-:Y:S01]  /*2d60*/  ISETP.GE.AND P2, PT, R22.reuse, R12, PT ;  /* 0x0000000c1600720c */ /* 0x040fe20003f46270 */
[----:B------:R-:W-:Y:S01]  /*2d70*/  @!P1 IMAD R22, R22, 0x4, R5 ;  /* 0x0000000416169824 */ /* 0x000fe200078e0205 */
[----:B------:R-:W-:-:S02]  /*2d80*/  SEL R5, R14, R16, P1 ;  /* 0x000000100e057207 */ /* 0x000fc40000800000 */
[----:B------:R-:W-:Y:S04]  /*2d90*/  @P1 LDS R14, [R24] ;  /* 0x00000000180e1984 */ /* 0x000fe80000000800 */
[----:B------:R-:W1:Y:S01]  /*2da0*/  @!P1 LDS R16, [R22] ;  /* 0x0000000016109984 */ /* 0x000e620000000800 */
[----:B------:R-:W-:Y:S02]  /*2db0*/  ISETP.GE.AND P1, PT, R20, R4, PT ;  /* 0x000000041400720c */ /* 0x000fe40003f26270 */
[C---:B0-----:R-:W-:Y:S02]  /*2dc0*/  LOP3.LUT R12, R18.reuse, 0xfffffffe, RZ, 0xc0, !PT ;  /* 0xfffffffe120c7812 */ /* 0x041fe400078ec0ff */
[----:B------:R-:W-:Y:S02]  /*2dd0*/  LOP3.LUT R18, R18, 0x1, RZ, 0xc0, !PT ;  /* 0x0000000112127812 */ /* 0x000fe400078ec0ff */
[----:B------:R-:W-:-:S03]  /*2de0*/  SHF.L.U32 R12, R26, R12, RZ ;  /* 0x0000000c1a0c7219 */ /* 0x000fc600000006ff */
[----:B------:R-:W-:Y:S01]  /*2df0*/  IMAD R18, R18, 0x9, RZ ;  /* 0x0000000912127824 */ /* 0x000fe200078e02ff */
[----:B------:R-:W0:Y:S08]  /*2e00*/  MATCH.ANY R26, R12 ;  /* 0x000000000c1a73a1 */ /* 0x000e3000000e8000 */
[----:B------:R-:W2:Y:S01]  /*2e10*/  REDUX.OR UR4, R12 ;  /* 0x000000000c0473c4 */ /* 0x000ea20000004000 */
[----:B-1----:R-:W-:-:S04]  /*2e20*/  @!P2 VIMNMX.U32 R14, PT, PT, R16, R14, PT ;  /* 0x0000000e100ea248 */ /* 0x002fc80003fe0000 */
[----:B------:R-:W-:Y:S02]  /*2e30*/  SEL R14, R14, R16, !P1 ;  /* 0x000000100e0e7207 */ /* 0x000fe40004800000 */
[----:B0-----:R-:W-:-:S13]  /*2e40*/  LOP3.LUT P3, RZ, R12, UR5, R26, 0x40, !PT ;  /* 0x000000050cff7c12 */ /* 0x001fda000f86401a */
[----:B--2---:R-:W-:Y:S05]  /*2e50*/  @!P3 BRA.DIV UR4, `(.L_x_234) ;  /* 0x0000000604f0b947 */ /* 0x004fea000b800000 */
[----:B------:R-:W-:Y:S01]  /*2e60*/  NOP ;  /* 0x0000000000007918 */ /* 0x000fe20000000000 */
.L_x_260:
[-C--:B------:R-:W-:Y:S01]  /*2e70*/  ISETP.GE.U32.AND P6, PT, R17, R0.reuse, PT ;  /* 0x000000001100720c */ /* 0x080fe20003fc6070 */
[----:B------:R-:W-:Y:S01]  /*2e80*/  IMAD.WIDE.U32 R2, R18, 0x4, R2 ;  /* 0x0000000412027825 */ /* 0x000fe200078e0002 */
[-C--:B------:R-:W-:Y:S02]  /*2e90*/  ISETP.GE.U32.AND P1, PT, R9, R0.reuse, PT ;  /* 0x000000000900720c */ /* 0x080fe40003f26070 */
[-C--:B------:R-:W-:Y:S02]  /*2ea0*/  ISETP.GE.U32.AND P5, PT, R19, R0.reuse, PT ;  /* 0x000000001300720c */ /* 0x080fe40003fa6070 */
[----:B------:R0:W-:Y:S01]  /*2eb0*/  @!P0 STG.E desc[UR6][R2.64], R15 ;  /* 0x0000000f02008986 */ /* 0x0001e2000c101906 */
[-C--:B------:R-:W-:Y:S02]  /*2ec0*/  ISETP.GE.U32.AND P4, PT, R11, R0.reuse, PT ;  /* 0x000000000b00720c */ /* 0x080fe40003f86070 */
[-C--:B------:R-:W-:Y:S02]  /*2ed0*/  ISETP.GE.U32.AND P3, PT, R21, R0.reuse, PT ;  /* 0x000000001500720c */ /* 0x080fe40003f66070 */
[----:B------:R-:W-:-:S02]  /*2ee0*/  ISETP.GE.U32.AND P2, PT, R13, R0, PT ;  /* 0x000000000d00720c */ /* 0x000fc40003f46070 */
[-C--:B------:R-:W-:Y:S01]  /*2ef0*/  ISETP.GE.U32.AND P0, PT, R23, R0.reuse, PT ;  /* 0x000000001700720c */ /* 0x080fe20003f06070 */
[----:B------:R0:W-:Y:S01]  /*2f00*/  @!P6 STG.E desc[UR6][R2.64+0x4], R8 ;  /* 0x000004080200e986 */ /* 0x0001e2000c101906 */
[----:B------:R-:W-:-:S03]  /*2f10*/  ISETP.GE.U32.AND P6, PT, R7, R0, PT ;  /* 0x000000000700720c */ /* 0x000fc60003fc6070 */
        /* <DEDUP_REMOVED lines=9> */
.L_x_216:
[----:B------:R-:W-:Y:S01]  /*2fb0*/  BSSY B0, `(.L_x_235) ;  /* 0x0000005000007945 */ /* 0x000fe20003800000 */
[----:B0-----:R-:W-:-:S07]  /*2fc0*/  IMAD R7, R11, 0x18, R18 ;  /* 0x000000180b077824 */ /* 0x001fce00078e0212 */
[----:B------:R-:W-:Y:S05]  /*2fd0*/  WARPSYNC.COLLECTIVE R4, `(.L_x_236) ;  /* 0x0000000004087348 */ /* 0x000fea0003c00000 */
[----:B------:R-:W-:Y:S01]  /*2fe0*/  NOP ;  /* 0x0000000000007918 */ /* 0x000fe20000000000 */
[----:B------:R-:W-:Y:S05]  /*2ff0*/  ENDCOLLECTIVE ;  /* 0x000000000000791b */ /* 0x000fea0003800000 */
.L_x_236:
[----:B------:R-:W-:Y:S05]  /*3000*/  BSYNC B0 ;  /* 0x0000000000007941 */ /* 0x000fea0003800000 */
.L_x_235:
[----:B------:R0:W1:Y:S01]  /*3010*/  LDS R13, [R7] ;  /* 0x00000000070d7984 */ /* 0x0000620000000800 */
[----:B------:R-:W-:Y:S01]  /*3020*/  IMAD R8, R11, 0x7, RZ ;  /* 0x000000070b087824 */ /* 0x000fe200078e02ff */
[----:B------:R-:W-:Y:S02]  /*3030*/  BSSY B0, `(.L_x_237) ;  /* 0x000000c000007945 */ /* 0x000fe40003800000 */
[----:B------:R0:W2:Y:S01]  /*3040*/  LDS R24, [R7+0x4] ;  /* 0x0000040007187984 */ /* 0x0000a20000000800 */
[C---:B------:R-:W-:Y:S02]  /*3050*/  VIADD R10, R8.reuse, 0x1 ;  /* 0x00000001080a7836 */ /* 0x040fe40000000000 */
[----:B------:R-:W-:Y:S01]  /*3060*/  VIADD R12, R8, 0x2 ;  /* 0x00000002080c7836 */ /* 0x000fe20000000000 */
[----:B------:R0:W3:Y:S04]  /*3070*/  LDS R15, [R7+0x8] ;  /* 0x00000800070f7984 */ /* 0x0000e80000000800 */
[----:B------:R0:W4:Y:S04]  /*3080*/  LDS R26, [R7+0xc] ;  /* 0x00000c00071a7984 */ /* 0x0001280000000800 */
[----:B------:R0:W0:Y:S04]  /*3090*/  LDS R28, [R7+0x10] ;  /* 0x00001000071c7984 */ /* 0x0000280000000800 */
[----:B------:R0:W0:Y:S04]  /*30a0*/  LDS R17, [R7+0x14] ;  /* 0x0000140007117984 */ /* 0x0000280000000800 */
[----:B------:R0:W0:Y:S02]  /*30b0*/  LDS R22, [R7+0x18] ;  /* 0x0000180007167984 */ /* 0x0000240000000800 */
[----:B01234-:R-:W-:Y:S05]  /*30c0*/  WARPSYNC.COLLECTIVE R4, `(.L_x_238) ;  /* 0x0000000004087348 */ /* 0x01ffea0003c00000 */
[----:B------:R-:W-:Y:S01]  /*30d0*/  NOP ;  /* 0x0000000000007918 */ /* 0x000fe20000000000 */
[----:B01234-:R-:W-:Y:S05]  /*30e0*/  ENDCOLLECTIVE ;  /* 0x000000000000791b */ /* 0x01ffea0003800000 */
.L_x_238:
[----:B------:R-:W-:Y:S05]  /*30f0*/  BSYNC B0 ;  /* 0x0000000000007941 */ /* 0x000fea0003800000 */
.L_x_237:
[C---:B------:R-:W-:Y:S02]  /*3100*/  VIADD R14, R8.reuse, 0x3 ;  /* 0x00000003080e7836 */ /* 0x040fe40000000000 */
[C---:B------:R-:W-:Y:S02]  /*3110*/  VIADD R16, R8.reuse, 0x4 ;  /* 0x0000000408107836 */ /* 0x040fe40000000000 */
[C---:B------:R-:W-:Y:S02]  /*3120*/  VIADD R18, R8.reuse, 0x5 ;  /* 0x0000000508127836 */ /* 0x040fe40000000000 */
[----:B------:R-:W-:Y:S01]  /*3130*/  VIADD R20, R8, 0x6 ;  /* 0x0000000608147836 */ /* 0x000fe20000000000 */
[----:B------:R-:W-:Y:S06]  /*3140*/  BRA `(.L_x_239) ;  /* 0xffffffd4009c7947 */ /* 0x000fec000383ffff */
.L_x_219:
[----:B------:R-:W-:Y:S01]  /*3150*/  BSSY B0, `(.L_x_240) ;  /* 0x0000004000007945 */ /* 0x000fe20003800000 */
[----:B-1----:R-:W-:Y:S05]  /*3160*/  WARPSYNC.COLLECTIVE R4, `(.L_x_241) ;  /* 0x0000000004087348 */ /* 0x002fea0003c00000 */
[----:B------:R-:W-:Y:S01]  /*3170*/  NOP ;  /* 0x0000000000007918 */ /* 0x000fe20000000000 */
[----:B-1----:R-:W-:Y:S05]  /*3180*/  ENDCOLLECTIVE ;  /* 0x000000000000791b */ /* 0x002fea0003800000 */
.L_x_241:
[----:B------:R-:W-:Y:S05]  /*3190*/  BSYNC B0 ;  /* 0x0000000000007941 */ /* 0x000fea0003800000 */
.L_x_240:
[----:B------:R0:W-:Y:S01]  /*31a0*/  STS [R7], R13 ;  /* 0x0000000d07007388 */ /* 0x0001e20000000800 */
[----:B------:R-:W-:Y:S01]  /*31b0*/  BSSY B0, `(.L_x_242) ;  /* 0x000000c000007945 */ /* 0x000fe20003800000 */
[----:B------:R-:W-:Y:S01]  /*31c0*/  VIADD R11, R9, 0xffffffff ;  /* 0xffffffff090b7836 */ /* 0x000fe20000000000 */
[----:B------:R-:W-:Y:S01]  /*31d0*/  SHF.R.U32.HI R19, RZ, 0x1, R9 ;  /* 0x00000001ff137819 */ /* 0x000fe20000011609 */
[----:B------:R0:W-:Y:S04]  /*31e0*/  STS [R7+0x4], R24 ;  /* 0x0000041807007388 */ /* 0x0001e80000000800 */
        /* <DEDUP_REMOVED lines=8> */
.L_x_243:
[----:B------:R-:W-:Y:S05]  /*3270*/  BSYNC B0 ;  /* 0x0000000000007941 */ /* 0x000fea0003800000 */
.L_x_242:
[----:B------:R-:W-:Y:S05]  /*3280*/  BRA `(.L_x_244) ;  /* 0xffffffd800847947 */ /* 0x000fea000383ffff */
.L_x_224:
[----:B------:R-:W-:Y:S01]  /*3290*/  BSSY B0, `(.L_x_245) ;  /* 0x0000004000007945 */ /* 0x000fe20003800000 */
[----:B------:R-:W-:Y:S05]  /*32a0*/  WARPSYNC.COLLECTIVE R4, `(.L_x_246) ;  /* 0x0000000004087348 */ /* 0x000fea0003c00000 */
[----:B------:R-:W-:Y:S01]  /*32b0*/  NOP ;  /* 0x0000000000007918 */ /* 0x000fe20000000000 */
[----:B------:R-:W-:Y:S05]  /*32c0*/  ENDCOLLECTIVE ;  /* 0x000000000000791b */ /* 0x000fea0003800000 */
.L_x_246:
[----:B------:R-:W-:Y:S05]  /*32d0*/  BSYNC B0 ;  /* 0x0000000000007941 */ /* 0x000fea0003800000 */
.L_x_245:
[----:B------:R-:W-:Y:S05]  /*32e0*/  BRA `(.L_x_247) ;  /* 0xffffffe000787947 */ /* 0x000fea000383ffff */
.L_x_227:
[----:B------:R-:W-:Y:S01]  /*32f0*/  BSSY B0, `(.L_x_248) ;  /* 0x0000005000007945 */ /* 0x000fe20003800000 */
[----:B------:R-:W-:-:S07]  /*3300*/  IMAD R6, R14, 0x20, R19 ;  /* 0x000000200e067824 */ /* 0x000fce00078e0213 */
[----:B0-----:R-:W-:Y:S05]  /*3310*/  WARPSYNC.COLLECTIVE R4, `(.L_x_249) ;  /* 0x0000000004087348 */ /* 0x001fea0003c00000 */
[----:B------:R-:W-:Y:S01]  /*3320*/  NOP ;  /* 0x0000000000007918 */ /* 0x000fe20000000000 */
[----:B0-----:R-:W-:Y:S05]  /*3330*/  ENDCOLLECTIVE ;  /* 0x000000000000791b */ /* 0x001fea0003800000 */
.L_x_249:
[----:B------:R-:W-:Y:S05]  /*3340*/  BSYNC B0 ;  /* 0x0000000000007941 */ /* 0x000fea0003800000 */
.L_x_248:
[----:B------:R0:W1:Y:S01]  /*3350*/  LDS R8, [R6] ;  /* 0x0000000006087984 */ /* 0x0000620000000800 */
[C---:B------:R-:W-:Y:S01]  /*3360*/  IMAD.SHL.U32 R13, R14.reuse, 0x8, RZ ;  /* 0x000000080e0d7824 */ /* 0x040fe200078e00ff */
[----:B------:R-:W-:Y:S01]  /*3370*/  BSSY B0, `(.L_x_250) ;  /* 0x0000011000007945 */ /* 0x000fe20003800000 */
[----:B------:R-:W-:Y:S01]  /*3380*/  IMAD R15, R14, 0x9, RZ ;  /* 0x000000090e0f7824 */ /* 0x000fe200078e02ff */
[----:B------:R0:W2:Y:S01]  /*3390*/  LDS R27, [R6+0x4] ;  /* 0x00000400061b7984 */ /* 0x0000a20000000800 */
[----:B------:R-:W-:Y:S01]  /*33a0*/  IMAD.IADD R7, R9, 0x1, R13 ;  /* 0x0000000109077824 */ /* 0x000fe200078e020d */
[C-C-:B------:R-:W-:Y:S02]  /*33b0*/  LOP3.LUT R9, R13.reuse, 0x2, R14.reuse, 0xfe, !PT ;  /* 0x000000020d097812 */ /* 0x140fe400078efe0e */
[----:B------:R0:W3:Y:S01]  /*33c0*/  LDS R18, [R6+0x8] ;  /* 0x0000080006127984 */ /* 0x0000e20000000800 */
[C-C-:B------:R-:W-:Y:S02]  /*33d0*/  LOP3.LUT R11, R13.reuse, 0x4, R14.reuse, 0xfe, !PT ;  /* 0x000000040d0b7812 */ /* 0x140fe400078efe0e */
[----:B------:R-:W-:Y:S01]  /*33e0*/  LOP3.LUT R13, R13, 0x6, R14, 0xfe, !PT ;  /* 0x000000060d0d7812 */ /* 0x000fe200078efe0e */
[----:B------:R0:W4:Y:S04]  /*33f0*/  LDS R20, [R6+0xc] ;  /* 0x00000c0006147984 */ /* 0x0001280000000800 */
[----:B------:R0:W0:Y:S04]  /*3400*/  LDS R22, [R6+0x10] ;  /* 0x0000100006167984 */ /* 0x0000280000000800 */
[----:B------:R0:W0:Y:S04]  /*3410*/  LDS R16, [R6+0x14] ;  /* 0x0000140006107984 */ /* 0x0000280000000800 */
[----:B------:R0:W0:Y:S04]  /*3420*/  LDS R10, [R6+0x18] ;  /* 0x00001800060a7984 */ /* 0x0000280000000800 */
[----:B------:R0:W0:Y:S04]  /*3430*/  LDS R12, [R6+0x1c] ;  /* 0x00001c00060c7984 */ /* 0x0000280000000800 */
[----:B------:R0:W0:Y:S02]  /*3440*/  LDS R25, [R6+0x20] ;  /* 0x0000200006197984 */ /* 0x0000240000000800 */
[----:B01234-:R-:W-:Y:S05]  /*3450*/  WARPSYNC.COLLECTIVE R4, `(.L_x_251) ;  /* 0x0000000004087348 */ /* 0x01ffea0003c00000 */
[----:B------:R-:W-:Y:S01]  /*3460*/  NOP ;  /* 0x0000000000007918 */ /* 0x000fe20000000000 */
[----:B01234-:R-:W-:Y:S05]  /*3470*/  ENDCOLLECTIVE ;  /* 0x000000000000791b */ /* 0x01ffea0003800000 */
.L_x_251:
[----:B------:R-:W-:Y:S05]  /*3480*/  BSYNC B0 ;  /* 0x0000000000007941 */ /* 0x000fea0003800000 */
.L_x_250:
[----:B------:R-:W-:Y:S02]  /*3490*/  VIADD R17, R15, 0x1 ;  /* 0x000000010f117836 */ /* 0x000fe40000000000 */
[----:B------:R-:W-:Y:S02]  /*34a0*/  VIADD R19, R9, 0x1 ;  /* 0x0000000109137836 */ /* 0x000fe40000000000 */
[----:B------:R-:W-:Y:S02]  /*34b0*/  VIADD R21, R11, 0x1 ;  /* 0x000000010b157836 */ /* 0x000fe40000000000 */
[----:B------:R-:W-:Y:S01]  /*34c0*/  VIADD R23, R13, 0x1 ;  /* 0x000000010d177836 */ /* 0x000fe20000000000 */
[----:B------:R-:W-:Y:S06]  /*34d0*/  BRA `(.L_x_252) ;  /* 0xffffffe8004c7947 */ /* 0x000fec000383ffff */
.L_x_230:
[----:B------:R-:W-:Y:S01]  /*34e0*/  BSSY B0, `(.L_x_253) ;  /* 0x0000004000007945 */ /* 0x000fe20003800000 */
[----:B-1----:R-:W-:Y:S05]  /*34f0*/  WARPSYNC.COLLECTIVE R4, `(.L_x_254) ;  /* 0x0000000004087348 */ /* 0x002fea0003c00000 */
[----:B------:R-:W-:Y:S01]  /*3500*/  NOP ;  /* 0x0000000000007918 */ /* 0x000fe20000000000 */
[----:B-1----:R-:W-:Y:S05]  /*3510*/  ENDCOLLECTIVE ;  /* 0x000000000000791b */ /* 0x002fea0003800000 */
.L_x_254:
[----:B------:R-:W-:Y:S05]  /*3520*/  BSYNC B0 ;  /* 0x0000000000007941 */ /* 0x000fea0003800000 */
.L_x_253:
[----:B------:R0:W-:Y:S01]  /*3530*/  STS [R6], R8 ;  /* 0x0000000806007388 */ /* 0x0001e20000000800 */
[----:B------:R-:W-:Y:S03]  /*3540*/  BSSY B0, `(.L_x_255) ;  /* 0x000000c000007945 */ /* 0x000fe60003800000 */
[----:B------:R0:W-:Y:S04]  /*3550*/  STS [R6+0x4], R27 ;  /* 0x0000041b06007388 */ /* 0x0001e80000000800 */
[----:B------:R0:W-:Y:S04]  /*3560*/  STS [R6+0x8], R18 ;  /* 0x0000081206007388 */ /* 0x0001e80000000800 */
        /* <DEDUP_REMOVED lines=9> */
.L_x_256:
[----:B------:R-:W-:Y:S05]  /*3600*/  BSYNC B0 ;  /* 0x0000000000007941 */ /* 0x000fea0003800000 */
.L_x_255:
[----:B------:R-:W-:Y:S05]  /*3610*/  BRA `(.L_x_257) ;  /* 0xffffffec00bc7947 */ /* 0x000fea000383ffff */
.L_x_234:
[----:B------:R-:W-:Y:S01]  /*3620*/  BSSY B0, `(.L_x_258) ;  /* 0x0000005000007945 */ /* 0x000fe20003800000 */
[----:B------:R-:W-:-:S07]  /*3630*/  IMAD.MOV.U32 R4, RZ, RZ, R12 ;  /* 0x000000ffff047224 */ /* 0x000fce00078e000c */
[----:B------:R-:W-:Y:S05]  /*3640*/  WARPSYNC.COLLECTIVE R4, `(.L_x_259) ;  /* 0x0000000004087348 */ /* 0x000fea0003c00000 */
[----:B------:R-:W-:Y:S01]  /*3650*/  NOP ;  /* 0x0000000000007918 */ /* 0x000fe20000000000 */
[----:B------:R-:W-:Y:S05]  /*3660*/  ENDCOLLECTIVE ;  /* 0x000000000000791b */ /* 0x000fea0003800000 */
.L_x_259:
[----:B------:R-:W-:Y:S05]  /*3670*/  BSYNC B0 ;  /* 0x0000000000007941 */ /* 0x000fea0003800000 */
.L_x_258:
[----:B------:R-:W-:Y:S05]  /*3680*/  BRA `(.L_x_260) ;  /* 0xfffffff400f87947 */ /* 0x000fea000383ffff */
.L_x_261:
        /* <DEDUP_REMOVED lines=15> */
.L_x_1372:


//--------------------- .text._ZN3cub18CUB_300001_SM_10006detail14segmented_sort30DeviceSegmentedSortKernelLargeILNS0_9SortOrderE0ENS2_10policy_hubIjNS0_8NullTypeEE9Policy860EjS6_PmS9_lEEvPKjPKT1_PSC_NS1_20device_double_bufferISC_EEPKT2_PSI_NSG_ISI_EET3_T4_ --------------------------
	.section	.text._ZN3cub18CUB_300001_SM_10006detail14segmented_sort30DeviceSegmentedSortKernelLargeILNS0_9SortOrderE0ENS2_10policy_hubIjNS0_8NullTypeEE9Policy860EjS6_PmS9_lEEvPKjPKT1_PSC_NS1_20device_double_bufferISC_EEPKT2_PSI_NSG_ISI_EET3_T4_,"ax",@progbits
	.align	128
        .global         _ZN3cub18CUB_300001_SM_10006detail14segmented_sort30DeviceSegmentedSortKernelLargeILNS0_9SortOrderE0ENS2_10policy_hubIjNS0_8NullTypeEE9Policy860EjS6_PmS9_lEEvPKjPKT1_PSC_NS1_20device_double_bufferISC_EEPKT2_PSI_NSG_ISI_EET3_T4_
        .type           _ZN3cub18CUB_300001_SM_10006detail14segmented_sort30DeviceSegmentedSortKernelLargeILNS0_9SortOrderE0ENS2_10policy_hubIjNS0_8NullTypeEE9Policy860EjS6_PmS9_lEEvPKjPKT1_PSC_NS1_20device_double_bufferISC_EEPKT2_PSI_NSG_ISI_EET3_T4_,@function
        .size           _ZN3cub18CUB_300001_SM_10006detail14segmented_sort30DeviceSegmentedSortKernelLargeILNS0_9SortOrderE0ENS2_10policy_hubIjNS0_8NullTypeEE9Policy860EjS6_PmS9_lEEvPKjPKT1_PSC_NS1_20device_double_bufferISC_EEPKT2_PSI_NSG_ISI_EET3_T4_,(.L_x_1373 - _ZN3cub18CUB_300001_SM_10006detail14segmented_sort30DeviceSegmentedSortKernelLargeILNS0_9SortOrderE0ENS2_10policy_hubIjNS0_8NullTypeEE9Policy860EjS6_PmS9_lEEvPKjPKT1_PSC_NS1_20device_double_bufferISC_EEPKT2_PSI_NSG_ISI_EET3_T4_)
        .other          _ZN3cub18CUB_300001_SM_10006detail14segmented_sort30DeviceSegmentedSortKernelLargeILNS0_9SortOrderE0ENS2_10policy_hubIjNS0_8NullTypeEE9Policy860EjS6_PmS9_lEEvPKjPKT1_PSC_NS1_20device_double_bufferISC_EEPKT2_PSI_NSG_ISI_EET3_T4_,@"STO_CUDA_ENTRY STV_DEFAULT"
_ZN3cub18CUB_300001_SM_10006detail14segmented_sort30DeviceSegmentedSortKernelLargeILNS0_9SortOrderE0ENS2_10policy_hubIjNS0_8NullTypeEE9Policy860EjS6_PmS9_lEEvPKjPKT1_PSC_NS1_20device_double_bufferISC_EEPKT2_PSI_NSG_ISI_EET3_T4_:
.text._ZN3cub18CUB_300001_SM_10006detail14segmented_sort30DeviceSegmentedSortKernelLargeILNS0_9SortOrderE0ENS2_10policy_hubIjNS0_8NullTypeEE9Policy860EjS6_PmS9_lEEvPKjPKT1_PSC_NS1_20device_double_bufferISC_EEPKT2_PSI_NSG_ISI_EET3_T4_:
[----:B------:R-:W-:Y:S01]  /*0000*/  LDC R1, c[0x0][0x37c] ;  /* 0x0000df00ff017b82 */ /* 0x000fe20000000800 */
[----:B------:R-:W0:Y:S07]  /*0010*/  S2R R3, SR_CTAID.X ;  /* 0x0000000000037919 */ /* 0x000e2e0000002500 */
[----:B------:R-:W0:Y:S01]  /*0020*/  LDC.64 R4, c[0x0][0x380] ;  /* 0x0000e000ff047b82 */ /* 0x000e220000000a00 */
[----:B------:R-:W1:Y:S01]  /*0030*/  LDCU.64 UR8, c[0x0][0x358] ;  /* 0x00006b00ff0877ac */ /* 0x000e620008000a00 */
[----:B------:R-:W2:Y:S06]  /*0040*/  LDCU.64 UR4, c[0x0][0x388] ;  /* 0x00007100ff0477ac */ /* 0x000eac0008000a00 */
[----:B------:R-:W3:Y:S08]  /*0050*/  LDC.64 R12, c[0x0][0x3c8] ;  /* 0x0000f200ff0c7b82 */ /* 0x000ef00000000a00 */
[----:B------:R-:W4:Y:S01]  /*0060*/  LDC.64 R6, c[0x0][0x3d0] ;  /* 0x0000f400ff067b82 */ /* 0x000f220000000a00 */
[----:B0-----:R-:W-:-:S06]  /*0070*/  IMAD.WIDE.U32 R4, R3, 0x4, R4 ;  /* 0x0000000403047825 */ /* 0x001fcc00078e0004 */
[----:B-1----:R-:W3:Y:S02]  /*0080*/  LDG.E R5, desc[UR8][R4.64] ;  /* 0x0000000804057981 */ /* 0x002ee4000c1e1900 */
[----:B---3--:R-:W-:-:S04]  /*0090*/  IMAD.WIDE.U32 R12, R5, 0x8, R12 ;  /* 0x00000008050c7825 */ /* 0x008fc800078e000c */
[----:B----4-:R-:W-:Y:S02]  /*00a0*/  IMAD.WIDE.U32 R6, R5, 0x8, R6 ;  /* 0x0000000805067825 */ /* 0x010fe400078e0006 */
[----:B------:R-:W3:Y:S04]  /*00b0*/  LDG.E.64 R12, desc[UR8][R12.64] ;  /* 0x000000080c0c7981 */ /* 0x000ee8000c1e1b00 */
[----:B------:R-:W4:Y:S01]  /*00c0*/  LDG.E.64 R6, desc[UR8][R6.64] ;  /* 0x0000000806067981 */ /* 0x000f22000c1e1b00 */
[C---:B---3--:R-:W-:Y:S01]  /*00d0*/  IMAD.SHL.U32 R2, R12.reuse, 0x4, RZ ;  /* 0x000000040c027824 */ /* 0x048fe200078e00ff */
[C---:B------:R-:W-:Y:S02]  /*00e0*/  SHF.L.U64.HI R5, R12.reuse, 0x2, R13 ;  /* 0x000000020c057819 */ /* 0x040fe4000001020d */
[----:B----4-:R-:W-:-:S02]  /*00f0*/  IADD3 R3, P0, PT, -R12, R6, RZ ;  /* 0x000000060c037210 */ /* 0x010fc40007f1e1ff */
[----:B--2---:R-:W-:-:S03]  /*0100*/  IADD3 R20, P1, PT, R2, UR4, RZ ;  /* 0x0000000402147c10 */ /* 0x004fc6000ff3e0ff */
[----:B------:R-:W-:Y:S01]  /*0110*/  IMAD.X R0, R7, 0x1, ~R13, P0 ;  /* 0x0000000107007824 */ /* 0x000fe200000e0e0d */
[----:B------:R-:W-:Y:S02]  /*0120*/  ISETP.GT.U32.AND P0, PT, R3, 0x16ff, PT ;  /* 0x000016ff0300780c */ /* 0x000fe40003f04070 */
[----:B------:R-:W-:Y:S02]  /*0130*/  IADD3.X R19, PT, PT, R5, UR5, RZ, P1, !PT ;  /* 0x0000000505137c10 */ /* 0x000fe40008ffe4ff */
[----:B------:R-:W-:-:S13]  /*0140*/  ISETP.GT.AND.EX P0, PT, R0, RZ, PT, P0 ;  /* 0x000000ff0000720c */ /* 0x000fda0003f04300 */
[----:B------:R-:W-:Y:S05]  /*0150*/  @P0 BRA `(.L_x_262) ;  /* 0x0000003400c40947 */ /* 0x000fea0003800000 */
[----:B------:R-:W0:Y:S01]  /*0160*/  S2R R0, SR_TID.X ;  /* 0x0000000000007919 */ /* 0x000e220000002100 */
[----:B------:R-:W-:Y:S02]  /*0170*/  IMAD.MOV.U32 R8, RZ, RZ, -0x1 ;  /* 0xffffffffff087424 */ /* 0x000fe400078e00ff */
[C---:B0-----:R-:W-:Y:S01]  /*0180*/  VIADD R2, R0.reuse, 0x100 ;  /* 0x0000010000027836 */ /* 0x041fe20000000000 */
[CC--:B------:R-:W-:Y:S01]  /*0190*/  ISETP.GE.AND P6, PT, R0.reuse, R3.reuse, PT ;  /* 0x000000030000720c */ /* 0x0c0fe20003fc6270 */
[C---:B------:R-:W-:Y:S01]  /*01a0*/  VIADD R4, R0.reuse, 0x200 ;  /* 0x0000020000047836 */ /* 0x040fe20000000000 */
[C---:B------:R-:W-:Y:S01]  /*01b0*/  LOP3.LUT R6, R0.reuse, 0x400, RZ, 0xfc, !PT ;  /* 0x0000040000067812 */ /* 0x040fe200078efcff */
[----:B------:R-:W-:Y:S01]  /*01c0*/  IMAD.SHL.U32 R5, R0, 0x4, RZ ;  /* 0x0000000400057824 */ /* 0x000fe200078e00ff */
[-C--:B------:R-:W-:Y:S01]  /*01d0*/  ISETP.GE.AND P0, PT, R2, R3.reuse, PT ;  /* 0x000000030200720c */ /* 0x080fe20003f06270 */
[----:B------:R-:W-:Y:S01]  /*01e0*/  VIADD R2, R0, 0x300 ;  /* 0x0000030000027836 */ /* 0x000fe20000000000 */
[----:B------:R-:W-:Y:S01]  /*01f0*/  ISETP.GE.AND P1, PT, R4, R3, PT ;  /* 0x000000030400720c */ /* 0x000fe20003f26270 */
[----:B------:R-:W-:Y:S01]  /*0200*/  VIADD R4, R0, 0x500 ;  /* 0x0000050000047836 */ /* 0x000fe20000000000 */
[----:B------:R-:W-:-:S02]  /*0210*/  IADD3 R20, P4, PT, R5, R20, RZ ;  /* 0x0000001405147210 */ /* 0x000fc40007f9e0ff */
[-C--:B------:R-:W-:Y:S01]  /*0220*/  ISETP.GE.AND P2, PT, R2, R3.reuse, PT ;  /* 0x000000030200720c */ /* 0x080fe20003f46270 */
[----:B------:R-:W-:Y:S01]  /*0230*/  IMAD.MOV.U32 R2, RZ, RZ, -0x1 ;  /* 0xffffffffff027424 */ /* 0x000fe200078e00ff */
[----:B------:R-:W-:Y:S01]  /*0240*/  LOP3.LUT R10, R0, 0x800, RZ, 0xfc, !PT ;  /* 0x00000800000a7812 */ /* 0x000fe200078efcff */
[----:B------:R-:W-:Y:S01]  /*0250*/  IMAD.X R21, RZ, RZ, R19, P4 ;  /* 0x000000ffff157224 */ /* 0x000fe200020e0613 */
[-C--:B------:R-:W-:Y:S01]  /*0260*/  ISETP.GE.AND P4, PT, R4, R3.reuse, PT ;  /* 0x000000030400720c */ /* 0x080fe20003f86270 */
[----:B------:R-:W-:Y:S01]  /*0270*/  VIADD R4, R0, 0x700 ;  /* 0x0000070000047836 */ /* 0x000fe20000000000 */
[-C--:B------:R-:W-:Y:S01]  /*0280*/  ISETP.GE.AND P3, PT, R6, R3.reuse, PT ;  /* 0x000000030600720c */ /* 0x080fe20003f66270 */
[----:B------:R-:W-:Y:S01]  /*0290*/  VIADD R6, R0, 0x600 ;  /* 0x0000060000067836 */ /* 0x000fe20000000000 */
[----:B------:R-:W2:Y:S02]  /*02a0*/  @!P6 LDG.E R2, desc[UR8][R20.64] ;  /* 0x000000081402e981 */ /* 0x000ea4000c1e1900 */
[-C--:B------:R-:W-:Y:S01]  /*02b0*/  ISETP.GE.AND P6, PT, R4, R3.reuse, PT ;  /* 0x000000030400720c */ /* 0x080fe20003fc6270 */
[----:B------:R-:W-:Y:S01]  /*02c0*/  IMAD.MOV.U32 R4, RZ, RZ, -0x1 ;  /* 0xffffffffff047424 */ /* 0x000fe200078e00ff */
[-C--:B------:R-:W-:Y:S01]  /*02d0*/  ISETP.GE.AND P5, PT, R6, R3.reuse, PT ;  /* 0x000000030600720c */ /* 0x080fe20003fa6270 */
[----:B------:R-:W3:Y:S04]  /*02e0*/  @!P2 LDG.E R8, desc[UR8][R20.64+0xc00] ;  /* 0x000c00081408a981 */ /* 0x000ee8000c1e1900 */
[----:B------:R-:W4:Y:S01]  /*02f0*/  @!P0 LDG.E R4, desc[UR8][R20.64+0x400] ;  /* 0x0004000814048981 */ /* 0x000f22000c1e1900 */
[----:B------:R-:W-:Y:S01]  /*0300*/  ISETP.GE.AND P0, PT, R10, R3, PT ;  /* 0x000000030a00720c */ /* 0x000fe20003f06270 */
[----:B------:R-:W-:-:S02]  /*0310*/  VIADD R10, R0, 0xa00 ;  /* 0x00000a00000a7836 */ /* 0x000fc40000000000 */
[----:B------:R-:W-:-:S03]  /*0320*/  VIADD R18, R0, 0xb00 ;  /* 0x00000b0000127836 */ /* 0x000fc60000000000 */
[-C--:B------:R-:W-:Y:S01]  /*0330*/  ISETP.GE.AND P2, PT, R10, R3.reuse, PT ;  /* 0x000000030a00720c */ /* 0x080fe20003f46270 */
[----:B------:R-:W-:Y:S02]  /*0340*/  IMAD.MOV.U32 R10, RZ, RZ, -0x1 ;  /* 0xffffffffff0a7424 */ /* 0x000fe400078e00ff */
[----:B------:R-:W-:Y:S02]  /*0350*/  IMAD.MOV.U32 R6, RZ, RZ, -0x1 ;  /* 0xffffffffff067424 */ /* 0x000fe400078e00ff */
[----:B------:R-:W-:Y:S02]  /*0360*/  IMAD.MOV.U32 R16, RZ, RZ, -0x1 ;  /* 0xffffffffff107424 */ /* 0x000fe400078e00ff */
[----:B------:R-:W5:Y:S01]  /*0370*/  @!P3 LDG.E R10, desc[UR8][R20.64+0x1000] ;  /* 0x00100008140ab981 */ /* 0x000f62000c1e1900 */
[----:B------:R-:W-:Y:S01]  /*0380*/  VIADD R14, R0, 0x900 ;  /* 0x00000900000e7836 */ /* 0x000fe20000000000 */
[-C--:B------:R-:W-:Y:S01]  /*0390*/  ISETP.GE.AND P3, PT, R18, R3.reuse, PT ;  /* 0x000000031200720c */ /* 0x080fe20003f66270 */
[----:B------:R-:W-:Y:S01]  /*03a0*/  VIADD R18, R0, 0xd00 ;  /* 0x00000d0000127836 */ /* 0x000fe20000000000 */
[----:B------:R-:W5:Y:S02]  /*03b0*/  @!P1 LDG.E R6, desc[UR8][R20.64+0x800] ;  /* 0x0008000814069981 */ /* 0x000f64000c1e1900 */
[----:B------:R-:W-:-:S02]  /*03c0*/  ISETP.GE.AND P1, PT, R14, R3, PT ;  /* 0x000000030e00720c */ /* 0x000fc40003f26270 */
[----:B------:R-:W5:Y:S01]  /*03d0*/  @!P5 LDG.E R16, desc[UR8][R20.64+0x1800] ;  /* 0x001800081410d981 */ /* 0x000f62000c1e1900 */
[-C--:B------:R-:W-:Y:S01]  /*03e0*/  ISETP.GE.AND P5, PT, R18, R3.reuse, PT ;  /* 0x000000031200720c */ /* 0x080fe20003fa6270 */
[----:B------:R-:W-:Y:S02]  /*03f0*/  IMAD.MOV.U32 R18, RZ, RZ, -0x1 ;  /* 0xffffffffff127424 */ /* 0x000fe400078e00ff */
[----:B------:R-:W-:Y:S02]  /*0400*/  VIADD R26, R0, 0xe00 ;  /* 0x00000e00001a7836 */ /* 0x000fe40000000000 */
[----:B------:R-:W-:Y:S02]  /*0410*/  IMAD.MOV.U32 R14, RZ, RZ, -0x1 ;  /* 0xffffffffff0e7424 */ /* 0x000fe400078e00ff */
[----:B------:R-:W-:Y:S01]  /*0420*/  IMAD.MOV.U32 R24, RZ, RZ, -0x1 ;  /* 0xffffffffff187424 */ /* 0x000fe200078e00ff */
[----:B------:R-:W5:Y:S01]  /*0430*/  @!P6 LDG.E R18, desc[UR8][R20.64+0x1c00] ;  /* 0x001c00081412e981 */ /* 0x000f62000c1e1900 */
[----:B------:R-:W-:-:S02]  /*0440*/  ISETP.GE.AND P6, PT, R26, R3, PT ;  /* 0x000000031a00720c */ /* 0x000fc40003fc6270 */
[C---:B------:R-:W-:Y:S01]  /*0450*/  LOP3.LUT R22, R0.reuse, 0xc00, RZ, 0xfc, !PT ;  /* 0x00000c0000167812 */ /* 0x040fe200078efcff */
[----:B------:R-:W5:Y:S01]  /*0460*/  @!P4 LDG.E R14, desc[UR8][R20.64+0x1400] ;  /* 0x00140008140ec981 */ /* 0x000f62000c1e1900 */
[----:B------:R-:W-:Y:S02]  /*0470*/  LOP3.LUT R26, R0, 0x1000, RZ, 0xfc, !PT ;  /* 0x00001000001a7812 */ /* 0x000fe400078efcff */
[-C--:B------:R-:W-:Y:S01]  /*0480*/  ISETP.GE.AND P4, PT, R22, R3.reuse, PT ;  /* 0x000000031600720c */ /* 0x080fe20003f86270 */
[----:B------:R-:W5:Y:S01]  /*0490*/  @!P1 LDG.E R24, desc[UR8][R20.64+0x2400] ;  /* 0x0024000814189981 */ /* 0x000f62000c1e1900 */
[----:B------:R-:W-:Y:S01]  /*04a0*/  ISETP.GE.AND P1, PT, R26, R3, PT ;  /* 0x000000031a00720c */ /* 0x000fe20003f26270 */
[----:B------:R-:W-:Y:S02]  /*04b0*/  IMAD.MOV.U32 R26, RZ, RZ, -0x1 ;  /* 0xffffffffff1a7424 */ /* 0x000fe400078e00ff */
[----:B------:R-:W-:Y:S02]  /*04c0*/  VIADD R32, R0, 0x1100 ;  /* 0x0000110000207836 */ /* 0x000fe40000000000 */
[----:B------:R-:W-:-:S02]  /*04d0*/  IMAD.MOV.U32 R22, RZ, RZ, -0x1 ;  /* 0xffffffffff167424 */ /* 0x000fc400078e00ff */
[----:B------:R-:W-:Y:S01]  /*04e0*/  VIADD R28, R0, 0xf00 ;  /* 0x00000f00001c7836 */ /* 0x000fe20000000000 */
[----:B------:R-:W5:Y:S01]  /*04f0*/  @!P2 LDG.E R26, desc[UR8][R20.64+0x2800] ;  /* 0x00280008141aa981 */ /* 0x000f62000c1e1900 */
[----:B------:R-:W-:Y:S01]  /*0500*/  IMAD.MOV.U32 R30, RZ, RZ, -0x1 ;  /* 0xffffffffff1e7424 */ /* 0x000fe200078e00ff */
[-C--:B------:R-:W-:Y:S01]  /*0510*/  ISETP.GE.AND P2, PT, R32, R3.reuse, PT ;  /* 0x000000032000720c */ /* 0x080fe20003f46270 */
[----:B------:R-:W-:Y:S01]  /*0520*/  VIADD R32, R0, 0x1300 ;  /* 0x0000130000207836 */ /* 0x000fe20000000000 */
[----:B------:R-:W5:Y:S01]  /*0530*/  @!P0 LDG.E R22, desc[UR8][R20.64+0x2000] ;  /* 0x0020000814168981 */ /* 0x000f62000c1e1900 */
[-C--:B------:R-:W-:Y:S01]  /*0540*/  ISETP.GE.AND P0, PT, R28, R3.reuse, PT ;  /* 0x000000031c00720c */ /* 0x080fe20003f06270 */
[----:B------:R-:W-:Y:S02]  /*0550*/  IMAD.MOV.U32 R28, RZ, RZ, -0x1 ;  /* 0xffffffffff1c7424 */ /* 0x000fe400078e00ff */
[----:B------:R-:W5:Y:S01]  /*0560*/  @!P4 LDG.E R30, desc[UR8][R20.64+0x3000] ;  /* 0x00300008141ec981 */ /* 0x000f62000c1e1900 */
[----:B------:R-:W-:Y:S01]  /*0570*/  ISETP.GE.AND P4, PT, R32, R3, PT ;  /* 0x000000032000720c */ /* 0x000fe20003f86270 */
[----:B------:R-:W-:-:S02]  /*0580*/  VIADD R34, R0, 0x1200 ;  /* 0x0000120000227836 */ /* 0x000fc40000000000 */
[----:B------:R-:W-:Y:S01]  /*0590*/  IMAD.MOV.U32 R32, RZ, RZ, -0x1 ;  /* 0xffffffffff207424 */ /* 0x000fe200078e00ff */
[----:B------:R-:W-:Y:S01]  /*05a0*/  LOP3.LUT R38, R0, 0x1400, RZ, 0xfc, !PT ;  /* 0x0000140000267812 */ /* 0x000fe200078efcff */
[----:B------:R-:W5:Y:S01]  /*05b0*/  @!P3 LDG.E R28, desc[UR8][R20.64+0x2c00] ;  /* 0x002c0008141cb981 */ /* 0x000f62000c1e1900 */
[-C--:B------:R-:W-:Y:S01]  /*05c0*/  ISETP.GE.AND P3, PT, R34, R3.reuse, PT ;  /* 0x000000032200720c */ /* 0x080fe20003f66270 */
[----:B------:R-:W-:Y:S02]  /*05d0*/  IMAD.MOV.U32 R34, RZ, RZ, -0x1 ;  /* 0xffffffffff227424 */ /* 0x000fe400078e00ff */
[----:B------:R-:W-:Y:S01]  /*05e0*/  IMAD.MOV.U32 R36, RZ, RZ, -0x1 ;  /* 0xffffffffff247424 */ /* 0x000fe200078e00ff */
[----:B------:R-:W5:Y:S01]  /*05f0*/  @!P5 LDG.E R32, desc[UR8][R20.64+0x3400] ;  /* 0x003400081420d981 */ /* 0x000f62000c1e1900 */
[-C--:B------:R-:W-:Y:S01]  /*0600*/  ISETP.GE.AND P5, PT, R38, R3.reuse, PT ;  /* 0x000000032600720c */ /* 0x080fe20003fa6270 */
[C---:B------:R-:W-:Y:S02]  /*0610*/  VIADD R40, R0.reuse, 0x1500 ;  /* 0x0000150000287836 */ /* 0x040fe40000000000 */
[----:B------:R-:W-:Y:S01]  /*0620*/  VIADD R38, R0, 0x1600 ;  /* 0x0000160000267836 */ /* 0x000fe20000000000 */
[----:B------:R-:W5:Y:S02]  /*0630*/  @!P6 LDG.E R34, desc[UR8][R20.64+0x3800] ;  /* 0x003800081422e981 */ /* 0x000f64000c1e1900 */
[----:B------:R-:W-:-:S02]  /*0640*/  ISETP.GE.AND P6, PT, R40, R3, PT ;  /* 0x000000032800720c */ /* 0x000fc40003fc6270 */
[----:B------:R-:W5:Y:S01]  /*0650*/  @!P0 LDG.E R36, desc[UR8][R20.64+0x3c00] ;  /* 0x003c000814248981 */ /* 0x000f62000c1e1900 */
[----:B------:R-:W-:Y:S01]  /*0660*/  ISETP.GE.AND P0, PT, R38, R3, PT ;  /* 0x000000032600720c */ /* 0x000fe20003f06270 */
[----:B------:R-:W-:Y:S02]  /*0670*/  IMAD.MOV.U32 R38, RZ, RZ, -0x1 ;  /* 0xffffffffff267424 */ /* 0x000fe400078e00ff */
[----:B------:R-:W-:Y:S02]  /*0680*/  IMAD.MOV.U32 R40, RZ, RZ, -0x1 ;  /* 0xffffffffff287424 */ /* 0x000fe400078e00ff */
[----:B------:R-:W-:Y:S02]  /*0690*/  IMAD.MOV.U32 R42, RZ, RZ, -0x1 ;  /* 0xffffffffff2a7424 */ /* 0x000fe400078e00ff */
[----:B------:R-:W-:Y:S01]  /*06a0*/  IMAD.MOV.U32 R44, RZ, RZ, -0x1 ;  /* 0xffffffffff2c7424 */ /* 0x000fe200078e00ff */
[----:B------:R-:W5:Y:S01]  /*06b0*/  @!P1 LDG.E R38, desc[UR8][R20.64+0x4000] ;  /* 0x0040000814269981 */ /* 0x000f62000c1e1900 */
[----:B------:R-:W-:-:S02]  /*06c0*/  IMAD.MOV.U32 R46, RZ, RZ, -0x1 ;  /* 0xffffffffff2e7424 */ /* 0x000fc400078e00ff */
[----:B------:R-:W-:Y:S01]  /*06d0*/  IMAD.MOV.U32 R48, RZ, RZ, -0x1 ;  /* 0xffffffffff307424 */ /* 0x000fe200078e00ff */
[----:B------:R-:W5:Y:S01]  /*06e0*/  @!P2 LDG.E R40, desc[UR8][R20.64+0x4400] ;  /* 0x004400081428a981 */ /* 0x000f62000c1e1900 */
[----:B------:R-:W-:-:S03]  /*06f0*/  IMAD.MOV.U32 R50, RZ, RZ, -0x1 ;  /* 0xffffffffff327424 */ /* 0x000fc600078e00ff */
[----:B------:R-:W5:Y:S04]  /*0700*/  @!P3 LDG.E R42, desc[UR8][R20.64+0x4800] ;  /* 0x00480008142ab981 */ /* 0x000f68000c1e1900 */
[----:B------:R-:W5:Y:S04]  /*0710*/  @!P4 LDG.E R44, desc[UR8][R20.64+0x4c00] ;  /* 0x004c0008142cc981 */ /* 0x000f68000c1e1900 */
[----:B------:R-:W5:Y:S04]  /*0720*/  @!P5 LDG.E R46, desc[UR8][R20.64+0x5000] ;  /* 0x00500008142ed981 */ /* 0x000f68000c1e1900 */
[----:B------:R-:W5:Y:S04]  /*0730*/  @!P6 LDG.E R48, desc[UR8][R20.64+0x5400] ;  /* 0x005400081430e981 */ /* 0x000f68000c1e1900 */
[----:B------:R-:W5:Y:S01]  /*0740*/  @!P0 LDG.E R50, desc[UR8][R20.64+0x5800] ;  /* 0x0058000814328981 */ /* 0x000f62000c1e1900 */
[----:B------:R-:W0:Y:S01]  /*0750*/  S2UR UR5, SR_CgaCtaId ;  /* 0x00000000000579c3 */ /* 0x000e220000008800 */
[----:B------:R-:W-:-:S02]  /*0760*/  UMOV UR4, 0x400 ;  /* 0x0000040000047882 */ /* 0x000fc40000000000 */
[----:B0-----:R-:W-:-:S06]  /*0770*/  ULEA UR5, UR5, UR4, 0x18 ;  /* 0x0000000405057291 */ /* 0x001fcc000f8ec0ff */
[----:B------:R-:W-:-:S04]  /*0780*/  VIADD R7, R5, UR5 ;  /* 0x0000000505077c36 */ /* 0x000fc80008000000 */
[C---:B------:R-:W-:Y:S01]  /*0790*/  IMAD R7, R0.reuse, 0x58, R7 ;  /* 0x0000005800077824 */ /* 0x040fe200078e0207 */
[----:B------:R-:W-:Y:S01]  /*07a0*/  UMOV UR4, URZ ;  /* 0x000000ff00047c82 */ /* 0x000fe20008000000 */
[----:B--2---:R-:W-:Y:S04]  /*07b0*/  STS [R5+UR5], R2 ;  /* 0x0000000205007988 */ /* 0x004fe80008000805 */
[----:B---3--:R-:W-:Y:S04]  /*07c0*/  STS [R5+UR5+0xc00], R8 ;  /* 0x000c000805007988 */ /* 0x008fe80008000805 */
[----:B----4-:R-:W-:Y:S04]  /*07d0*/  STS [R5+UR5+0x400], R4 ;  /* 0x0004000405007988 */ /* 0x010fe80008000805 */
[----:B-----5:R-:W-:Y:S04]  /*07e0*/  STS [R5+UR5+0x1000], R10 ;  /* 0x0010000a05007988 */ /* 0x020fe80008000805 */
[----:B------:R-:W-:Y:S04]  /*07f0*/  STS [R5+UR5+0x800], R6 ;  /* 0x0008000605007988 */ /* 0x000fe80008000805 */
        /* <DEDUP_REMOVED lines=10> */
[----:B------:R0:W-:Y:S04]  /*08a0*/  STS [R5+UR5+0x3c00], R36 ;  /* 0x003c002405007988 */ /* 0x0001e80008000805 */
[----:B------:R-:W-:Y:S04]  /*08b0*/  STS [R5+UR5+0x4000], R38 ;  /* 0x0040002605007988 */ /* 0x000fe80008000805 */
[----:B------:R-:W-:Y:S04]  /*08c0*/  STS [R5+UR5+0x4400], R40 ;  /* 0x0044002805007988 */ /* 0x000fe80008000805 */
[----:B------:R-:W-:Y:S04]  /*08d0*/  STS [R5+UR5+0x4800], R42 ;  /* 0x0048002a05007988 */ /* 0x000fe80008000805 */
[----:B------:R-:W-:Y:S04]  /*08e0*/  STS [R5+UR5+0x4c00], R44 ;  /* 0x004c002c05007988 */ /* 0x000fe80008000805 */
[----:B------:R-:W-:Y:S04]  /*08f0*/  STS [R5+UR5+0x5000], R46 ;  /* 0x0050002e05007988 */ /* 0x000fe80008000805 */
[----:B------:R-:W-:Y:S04]  /*0900*/  STS [R5+UR5+0x5400], R48 ;  /* 0x0054003005007988 */ /* 0x000fe80008000805 */
[----:B------:R1:W-:Y:S01]  /*0910*/  STS [R5+UR5+0x5800], R50 ;  /* 0x0058003205007988 */ /* 0x0003e20008000805 */
[----:B------:R-:W-:Y:S06]  /*0920*/  BAR.SYNC.DEFER_BLOCKING 0x0 ;  /* 0x0000000000007b1d */ /* 0x000fec0000010000 */
[----:B0-----:R-:W0:Y:S01]  /*0930*/  S2R R36, SR_LANEID ;  /* 0x0000000000247919 */ /* 0x001e220000000000 */
[C---:B-1----:R-:W-:Y:S01]  /*0940*/  LEA R5, R0.reuse, UR5, 0x2 ;  /* 0x0000000500057c11 */ /* 0x042fe2000f8e10ff */
[----:B------:R1:W2:Y:S04]  /*0950*/  LDS R2, [R7] ;  /* 0x0000000007027984 */ /* 0x0002a80000000800 */
        /* <DEDUP_REMOVED lines=22> */
[----:B------:R-:W-:-:S04]  /*0ac0*/  IMAD R5, R0, 0x58, R5 ;  /* 0x0000005800057824 */ /* 0x000fc800078e0205 */
[C---:B------:R-:W-:Y:S02]  /*0ad0*/  IMAD R5, R0.reuse, -0x58, R5 ;  /* 0xffffffa800057824 */ /* 0x040fe400078e0205 */
[----:B------:R-:W-:Y:S02]  /*0ae0*/  IMAD.MOV.U32 R38, RZ, RZ, RZ ;  /* 0x000000ffff267224 */ /* 0x000fe400078e00ff */
[----:B------:R-:W-:Y:S01]  /*0af0*/  IMAD R4, R0, 0x80, R5 ;  /* 0x0000008000047824 */ /* 0x000fe200078e0205 */
[----:B-1234-:R-:W-:Y:S06]  /*0b00*/  BAR.SYNC.DEFER_BLOCKING 0x0 ;  /* 0x0000000000007b1d */ /* 0x01efec0000010000 */
.L_x_264:
[----:B--2---:R-:W-:Y:S01]  /*0b10*/  IMAD.MOV.U32 R7, RZ, RZ, 0x20 ;  /* 0x00000020ff077424 */ /* 0x004fe200078e00ff */
[----:B------:R-:W-:Y:S01]  /*0b20*/  STS [R5], RZ ;  /* 0x000000ff05007388 */ /* 0x000fe20000000800 */
[----:B------:R-:W-:Y:S01]  /*0b30*/  SHF.R.U32.HI R9, RZ, UR4, R15 ;  /* 0x00000004ff097c19 */ /* 0x000fe2000801160f */
        /* <DEDUP_REMOVED lines=578> */
.L_x_263:
[----:B------:R-:W-:Y:S02]  /*2f60*/  LEA R5, R40, UR5, 0x2 ;  /* 0x0000000528057c11 */ /* 0x000fe4000f8e10ff */
        /* <DEDUP_REMOVED lines=23> */
[----:B------:R-:W-:Y:S01]  /*30e0*/  STS [R53], R20 ;  /* 0x0000001435007388 */ /* 0x000fe20000000800 */
[----:B------:R-:W-:-:S03]  /*30f0*/  LEA R10, R81, UR5, 0x2 ;  /* 0x00000005510a7c11 */ /* 0x000fc6000f8e10ff */
[----:B------:R0:W-:Y:S01]  /*3100*/  STS [R2], R21 ;  /* 0x0000001502007388 */ /* 0x0001e20000000800 */
[----:B-1----:R-:W-:-:S03]  /*3110*/  LEA R8, R67, UR5, 0x2 ;  /* 0x0000000543087c11 */ /* 0x002fc6000f8e10ff */
[----:B------:R-:W-:Y:S04]  /*3120*/  STS [R57], R22 ;  /* 0x0000001639007388 */ /* 0x000fe80000000800 */
[----:B------:R1:W-:Y:S01]  /*3130*/  STS [R4], R23 ;  /* 0x0000001704007388 */ /* 0x0003e20000000800 */
[----:B0-----:R-:W-:-:S03]  /*3140*/  LEA R2, R71, UR5, 0x2 ;  /* 0x0000000547027c11 */ /* 0x001fc6000f8e10ff */
[----:B------:R-:W-:Y:S01]  /*3150*/  STS [R61], R24 ;  /* 0x000000183d007388 */ /* 0x000fe20000000800 */
[----:B------:R-:W-:-:S03]  /*3160*/  LEA R21, R80, UR5, 0x2 ;  /* 0x0000000550157c11 */ /* 0x000fc6000f8e10ff */
[----:B------:R0:W-:Y:S01]  /*3170*/  STS [R6], R25 ;  /* 0x0000001906007388 */ /* 0x0001e20000000800 */
[----:B-1----:R-:W-:-:S03]  /*3180*/  LEA R4, R75, UR5, 0x2 ;  /* 0x000000054b047c11 */ /* 0x002fc6000f8e10ff */
[----:B------:R-:W-:Y:S04]  /*3190*/  STS [R65], R26 ;  /* 0x0000001a41007388 */ /* 0x000fe80000000800 */
[----:B------:R1:W-:Y:S01]  /*31a0*/  STS [R8], R27 ;  /* 0x0000001b08007388 */ /* 0x0003e20000000800 */
[----:B0-----:R-:W-:Y:S01]  /*31b0*/  LEA R6, R79, UR5, 0x2 ;  /* 0x000000054f067c11 */ /* 0x001fe2000f8e10ff */
[----:B------:R-:W0:Y:S02]  /*31c0*/  LDCU.64 UR4, c[0x0][0x390] ;  /* 0x00007200ff0477ac */ /* 0x000e240008000a00 */
[----:B------:R-:W-:Y:S04]  /*31d0*/  STS [R69], R28 ;  /* 0x0000001c45007388 */ /* 0x000fe80000000800 */
[----:B------:R2:W-:Y:S01]  /*31e0*/  STS [R2], R29 ;  /* 0x0000001d02007388 */ /* 0x0005e20000000800 */
[----:B-1----:R-:W-:-:S03]  /*31f0*/  LOP3.LUT R8, R0, 0x400, RZ, 0xfc, !PT ;  /* 0x0000040000087812 */ /* 0x002fc600078efcff */
[----:B------:R-:W-:Y:S01]  /*3200*/  STS [R73], R30 ;  /* 0x0000001e49007388 */ /* 0x000fe20000000800 */
[----:B------:R-:W-:Y:S01]  /*3210*/  ISETP.GE.AND P1, PT, R8, R3, PT ;  /* 0x000000030800720c */ /* 0x000fe20003f26270 */
[----:B------:R-:W-:Y:S02]  /*3220*/  VIADD R8, R0, 0x700 ;  /* 0x0000070000087836 */ /* 0x000fe40000000000 */
[----:B------:R1:W-:Y:S01]  /*3230*/  STS [R4], R31 ;  /* 0x0000001f04007388 */ /* 0x0003e20000000800 */
[----:B--2---:R-:W-:-:S03]  /*3240*/  IADD3 R2, P0, PT, R12, R0, RZ ;  /* 0x000000000c027210 */ /* 0x004fc60007f1e0ff */
[----:B------:R2:W-:Y:S04]  /*3250*/  STS [R5], R32 ;  /* 0x0000002005007388 */ /* 0x0005e80000000800 */
[----:B------:R3:W-:Y:S01]  /*3260*/  STS [R6], R33 ;  /* 0x0000002106007388 */ /* 0x0007e20000000800 */
[----:B-1----:R-:W-:-:S03]  /*3270*/  VIADD R4, R0, 0x100 ;  /* 0x0000010000047836 */ /* 0x002fc60000000000 */
[----:B------:R-:W-:Y:S01]  /*3280*/  STS [R21], R34 ;  /* 0x0000002215007388 */ /* 0x000fe20000000800 */
[----:B--2---:R-:W-:Y:S01]  /*3290*/  IMAD.X R5, RZ, RZ, R13, P0 ;  /* 0x000000ffff057224 */ /* 0x004fe200000e060d */
[-C--:B------:R-:W-:Y:S02]  /*32a0*/  ISETP.GE.AND P6, PT, R4, R3.reuse, PT ;  /* 0x000000030400720c */ /* 0x080fe40003fc6270 */
[----:B------:R1:W-:Y:S01]  /*32b0*/  STS [R10], R35 ;  /* 0x000000230a007388 */ /* 0x0003e20000000800 */
[C---:B------:R-:W-:Y:S02]  /*32c0*/  VIADD R4, R0.reuse, 0x200 ;  /* 0x0000020000047836 */ /* 0x040fe40000000000 */
[----:B---3--:R-:W-:Y:S01]  /*32d0*/  VIADD R6, R0, 0x300 ;  /* 0x0000030000067836 */ /* 0x008fe20000000000 */
[----:B------:R-:W-:Y:S02]  /*32e0*/  BAR.SYNC.DEFER_BLOCKING 0x0 ;  /* 0x0000000000007b1d */ /* 0x000fe40000010000 */
[----:B------:R-:W-:-:S02]  /*32f0*/  ISETP.GE.AND P5, PT, R4, R3, PT ;  /* 0x000000030400720c */ /* 0x000fc40003fa6270 */
[----:B0-----:R-:W-:Y:S01]  /*3300*/  LEA R4, P4, R2, UR4, 0x2 ;  /* 0x0000000402047c11 */ /* 0x001fe2000f8810ff */
[----:B-1----:R-:W-:Y:S01]  /*3310*/  VIADD R10, R0, 0x500 ;  /* 0x00000500000a7836 */ /* 0x002fe20000000000 */
[-C--:B------:R-:W-:Y:S01]  /*3320*/  ISETP.GE.AND P3, PT, R6, R3.reuse, PT ;  /* 0x000000030600720c */ /* 0x080fe20003f66270 */
[----:B------:R-:W-:Y:S01]  /*3330*/  VIADD R6, R0, 0x600 ;  /* 0x0000060000067836 */ /* 0x000fe20000000000 */
[----:B------:R-:W-:Y:S02]  /*3340*/  LEA.HI.X R5, R2, UR5, R5, 0x2, P4 ;  /* 0x0000000502057c11 */ /* 0x000fe4000a0f1405 */
[----:B------:R-:W-:Y:S02]  /*3350*/  LOP3.LUT R2, R0, 0x800, RZ, 0xfc, !PT ;  /* 0x0000080000027812 */ /* 0x000fe400078efcff */
[-C--:B------:R-:W-:Y:S02]  /*3360*/  ISETP.GE.AND P2, PT, R10, R3.reuse, PT ;  /* 0x000000030a00720c */ /* 0x080fe40003f46270 */
[-C--:B------:R-:W-:Y:S01]  /*3370*/  ISETP.GE.AND P0, PT, R6, R3.reuse, PT ;  /* 0x000000030600720c */ /* 0x080fe20003f06270 */
[----:B------:R-:W-:Y:S01]  /*3380*/  VIADD R6, R0, 0xa00 ;  /* 0x00000a0000067836 */ /* 0x000fe20000000000 */
[-C--:B------:R-:W-:Y:S01]  /*3390*/  ISETP.GE.AND P4, PT, R8, R3.reuse, PT ;  /* 0x000000030800720c */ /* 0x080fe20003f86270 */
        /* <DEDUP_REMOVED lines=14> */
[----:B------:R-:W-:Y:S01]  /*3480*/  ISETP.GE.AND P6, PT, R2, R3, PT ;  /* 0x000000030200720c */ /* 0x000fe20003fc6270 */
[----:B------:R-:W-:-:S02]  /*3490*/  VIADD R2, R0, 0x900 ;  /* 0x0000090000027836 */ /* 0x000fc40000000000 */
[----:B-1----:R-:W-:Y:S03]  /*34a0*/  @!P5 STG.E desc[UR8][R4.64+0x800], R11 ;  /* 0x0008000b0400d986 */ /* 0x002fe6000c101908 */
[----:B------:R-:W-:Y:S01]  /*34b0*/  ISETP.GE.AND P5, PT, R2, R3, PT ;  /* 0x000000030200720c */ /* 0x000fe20003fa6270 */
[----:B------:R-:W0:Y:S01]  /*34c0*/  LDS R9, [R7+0x3800] ;  /* 0x0038000007097984 */ /* 0x000e220000000800 */
[----:B------:R-:W-:-:S03]  /*34d0*/  VIADD R2, R0, 0xb00 ;  /* 0x00000b0000027836 */ /* 0x000fc60000000000 */
[----:B--2---:R-:W-:Y:S01]  /*34e0*/  @!P1 STG.E desc[UR8][R4.64+0x1000], R17 ;  /* 0x0010001104009986 */ /* 0x004fe2000c101908 */
[----:B------:R-:W-:-:S03]  /*34f0*/  ISETP.GE.AND P1, PT, R0, R3, PT ;  /* 0x000000030000720c */ /* 0x000fc60003f26270 */
[----:B------:R-:W1:Y:S04]  /*3500*/  LDS R35, [R7+0x3c00] ;  /* 0x003c000007237984 */ /* 0x000e680000000800 */
[----:B------:R-:W2:Y:S04]  /*3510*/  LDS R11, [R7+0x4000] ;  /* 0x00400000070b7984 */ /* 0x000ea80000000800 */
[----:B---3--:R-:W-:Y:S01]  /*3520*/  @!P2 STG.E desc[UR8][R4.64+0x1400], R19 ;  /* 0x001400130400a986 */ /* 0x008fe2000c101908 */
[----:B------:R-:W-:Y:S01]  /*3530*/  ISETP.GE.AND P2, PT, R2, R3, PT ;  /* 0x000000030200720c */ /* 0x000fe20003f46270 */
[----:B------:R-:W-:-:S02]  /*3540*/  VIADD R2, R0, 0xd00 ;  /* 0x00000d0000027836 */ /* 0x000fc40000000000 */
[----:B----4-:R-:W-:Y:S01]  /*3550*/  @!P3 STG.E desc[UR8][R4.64+0xc00], R15 ;  /* 0x000c000f0400b986 */ /* 0x010fe2000c101908 */
[-C--:B------:R-:W-:Y:S02]  /*3560*/  ISETP.GE.AND P3, PT, R6, R3.reuse, PT ;  /* 0x000000030600720c */ /* 0x080fe40003f66270 */
        /* <DEDUP_REMOVED lines=8> */
[----:B------:R-:W-:Y:S01]  /*35f0*/  ISETP.GE.AND P0, PT, R6, R3, PT ;  /* 0x000000030600720c */ /* 0x000fe20003f06270 */
[----:B------:R-:W-:-:S02]  /*3600*/  VIADD R6, R0, 0xe00 ;  /* 0x00000e0000067836 */ /* 0x000fc40000000000 */
[----:B------:R0:W-:Y:S01]  /*3610*/  @!P4 STG.E desc[UR8][R4.64+0x1c00], R21 ;  /* 0x001c00150400c986 */ /* 0x0001e2000c101908 */
[-C--:B------:R-:W-:Y:S01]  /*3620*/  ISETP.GE.AND P4, PT, R2, R3.reuse, PT ;  /* 0x000000030200720c */ /* 0x080fe20003f86270 */
[----:B------:R-:W-:Y:S02]  /*3630*/  VIADD R2, R0, 0xf00 ;  /* 0x00000f0000027836 */ /* 0x000fe40000000000 */
[----:B------:R0:W-:Y:S01]  /*3640*/  @!P6 STG.E desc[UR8][R4.64+0x2000], R23 ;  /* 0x002000170400e986 */ /* 0x0001e2000c101908 */
[-C--:B------:R-:W-:Y:S02]  /*3650*/  ISETP.GE.AND P6, PT, R6, R3.reuse, PT ;  /* 0x000000030600720c */ /* 0x080fe40003fc6270 */
[----:B------:R-:W-:Y:S01]  /*3660*/  LOP3.LUT R6, R0, 0x1000, RZ, 0xfc, !PT ;  /* 0x0000100000067812 */ /* 0x000fe200078efcff */
[----:B------:R0:W-:Y:S01]  /*3670*/  @!P5 STG.E desc[UR8][R4.64+0x2400], R25 ;  /* 0x002400190400d986 */ /* 0x0001e2000c101908 */
[----:B------:R-:W-:Y:S01]  /*3680*/  ISETP.GE.AND P5, PT, R2, R3, PT ;  /* 0x000000030200720c */ /* 0x000fe20003fa6270 */
[----:B------:R-:W-:-:S02]  /*3690*/  VIADD R2, R0, 0x1100 ;  /* 0x0000110000027836 */ /* 0x000fc40000000000 */
[----:B------:R0:W-:Y:S01]  /*36a0*/  @!P3 STG.E desc[UR8][R4.64+0x2800], R27 ;  /* 0x0028001b0400b986 */ /* 0x0001e2000c101908 */
[-C--:B------:R-:W-:Y:S01]  /*36b0*/  ISETP.GE.AND P3, PT, R6, R3.reuse, PT ;  /* 0x000000030600720c */ /* 0x080fe20003f66270 */
[----:B------:R-:W-:Y:S02]  /*36c0*/  VIADD R6, R0, 0x1200 ;  /* 0x0000120000067836 */ /* 0x000fe40000000000 */
        /* <DEDUP_REMOVED lines=9> */
[----:B------:R-:W-:Y:S01]  /*3760*/  VIADD R0, R0, 0x1600 ;  /* 0x0000160000007836 */ /* 0x000fe20000000000 */
[----:B0-----:R0:W-:Y:S01]  /*3770*/  @!P6 STG.E desc[UR8][R4.64+0x3800], R9 ;  /* 0x003800090400e986 */ /* 0x0011e2000c101908 */
[----:B------:R-:W-:-:S03]  /*3780*/  ISETP.GE.AND P6, PT, R6, R3, PT ;  /* 0x000000030600720c */ /* 0x000fc60003fc6270 */
[----:B-1----:R0:W-:Y:S01]  /*3790*/  @!P5 STG.E desc[UR8][R4.64+0x3c00], R35 ;  /* 0x003c00230400d986 */ /* 0x0021e2000c101908 */
[----:B------:R-:W-:-:S03]  /*37a0*/  ISETP.GE.AND P5, PT, R2, R3, PT ;  /* 0x000000030200720c */ /* 0x000fc60003fa6270 */
[----:B--2---:R0:W-:Y:S01]  /*37b0*/  @!P3 STG.E desc[UR8][R4.64+0x4000], R11 ;  /* 0x0040000b0400b986 */ /* 0x0041e2000c101908 */
[----:B------:R-:W-:-:S03]  /*37c0*/  ISETP.GE.AND P3, PT, R0, R3, PT ;  /* 0x000000030000720c */ /* 0x000fc60003f66270 */
        /* <DEDUP_REMOVED lines=10> */
.L_x_262:
[----:B------:R-:W0:Y:S01]  /*3870*/  S2R R7, SR_CgaCtaId ;  /* 0x0000000000077919 */ /* 0x000e220000008800 */
[----:B------:R-:W1:Y:S01]  /*3880*/  LDCU.64 UR4, c[0x0][0x398] ;  /* 0x00007300ff0477ac */ /* 0x000e620008000a00 */
[----:B------:R-:W-:Y:S01]  /*3890*/  MOV R4, 0x400 ;  /* 0x0000040000047802 */ /* 0x000fe20000000f00 */
[----:B------:R-:W-:Y:S01]  /*38a0*/  IMAD.MOV.U32 R16, RZ, RZ, RZ ;  /* 0x000000ffff107224 */ /* 0x000fe200078e00ff */
[----:B------:R-:W2:Y:S01]  /*38b0*/  S2R R18, SR_TID.X ;  /* 0x0000000000127919 */ /* 0x000ea20000002100 */
[----:B------:R-:W3:Y:S01]  /*38c0*/  LDCU.64 UR6, c[0x0][0x3a0] ;  /* 0x00007400ff0677ac */ /* 0x000ee20008000a00 */
        /* <DEDUP_REMOVED lines=11> */
[----:B------:R-:W-:Y:S02]  /*3980*/  ISETP.GE.U32.AND P0, PT, R3, 0xfd00, PT ;  /* 0x0000fd000300780c */ /* 0x000fe40003f06070 */
[----:B---3--:R-:W-:Y:S01]  /*3990*/  IADD3 R2, P1, PT, R2, UR6, RZ ;  /* 0x0000000602027c10 */ /* 0x008fe2000ff3e0ff */
[----:B------:R-:W-:Y:S01]  /*39a0*/  UMOV UR6, URZ ;  /* 0x000000ff00067c82 */ /* 0x000fe20008000000 */
[----:B------:R-:W-:Y:S02]  /*39b0*/  ISETP.GE.U32.AND.EX P0, PT, R0, RZ, PT, P0 ;  /* 0x000000ff0000720c */ /* 0x000fe40003f06100 */
[----:B------:R-:W-:Y:S01]  /*39c0*/  IADD3.X R12, PT, PT, R5, UR7, RZ, P1, !PT ;  /* 0x00000007050c7c10 */ /* 0x000fe20008ffe4ff */
[----:B------:R-:W-:Y:S01]  /*39d0*/  IMAD.MOV.U32 R5, RZ, RZ, RZ ;  /* 0x000000ffff057224 */ /* 0x000fe200078e00ff */
[----:B0-----:R-:W-:-:S02]  /*39e0*/  LEA R4, R7, R4, 0x18 ;  /* 0x0000000407047211 */ /* 0x001fc400078ec0ff */
[----:B------:R-:W-:-:S03]  /*39f0*/  CS2R R6, SRZ ;  /* 0x0000000000067805 */ /* 0x000fc6000001ff00 */
[----:B--2---:R-:W-:-:S05]  /*3a00*/  IMAD R9, R18, 0x4, R4 ;  /* 0x0000000412097824 */ /* 0x004fca00078e0204 */
        /* <DEDUP_REMOVED lines=18> */
[----:B------:R-:W-:Y:S02]  /*3b30*/  IMAD.SHL.U32 R13, R18, 0x20, RZ ;  /* 0x00000020120d7824 */ /* 0x000fe400078e00ff */
[----:B------:R-:W-:-:S03]  /*3b40*/  IMAD.MOV.U32 R16, RZ, RZ, RZ ;  /* 0x000000ffff107224 */ /* 0x000fc600078e00ff */
[----:B------:R-:W-:-:S05]  /*3b50*/  LOP3.LUT R13, R13, 0x7c00, RZ, 0xc0, !PT ;  /* 0x00007c000d0d7812 */ /* 0x000fca00078ec0ff */
[----:B------:R-:W-:Y:S02]  /*3b60*/  IMAD.IADD R17, R4, 0x1, R13 ;  /* 0x0000000104117824 */ /* 0x000fe400078e020d */
[----:B------:R-:W-:Y:S02]  /*3b70*/  IMAD.MOV.U32 R13, RZ, RZ, RZ ;  /* 0x000000ffff0d7224 */ /* 0x000fe400078e00ff */
[----:B-1----:R-:W-:-:S07]  /*3b80*/  IMAD R17, R30, 0x4, R17 ;  /* 0x000000041e117824 */ /* 0x002fce00078e0211 */
.L_x_271:
[----:B-1----:R-:W-:-:S05]  /*3b90*/  UMOV UR4, URZ ;  /* 0x000000ff00047c82 */ /* 0x002fca0008000000 */
.L_x_266:
        /* <DEDUP_REMOVED lines=327> */
.L_x_268:
[----:B------:R-:W-:Y:S05]  /*5010*/  BSYNC.RECONVERGENT B0 ;  /* 0x0000000000007941 */ /* 0x000fea0003800200 */
.L_x_267:
        /* <DEDUP_REMOVED lines=21> */
[----:B------:R-:W-:Y:S02]  /*5170*/  IADD3 R33, P0, P1, R6, R11, R30 ;  /* 0x0000000b06217210 */ /* 0x000fe4000791e01e */
[----:B------:R-:W-:Y:S02]  /*5180*/  IADD3 R39, P2, P3, R39, R8, R40 ;  /* 0x0000000827277210 */ /* 0x000fe40007b5e028 */
[----:B--2---:R-:W-:Y:S02]  /*5190*/  PRMT R6, R34, 0x7770, RZ ;  /* 0x0000777022067816 */ /* 0x004fe400000000ff */
[----:B---3--:R-:W-:Y:S02]  /*51a0*/  PRMT R8, R35, 0x7770, RZ ;  /* 0x0000777023087816 */ /* 0x008fe400000000ff */
        /* <DEDUP_REMOVED lines=9> */
[----:B------:R-:W-:Y:S01]  /*5240*/  IADD3 R30, P4, P5, R31, R16, R29 ;  /* 0x000000101f1e7210 */ /* 0x000fe20007d9e01d */
[----:B------:R-:W0:Y:S01]  /*5250*/  LDS R11, [R17+0x2300] ;  /* 0x00230000110b7984 */ /* 0x000e220000000800 */
[----:B------:R-:W-:Y:S02]  /*5260*/  PRMT R5, R34, 0x7771, RZ ;  /* 0x0000777122057816 */ /* 0x000fe400000000ff */
[----:B------:R-:W-:Y:S01]  /*5270*/  PRMT R6, R35, 0x7771, RZ ;  /* 0x0000777123067816 */ /* 0x000fe200000000ff */
[----:B------:R-:W1:Y:S01]  /*5280*/  LDS R16, [R17+0x2380] ;  /* 0x0023800011107984 */ /* 0x000e620000000800 */
[----:B------:R-:W-:Y:S02]  /*5290*/  LOP3.LUT R5, R5, 0xff, RZ, 0xc0, !PT ;  /* 0x000000ff05057812 */ /* 0x000fe400078ec0ff */
[----:B------:R-:W-:-:S02]  /*52a0*/  LOP3.LUT R6, R6, 0xff, RZ, 0xc0, !PT ;  /* 0x000000ff06067812 */ /* 0x000fc400078ec0ff */
        /* <DEDUP_REMOVED lines=15> */
[----:B------:R-:W-:Y:S02]  /*53a0*/  PRMT R6, R36, 0x7771, RZ ;  /* 0x0000777124067816 */ /* 0x000fe400000000ff */
[C---:B-----5:R-:W-:Y:S02]  /*53b0*/  PRMT R7, R37.reuse, 0x7770, RZ ;  /* 0x0000777025077816 */ /* 0x060fe400000000ff */
[----:B------:R-:W-:-:S02]  /*53c0*/  PRMT R8, R37, 0x7771, RZ ;  /* 0x0000777125087816 */ /* 0x000fc400000000ff */
[----:B------:R-:W-:Y:S02]  /*53d0*/  LOP3.LUT R30, R5, 0xff, RZ, 0xc0, !PT ;  /* 0x000000ff051e7812 */ /* 0x000fe400078ec0ff */
[----:B------:R-:W-:Y:S02]  /*53e0*/  LOP3.LUT R13, R6, 0xff, RZ, 0xc0, !PT ;  /* 0x000000ff060d7812 */ /* 0x000fe400078ec0ff */
[----:B------:R-:W-:Y:S02]  /*53f0*/  PRMT R5, R36, 0x7772, RZ ;  /* 0x0000777224057816 */ /* 0x000fe400000000ff */
[----:B------:R-:W-:Y:S02]  /*5400*/  PRMT R6, R37, 0x7772, RZ ;  /* 0x0000777225067816 */ /* 0x000fe400000000ff */
[----:B------:R-:W-:Y:S02]  /*5410*/  LOP3.LUT R7, R7, 0xff, RZ, 0xc0, !PT ;  /* 0x000000ff07077812 */ /* 0x000fe400078ec0ff */
[----:B------:R-:W-:-:S02]  /*5420*/  LOP3.LUT R8, R8, 0xff, RZ, 0xc0, !PT ;  /* 0x000000ff08087812 */ /* 0x000fc400078ec0ff */
[----:B------:R-:W-:Y:S02]  /*5430*/  IADD3.X R33, PT, PT, RZ, R40, RZ, P0, P1 ;  /* 0x00000028ff217210 */ /* 0x000fe400007e24ff */
[----:B------:R-:W-:Y:S02]  /*5440*/  PRMT R36, R36, 0x7773, RZ ;  /* 0x0000777324247816 */ /* 0x000fe400000000ff */
[----:B------:R-:W-:Y:S02]  /*5450*/  PRMT R37, R37, 0x7773, RZ ;  /* 0x0000777325257816 */ /* 0x000fe400000000ff */
[----:B------:R-:W-:Y:S02]  /*5460*/  LOP3.LUT R5, R5, 0xff, RZ, 0xc0, !PT ;  /* 0x000000ff05057812 */ /* 0x000fe400078ec0ff */
[----:B------:R-:W-:Y:S02]  /*5470*/  LOP3.LUT R6, R6, 0xff, RZ, 0xc0, !PT ;  /* 0x000000ff06067812 */ /* 0x000fe400078ec0ff */
[----:B------:R-:W-:-:S02]  /*5480*/  IADD3 R30, P1, P0, R7, R32, R30 ;  /* 0x00000020071e7210 */ /* 0x000fc4000783e01e */
[----:B------:R-:W-:Y:S02]  /*5490*/  IADD3.X R32, PT, PT, RZ, R38, RZ, P4, P5 ;  /* 0x00000026ff207210 */ /* 0x000fe400027ea4ff */
[----:B------:R-:W-:Y:S02]  /*54a0*/  IADD3 R13, P5, P4, R8, R29, R13 ;  /* 0x0000001d080d7210 */ /* 0x000fe40007cbe00d */
[----:B------:R-:W-:Y:S02]  /*54b0*/  IADD3.X R35, PT, PT, RZ, R35, RZ, P2, P3 ;  /* 0x00000023ff237210 */ /* 0x000fe400017e64ff */
[----:B------:R-:W-:Y:S02]  /*54c0*/  LOP3.LUT R36, R36, 0xff, RZ, 0xc0, !PT ;  /* 0x000000ff24247812 */ /* 0x000fe400078ec0ff */
[----:B------:R-:W-:Y:S02]  /*54d0*/  LOP3.LUT R29, R37, 0xff, RZ, 0xc0, !PT ;  /* 0x000000ff251d7812 */ /* 0x000fe400078ec0ff */
[----:B------:R-:W-:-:S02]  /*54e0*/  IADD3 R31, P2, P3, R6, R31, R5 ;  /* 0x0000001f061f7210 */ /* 0x000fc40007b5e005 */
[C---:B0-----:R-:W-:Y:S02]  /*54f0*/  PRMT R5, R11.reuse, 0x7770, RZ ;  /* 0x000077700b057816 */ /* 0x041fe400000000ff */
[C---:B-1----:R-:W-:Y:S02]  /*5500*/  PRMT R7, R16.reuse, 0x7770, RZ ;  /* 0x0000777010077816 */ /* 0x042fe400000000ff */
        /* <DEDUP_REMOVED lines=27> */
.L_x_270:
[----:B------:R-:W-:Y:S05]  /*56c0*/  BSYNC.RECONVERGENT B0 ;  /* 0x0000000000007941 */ /* 0x000fea0003800200 */
.L_x_269:
        /* <DEDUP_REMOVED lines=22> */
.L_x_265:
[----:B------:R-:W-:Y:S01]  /*5830*/  IADD3 R33, P1, PT, R3, -UR5, RZ ;  /* 0x8000000503217c10 */ /* 0x000fe2000ff3e0ff */
[----:B------:R-:W-:-:S03]  /*5840*/  IMAD.MOV.U32 R17, RZ, RZ, R13 ;  /* 0x000000ffff117224 */ /* 0x000fc600078e000d */
[----:B------:R-:W-:Y:S02]  /*5850*/  ISETP.GE.U32.AND P0, PT, R33, 0x1700, PT ;  /* 0x000017002100780c */ /* 0x000fe40003f06070 */
[----:B------:R-:W-:-:S04]  /*5860*/  IADD3.X R30, PT, PT, R0, ~UR6, RZ, P1, !PT ;  /* 0x80000006001e7c10 */ /* 0x000fc80008ffe4ff */
[----:B------:R-:W-:-:S13]  /*5870*/  ISETP.GE.AND.EX P0, PT, R30, RZ, PT, P0 ;  /* 0x000000ff1e00720c */ /* 0x000fda0003f06300 */
[----:B------:R-:W-:Y:S05]  /*5880*/  @!P0 BRA `(.L_x_272) ;  /* 0x0000000c00788947 */ /* 0x000fea0003800000 */
.L_x_273:
        /* <DEDUP_REMOVED lines=222> */
.L_x_272:
        /* <DEDUP_REMOVED lines=33> */
.L_x_278:
[----:B------:R-:W-:-:S04]  /*6880*/  IADD3 R5, P1, PT, R28, UR5, RZ ;  /* 0x000000051c057c10 */ /* 0x000fc8000ff3e0ff */
[----:B--2---:R-:W-:Y:S02]  /*6890*/  IADD3.X R24, PT, PT, R29, UR6, RZ, P1, !PT ;  /* 0x000000061d187c10 */ /* 0x004fe40008ffe4ff */
        /* <DEDUP_REMOVED lines=9> */
[----:B--2---:R-:W-:-:S04]  /*6930*/  LOP3.LUT R5, R40, R22, RZ, 0xc0, !PT ;  /* 0x0000001628057212 */ /* 0x004fc800078ec0ff */
[C---:B------:R-:W-:Y:S01]  /*6940*/  LOP3.LUT R24, R5.reuse, 0x3, RZ, 0xc0, !PT ;  /* 0x0000000305187812 */ /* 0x040fe200078ec0ff */
[----:B------:R-:W-:-:S05]  /*6950*/  IMAD.SHL.U32 R13, R5, 0x100, RZ ;  /* 0x00000100050d7824 */ /* 0x000fca00078e00ff */
[----:B------:R-:W-:-:S04]  /*6960*/  LOP3.LUT R13, R13, 0xfffffc00, RZ, 0xc0, !PT ;  /* 0xfffffc000d0d7812 */ /* 0x000fc800078ec0ff */
[----:B------:R-:W-:-:S05]  /*6970*/  IADD3 R13, PT, PT, R24, R9, R13 ;  /* 0x00000009180d7210 */ /* 0x000fca0007ffe00d */
[----:B------:R-:W2:Y:S02]  /*6980*/  LDS.U8 R5, [R13] ;  /* 0x000000000d057984 */ /* 0x000ea40000000000 */
[----:B--2---:R-:W-:-:S05]  /*6990*/  VIADD R24, R5, 0x1 ;  /* 0x0000000105187836 */ /* 0x004fca0000000000 */
[----:B------:R2:W-:Y:S01]  /*69a0*/  STS.U8 [R13], R24 ;  /* 0x000000180d007388 */ /* 0x0005e20000000000 */
[----:B------:R-:W-:Y:S05]  /*69b0*/  @P1 BRA `(.L_x_278) ;  /* 0xfffffffc00b01947 */ /* 0x000fea000383ffff */
.L_x_277:
[----:B------:R-:W-:Y:S05]  /*69c0*/  BSYNC.RECONVERGENT B1 ;  /* 0x0000000000017941 */ /* 0x000fea0003800200 */
.L_x_276:
[----:B------:R-:W-:Y:S05]  /*69d0*/  @!P0 BRA `(.L_x_275) ;  /* 0x0000000000b48947 */ /* 0x000fea0003800000 */
.L_x_279:
[----:B------:R-:W-:-:S04]  /*69e0*/  IADD3 R5, P0, PT, R28, UR5, RZ ;  /* 0x000000051c057c10 */ /* 0x000fc8000ff1e0ff */
[----:B--2---:R-:W-:Y:S02]  /*69f0*/  IADD3.X R24, PT, PT, R29, UR6, RZ, P0, !PT ;  /* 0x000000061d187c10 */ /* 0x004fe400087fe4ff */
[----:B------:R-:W-:-:S04]  /*6a00*/  LEA R22, P0, R5, R20, 0x2 ;  /* 0x0000001405167211 */ /* 0x000fc800078010ff */
[----:B------:R-:W-:-:S05]  /*6a10*/  LEA.HI.X R23, R5, R19, R24, 0x2, P0 ;  /* 0x0000001305177211 */ /* 0x000fca00000f1418 */
[----:B------:R-:W2:Y:S04]  /*6a20*/  LDG.E R5, desc[UR8][R22.64] ;  /* 0x0000000816057981 */ /* 0x000ea8000c1e1900 */
[----:B---3--:R-:W3:Y:S04]  /*6a30*/  LDG.E R21, desc[UR8][R22.64+0x400] ;  /* 0x0004000816157981 */ /* 0x008ee8000c1e1900 */
[----:B------:R-:W4:Y:S04]  /*6a40*/  LDG.E R26, desc[UR8][R22.64+0x800] ;  /* 0x00080008161a7981 */ /* 0x000f28000c1e1900 */
[----:B------:R-:W5:Y:S01]  /*6a50*/  LDG.E R27, desc[UR8][R22.64+0xc00] ;  /* 0x000c0008161b7981 */ /* 0x000f62000c1e1900 */
[----:B------:R-:W-:-:S04]  /*6a60*/  IADD3 R28, P1, PT, R28, 0x400, RZ ;  /* 0x000004001c1c7810 */ /* 0x000fc80007f3e0ff */
[----:B------:R-:W-:Y:S01]  /*6a70*/  ISETP.GE.U32.AND P0, PT, R28, R33, PT ;  /* 0x000000211c00720c */ /* 0x000fe20003f06070 */
[----:B------:R-:W-:-:S05]  /*6a80*/  IMAD.X R29, RZ, RZ, R29, P1 ;  /* 0x000000ffff1d7224 */ /* 0x000fca00008e061d */
[----:B------:R-:W-:Y:S02]  /*6a90*/  ISETP.GE.AND.EX P0, PT, R29, R30, PT, P0 ;  /* 0x0000001e1d00720c */ /* 0x000fe40003f06300 */
[----:B--2---:R-:W-:-:S04]  /*6aa0*/  LOP3.LUT R5, R40, R5, RZ, 0xc0, !PT ;  /* 0x0000000528057212 */ /* 0x004fc800078ec0ff */
[C---:B------:R-:W-:Y:S01]  /*6ab0*/  LOP3.LUT R24, R5.reuse, 0x3, RZ, 0xc0, !PT ;  /* 0x0000000305187812 */ /* 0x040fe200078ec0ff */
[----:B------:R-:W-:Y:S01]  /*6ac0*/  IMAD.SHL.U32 R13, R5, 0x100, RZ ;  /* 0x00000100050d7824 */ /* 0x000fe200078e00ff */
[C---:B---3--:R-:W-:Y:S02]  /*6ad0*/  LOP3.LUT R21, R40.reuse, R21, RZ, 0xc0, !PT ;  /* 0x0000001528157212 */ /* 0x048fe400078ec0ff */
[C---:B----4-:R-:W-:Y:S02]  /*6ae0*/  LOP3.LUT R26, R40.reuse, R26, RZ, 0xc0, !PT ;  /* 0x0000001a281a7212 */ /* 0x050fe400078ec0ff */
[----:B------:R-:W-:Y:S01]  /*6af0*/  LOP3.LUT R13, R13, 0xfffffc00, RZ, 0xc0, !PT ;  /* 0xfffffc000d0d7812 */ /* 0x000fe200078ec0ff */
[----:B------:R-:W-:Y:S01]  /*6b00*/  IMAD.SHL.U32 R25, R21, 0x100, RZ ;  /* 0x0000010015197824 */ /* 0x000fe200078e00ff */
[----:B-----5:R-:W-:Y:S02]  /*6b10*/  LOP3.LUT R27, R40, R27, RZ, 0xc0, !PT ;  /* 0x0000001b281b7212 */ /* 0x020fe400078ec0ff */
[----:B------:R-:W-:-:S02]  /*6b20*/  IADD3 R13, PT, PT, R24, R9, R13 ;  /* 0x00000009180d7210 */ /* 0x000fc40007ffe00d */
[----:B------:R-:W-:Y:S01]  /*6b30*/  LOP3.LUT R24, R21, 0x3, RZ, 0xc0, !PT ;  /* 0x0000000315187812 */ /* 0x000fe200078ec0ff */
[C---:B------:R-:W-:Y:S01]  /*6b40*/  IMAD.SHL.U32 R21, R26.reuse, 0x100, RZ ;  /* 0x000001001a157824 */ /* 0x040fe200078e00ff */
[----:B------:R-:W-:Y:S01]  /*6b50*/  LOP3.LUT R25, R25, 0xfffffc00, RZ, 0xc0, !PT ;  /* 0xfffffc0019197812 */ /* 0x000fe200078ec0ff */
[----:B------:R-:W2:Y:S01]  /*6b60*/  LDS.U8 R5, [R13] ;  /* 0x000000000d057984 */ /* 0x000ea20000000000 */
[----:B------:R-:W-:Y:S02]  /*6b70*/  LOP3.LUT R26, R26, 0x3, RZ, 0xc0, !PT ;  /* 0x000000031a1a7812 */ /* 0x000fe400078ec0ff */
[----:B------:R-:W-:Y:S02]  /*6b80*/  IADD3 R24, PT, PT, R24, R9, R25 ;  /* 0x0000000918187210 */ /* 0x000fe40007ffe019 */
[----:B------:R-:W-:-:S04]  /*6b90*/  LOP3.LUT R21, R21, 0xfffffc00, RZ, 0xc0, !PT ;  /* 0xfffffc0015157812 */ /* 0x000fc800078ec0ff */
[----:B------:R-:W-:Y:S02]  /*6ba0*/  IADD3 R21, PT, PT, R26, R9, R21 ;  /* 0x000000091a157210 */ /* 0x000fe40007ffe015 */
[----:B------:R-:W-:Y:S01]  /*6bb0*/  LOP3.LUT R26, R27, 0x3, RZ, 0xc0, !PT ;  /* 0x000000031b1a7812 */ /* 0x000fe200078ec0ff */
[----:B--2---:R-:W-:-:S05]  /*6bc0*/  VIADD R22, R5, 0x1 ;  /* 0x0000000105167836 */ /* 0x004fca0000000000 */
[----:B------:R2:W-:Y:S04]  /*6bd0*/  STS.U8 [R13], R22 ;  /* 0x000000160d007388 */ /* 0x0005e80000000000 */
[----:B------:R-:W3:Y:S01]  /*6be0*/  LDS.U8 R5, [R24] ;  /* 0x0000000018057984 */ /* 0x000ee20000000000 */
[----:B--2---:R-:W-:-:S05]  /*6bf0*/  IMAD.SHL.U32 R13, R27, 0x100, RZ ;  /* 0x000001001b0d7824 */ /* 0x004fca00078e00ff */
        /* <DEDUP_REMOVED lines=11> */
.L_x_275:
[----:B------:R-:W-:Y:S05]  /*6cb0*/  BSYNC.RECONVERGENT B0 ;  /* 0x0000000000007941 */ /* 0x000fea0003800200 */
.L_x_274:
        /* <DEDUP_REMOVED lines=23> */
[----:B------:R-:W-:Y:S02]  /*6e30*/  LOP3.LUT R42, R21, 0xff, RZ, 0xc0, !PT ;  /* 0x000000ff152a7812 */ /* 0x000fe400078ec0ff */
[----:B------:R-:W-:Y:S02]  /*6e40*/  LOP3.LUT R40, R23, 0xff, RZ, 0xc0, !PT ;  /* 0x000000ff17287812 */ /* 0x000fe400078ec0ff */
[----:B------:R-:W-:Y:S02]  /*6e50*/  LOP3.LUT R45, R25, 0xff, RZ, 0xc0, !PT ;  /* 0x000000ff192d7812 */ /* 0x000fe400078ec0ff */
[----:B------:R-:W-:-:S02]  /*6e60*/  PRMT R26, R24, 0x7771, RZ ;  /* 0x00007771181a7816 */ /* 0x000fc400000000ff */
[----:B------:R-:W-:Y:S02]  /*6e70*/  PRMT R21, R5, 0x7772, RZ ;  /* 0x0000777205157816 */ /* 0x000fe400000000ff */
        /* <DEDUP_REMOVED lines=9> */
[----:B------:R-:W-:Y:S01]  /*6f10*/  IADD3 R26, P4, P5, R23, R34, R21 ;  /* 0x00000022171a7210 */ /* 0x000fe20007d9e015 */
[----:B------:R-:W-:Y:S01]  /*6f20*/  LDS R25, [R22+0x380] ;  /* 0x0003800016197984 */ /* 0x000fe20000000800 */
[----:B------:R-:W-:-:S02]  /*6f30*/  LOP3.LUT R24, R24, 0xff, RZ, 0xc0, !PT ;  /* 0x000000ff18187812 */ /* 0x000fc400078ec0ff */
[----:B------:R-:W-:Y:S02]  /*6f40*/  LOP3.LUT R23, R5, 0xff, RZ, 0xc0, !PT ;  /* 0x000000ff05177812 */ /* 0x000fe400078ec0ff */
[----:B------:R-:W-:Y:S02]  /*6f50*/  IADD3.X R41, PT, PT, RZ, R41, RZ, P2, P3 ;  /* 0x00000029ff297210 */ /* 0x000fe400017e64ff */
[----:B------:R-:W-:Y:S02]  /*6f60*/  IADD3 R31, P2, P3, R24, R31, R23 ;  /* 0x0000001f181f7210 */ /* 0x000fe40007b5e017 */
[----:B------:R1:W2:Y:S01]  /*6f70*/  LDS R24, [R22+0x300] ;  /* 0x0003000016187984 */ /* 0x0002a20000000800 */
[----:B----4-:R-:W-:Y:S02]  /*6f80*/  PRMT R5, R27, 0x7770, RZ ;  /* 0x000077701b057816 */ /* 0x010fe400000000ff */
[----:B-----5:R-:W-:Y:S02]  /*6f90*/  PRMT R21, R28, 0x7770, RZ ;  /* 0x000077701c157816 */ /* 0x020fe400000000ff */
        /* <DEDUP_REMOVED lines=8> */
[C---:B------:R-:W-:Y:S02]  /*7020*/  PRMT R5, R27.reuse, 0x7772, RZ ;  /* 0x000077721b057816 */ /* 0x040fe400000000ff */
[----:B------:R-:W-:Y:S02]  /*7030*/  PRMT R21, R28, 0x7772, RZ ;  /* 0x000077721c157816 */ /* 0x000fe400000000ff */
[----:B------:R-:W-:Y:S02]  /*7040*/  IADD3.X R39, PT, PT, RZ, R39, RZ, P4, P5 ;  /* 0x00000027ff277210 */ /* 0x000fe400027ea4ff */
[----:B------:R-:W-:Y:S02]  /*7050*/  IADD3 R38, P4, P5, R38, R42, R23 ;  /* 0x0000002a26267210 */ /* 0x000fe40007d9e017 */
[----:B------:R-:W-:-:S02]  /*7060*/  PRMT R27, R27, 0x7773, RZ ;  /* 0x000077731b1b7816 */ /* 0x000fc400000000ff */
[----:B------:R-:W-:Y:S02]  /*7070*/  PRMT R28, R28, 0x7773, RZ ;  /* 0x000077731c1c7816 */ /* 0x000fe400000000ff */
[----:B------:R-:W-:Y:S02]  /*7080*/  LOP3.LUT R34, R5, 0xff, RZ, 0xc0, !PT ;  /* 0x000000ff05227812 */ /* 0x000fe400078ec0ff */
[----:B------:R-:W-:Y:S02]  /*7090*/  LOP3.LUT R21, R21, 0xff, RZ, 0xc0, !PT ;  /* 0x000000ff15157812 */ /* 0x000fe400078ec0ff */
[----:B0-----:R-:W-:Y:S02]  /*70a0*/  PRMT R5, R29, 0x7770, RZ ;  /* 0x000077701d057816 */ /* 0x001fe400000000ff */
[----:B-1----:R-:W-:Y:S02]  /*70b0*/  PRMT R22, R30, 0x7770, RZ ;  /* 0x000077701e167816 */ /* 0x002fe400000000ff */
[----:B------:R-:W-:-:S02]  /*70c0*/  IADD3.X R43, PT, PT, RZ, R43, RZ, P4, P5 ;  /* 0x0000002bff2b7210 */ /* 0x000fc400027ea4ff */
[----:B------:R-:W-:Y:S02]  /*70d0*/  LOP3.LUT R27, R27, 0xff, RZ, 0xc0, !PT ;  /* 0x000000ff1b1b7812 */ /* 0x000fe400078ec0ff */
[----:B------:R-:W-:Y:S02]  /*70e0*/  LOP3.LUT R28, R28, 0xff, RZ, 0xc0, !PT ;  /* 0x000000ff1c1c7812 */ /* 0x000fe400078ec0ff */
[----:B------:R-:W-:Y:S02]  /*70f0*/  IADD3 R34, P4, P5, R21, R26, R34 ;  /* 0x0000001a15227210 */ /* 0x000fe40007d9e022 */
[----:B------:R-:W-:Y:S02]  /*7100*/  PRMT R21, R29, 0x7771, RZ ;  /* 0x000077711d157816 */ /* 0x000fe400000000ff */
[----:B------:R-:W-:Y:S02]  /*7110*/  PRMT R23, R30, 0x7771, RZ ;  /* 0x000077711e177816 */ /* 0x000fe400000000ff */
[----:B------:R-:W-:-:S02]  /*7120*/  LOP3.LUT R5, R5, 0xff, RZ, 0xc0, !PT ;  /* 0x000000ff05057812 */ /* 0x000fc400078ec0ff */
[----:B------:R-:W-:Y:S02]  /*7130*/  LOP3.LUT R22, R22, 0xff, RZ, 0xc0, !PT ;  /* 0x000000ff16167812 */ /* 0x000fe400078ec0ff */
[----:B------:R-:W-:Y:S02]  /*7140*/  IADD3.X R41, PT, PT, RZ, R41, RZ, P2, P3 ;  /* 0x00000029ff297210 */ /* 0x000fe400017e64ff */
[----:B------:R-:W-:Y:S02]  /*7150*/  IADD3 R31, P2, P3, R28, R31, R27 ;  /* 0x0000001f1c1f7210 */ /* 0x000fe40007b5e01b */
[----:B------:R-:W-:Y:S02]  /*7160*/  IADD3.X R39, PT, PT, RZ, R39, RZ, P4, P5 ;  /* 0x00000027ff277210 */ /* 0x000fe400027ea4ff */
[----:B------:R-:W-:Y:S02]  /*7170*/  LOP3.LUT R26, R21, 0xff, RZ, 0xc0, !PT ;  /* 0x000000ff151a7812 */ /* 0x000fe400078ec0ff */
[----:B------:R-:W-:-:S02]  /*7180*/  LOP3.LUT R23, R23, 0xff, RZ, 0xc0, !PT ;  /* 0x000000ff17177812 */ /* 0x000fc400078ec0ff */
[----:B------:R-:W-:Y:S02]  /*7190*/  IADD3 R38, P5, P4, R22, R38, R5 ;  /* 0x0000002616267210 */ /* 0x000fe40007cbe005 */
[----:B------:R-:W-:Y:S02]  /*71a0*/  PRMT R5, R29, 0x7772, RZ ;  /* 0x000077721d057816 */ /* 0x000fe400000000ff */
[----:B------:R-:W-:Y:S02]  /*71b0*/  PRMT R21, R30, 0x7772, RZ ;  /* 0x000077721e157816 */ /* 0x000fe400000000ff */
[----:B------:R-:W-:Y:S02]  /*71c0*/  IADD3.X R32, PT, PT, RZ, R32, RZ, P2, P3 ;  /* 0x00000020ff207210 */ /* 0x000fe400017e64ff */
[----:B------:R-:W-:Y:S02]  /*71d0*/  IADD3 R27, P2, P3, R23, R36, R26 ;  /* 0x00000024171b7210 */ /* 0x000fe40007b5e01a */
[----:B------:R-:W-:-:S02]  /*71e0*/  LOP3.LUT R26, R5, 0xff, RZ, 0xc0, !PT ;  /* 0x000000ff051a7812 */ /* 0x000fc400078ec0ff */
[----:B------:R-:W-:Y:S02]  /*71f0*/  LOP3.LUT R21, R21, 0xff, RZ, 0xc0, !PT ;  /* 0x000000ff15157812 */ /* 0x000fe400078ec0ff */
[----:B------:R-:W-:Y:S02]  /*7200*/  PRMT R29, R29, 0x7773, RZ ;  /* 0x000077731d1d7816 */ /* 0x000fe400000000ff */
[----:B------:R-:W-:Y:S02]  /*7210*/  PRMT R30, R30, 0x7773, RZ ;  /* 0x000077731e1e7816 */ /* 0x000fe400000000ff */
[----:B--2---:R-:W-:Y:S02]  /*7220*/  PRMT R5, R24, 0x7770, RZ ;  /* 0x0000777018057816 */ /* 0x004fe400000000ff */
[----:B------:R-:W-:Y:S02]  /*7230*/  PRMT R22, R25, 0x7770, RZ ;  /* 0x0000777019167816 */ /* 0x000fe400000000ff */
[----:B------:R-:W-:-:S02]  /*7240*/  IADD3.X R43, PT, PT, RZ, R43, RZ, P5, P4 ;  /* 0x0000002bff2b7210 */ /* 0x000fc40002fe84ff */
[----:B------:R-:W-:Y:S02]  /*7250*/  IADD3 R26, P5, P4, R21, R34, R26 ;  /* 0x00000022151a7210 */ /* 0x000fe40007cbe01a */
[----:B------:R-:W-:Y:S02]  /*7260*/  LOP3.LUT R29, R29, 0xff, RZ, 0xc0, !PT ;  /* 0x000000ff1d1d7812 */ /* 0x000fe400078ec0ff */
[----:B------:R-:W-:Y:S02]  /*7270*/  LOP3.LUT R30, R30, 0xff, RZ, 0xc0, !PT ;  /* 0x000000ff1e1e7812 */ /* 0x000fe400078ec0ff */
[----:B------:R-:W-:Y:S02]  /*7280*/  PRMT R21, R24, 0x7771, RZ ;  /* 0x0000777118157816 */ /* 0x000fe400000000ff */
[----:B------:R-:W-:Y:S02]  /*7290*/  LOP3.LUT R5, R5, 0xff, RZ, 0xc0, !PT ;  /* 0x000000ff05057812 */ /* 0x000fe400078ec0ff */
[----:B------:R-:W-:-:S02]  /*72a0*/  LOP3.LUT R22, R22, 0xff, RZ, 0xc0, !PT ;  /* 0x000000ff16167812 */ /* 0x000fc400078ec0ff */
[----:B------:R-:W-:Y:S02]  /*72b0*/  PRMT R23, R25, 0x7771, RZ ;  /* 0x0000777119177816 */ /* 0x000fe400000000ff */
[----:B------:R-:W-:Y:S02]  /*72c0*/  IADD3.X R41, PT, PT, RZ, R41, RZ, P2, P3 ;  /* 0x00000029ff297210 */ /* 0x000fe400017e64ff */
[----:B------:R-:W-:Y:S02]  /*72d0*/  IADD3.X R39, PT, PT, RZ, R39, RZ, P5, P4 ;  /* 0x00000027ff277210 */ /* 0x000fe40002fe84ff */
[----:B------:R-:W-:Y:S02]  /*72e0*/  IADD3 R31, P2, P3, R30, R31, R29 ;  /* 0x0000001f1e1f7210 */ /* 0x000fe40007b5e01d */
[----:B------:R-:W-:Y:S02]  /*72f0*/  LOP3.LUT R36, R21, 0xff, RZ, 0xc0, !PT ;  /* 0x000000ff15247812 */ /* 0x000fe400078ec0ff */
[----:B------:R-:W-:-:S02]  /*7300*/  IADD3 R38, P5, P4, R22, R38, R5 ;  /* 0x0000002616267210 */ /* 0x000fc40007cbe005 */
[----:B------:R-:W-:Y:S02]  /*7310*/  LOP3.LUT R23, R23, 0xff, RZ, 0xc0, !PT ;  /* 0x000000ff17177812 */ /* 0x000fe400078ec0ff */
[C---:B------:R-:W-:Y:S02]  /*7320*/  PRMT R5, R24.reuse, 0x7772, RZ ;  /* 0x0000777218057816 */ /* 0x040fe400000000ff */
[C---:B------:R-:W-:Y:S02]  /*7330*/  PRMT R21, R25.reuse, 0x7772, RZ ;  /* 0x0000777219157816 */ /* 0x040fe400000000ff */
        /* <DEDUP_REMOVED lines=14> */
.L_x_281:
[----:B------:R-:W-:Y:S05]  /*7420*/  BSYNC.RECONVERGENT B0 ;  /* 0x0000000000007941 */ /* 0x000fea0003800200 */
.L_x_280:
[----:B------:R-:W-:Y:S04]  /*7430*/  BSSY.RECONVERGENT B0, `(.L_x_282) ;  /* 0x000006c000007945 */ /* 0x000fe80003800200 */
[----:B------:R-:W-:Y:S05]  /*7440*/  @P1 BRA `(.L_x_283) ;  /* 0x0000000400a81947 */ /* 0x000fea0003800000 */
        /* <DEDUP_REMOVED lines=26> */
[----:B------:R-:W-:Y:S01]  /*75f0*/  LOP3.LUT R8, R5, 0xff, RZ, 0xc0, !PT ;  /* 0x000000ff05087812 */ /* 0x000fe200078ec0ff */
[----:B------:R-:W-:Y:S01]  /*7600*/  LDS R11, [R42+0x2380] ;  /* 0x002380002a0b7984 */ /* 0x000fe20000000800 */
[----:B------:R-:W-:-:S02]  /*7610*/  LOP3.LUT R23, R23, 0xff, RZ, 0xc0, !PT ;  /* 0x000000ff17177812 */ /* 0x000fc400078ec0ff */
[----:B----4-:R-:W-:Y:S02]  /*7620*/  PRMT R5, R26, 0x7770, RZ ;  /* 0x000077701a057816 */ /* 0x010fe400000000ff */
[----:B-----5:R-:W-:Y:S02]  /*7630*/  PRMT R6, R27, 0x7770, RZ ;  /* 0x000077701b067816 */ /* 0x020fe400000000ff */
[----:B------:R-:W-:Y:S02]  /*7640*/  IADD3.X R7, PT, PT, RZ, R7, RZ, P2, P3 ;  /* 0x00000007ff077210 */ /* 0x000fe400017e64ff */
[----:B------:R-:W-:Y:S02]  /*7650*/  IADD3 R16, P2, P3, R23, R16, R8 ;  /* 0x0000001017107210 */ /* 0x000fe40007b5e008 */
[----:B------:R-:W-:Y:S02]  /*7660*/  IADD3.X R30, PT, PT, RZ, R10, RZ, P4, P5 ;  /* 0x0000000aff1e7210 */ /* 0x000fe400027ea4ff */
[----:B------:R-:W-:Y:S01]  /*7670*/  LOP3.LUT R8, R5, 0xff, RZ, 0xc0, !PT ;  /* 0x000000ff05087812 */ /* 0x000fe200078ec0ff */
[----:B------:R-:W2:Y:S01]  /*7680*/  LDS R10, [R42+0x2300] ;  /* 0x002300002a0a7984 */ /* 0x000ea20000000800 */
        /* <DEDUP_REMOVED lines=9> */
[----:B------:R-:W-:Y:S02]  /*7720*/  PRMT R26, R26, 0x7773, RZ ;  /* 0x000077731a1a7816 */ /* 0x000fe400000000ff */
[----:B------:R-:W-:Y:S02]  /*7730*/  PRMT R27, R27, 0x7773, RZ ;  /* 0x000077731b1b7816 */ /* 0x000fe400000000ff */
[----:B------:R-:W-:Y:S02]  /*7740*/  IADD3 R21, P4, P5, R21, R40, R8 ;  /* 0x0000002815157210 */ /* 0x000fe40007d9e008 */
[----:B------:R-:W-:-:S02]  /*7750*/  LOP3.LUT R23, R5, 0xff, RZ, 0xc0, !PT ;  /* 0x000000ff05177812 */ /* 0x000fc400078ec0ff */
[----:B------:R-:W-:Y:S02]  /*7760*/  LOP3.LUT R6, R6, 0xff, RZ, 0xc0, !PT ;  /* 0x000000ff06067812 */ /* 0x000fe400078ec0ff */
[----:B------:R-:W-:Y:S02]  /*7770*/  LOP3.LUT R5, R26, 0xff, RZ, 0xc0, !PT ;  /* 0x000000ff1a057812 */ /* 0x000fe400078ec0ff */
[----:B------:R-:W-:Y:S02]  /*7780*/  LOP3.LUT R24, R27, 0xff, RZ, 0xc0, !PT ;  /* 0x000000ff1b187812 */ /* 0x000fe400078ec0ff */
[----:B------:R-:W-:Y:S02]  /*7790*/  IADD3.X R37, PT, PT, RZ, R37, RZ, P4, P5 ;  /* 0x00000025ff257210 */ /* 0x000fe400027ea4ff */
[----:B------:R-:W-:Y:S02]  /*77a0*/  IADD3 R23, P4, P5, R6, R25, R23 ;  /* 0x0000001906177210 */ /* 0x000fe40007d9e017 */
[----:B------:R-:W-:-:S02]  /*77b0*/  IADD3.X R25, PT, PT, RZ, R7, RZ, P2, P3 ;  /* 0x00000007ff197210 */ /* 0x000fc400017e64ff */
[----:B------:R-:W-:Y:S02]  /*77c0*/  IADD3 R24, P2, P3, R24, R16, R5 ;  /* 0x0000001018187210 */ /* 0x000fe40007b5e005 */
[C---:B0-----:R-:W-:Y:S02]  /*77d0*/  PRMT R5, R28.reuse, 0x7770, RZ ;  /* 0x000077701c057816 */ /* 0x041fe400000000ff */
[----:B------:R-:W-:Y:S02]  /*77e0*/  PRMT R6, R28, 0x7771, RZ ;  /* 0x000077711c067816 */ /* 0x000fe400000000ff */
[----:B-1----:R-:W-:Y:S02]  /*77f0*/  PRMT R8, R29, 0x7771, RZ ;  /* 0x000077711d087816 */ /* 0x002fe400000000ff */
[----:B------:R-:W-:Y:S02]  /*7800*/  LOP3.LUT R16, R5, 0xff, RZ, 0xc0, !PT ;  /* 0x000000ff05107812 */ /* 0x000fe400078ec0ff */
[----:B------:R-:W-:-:S02]  /*7810*/  PRMT R7, R29, 0x7770, RZ ;  /* 0x000077701d077816 */ /* 0x000fc400000000ff */
[----:B------:R-:W-:Y:S02]  /*7820*/  LOP3.LUT R5, R6, 0xff, RZ, 0xc0, !PT ;  /* 0x000000ff06057812 */ /* 0x000fe400078ec0ff */
[----:B------:R-:W-:Y:S02]  /*7830*/  LOP3.LUT R8, R8, 0xff, RZ, 0xc0, !PT ;  /* 0x000000ff08087812 */ /* 0x000fe400078ec0ff */
[----:B------:R-:W-:Y:S02]  /*7840*/  IADD3.X R26, PT, PT, RZ, R17, RZ, P2, P3 ;  /* 0x00000011ff1a7210 */ /* 0x000fe400017e64ff */
[----:B------:R-:W-:Y:S02]  /*7850*/  LOP3.LUT R7, R7, 0xff, RZ, 0xc0, !PT ;  /* 0x000000ff07077812 */ /* 0x000fe400078ec0ff */
[----:B------:R-:W-:Y:S02]  /*7860*/  IADD3 R22, P2, P3, R8, R22, R5 ;  /* 0x0000001608167210 */ /* 0x000fe40007b5e005 */
[----:B------:R-:W-:-:S02]  /*7870*/  PRMT R5, R28, 0x7772, RZ ;  /* 0x000077721c057816 */ /* 0x000fc400000000ff */
[----:B------:R-:W-:Y:S02]  /*7880*/  PRMT R6, R29, 0x7772, RZ ;  /* 0x000077721d067816 */ /* 0x000fe400000000ff */
[----:B------:R-:W-:Y:S02]  /*7890*/  IADD3.X R27, PT, PT, RZ, R30, RZ, P4, P5 ;  /* 0x0000001eff1b7210 */ /* 0x000fe400027ea4ff */
[----:B------:R-:W-:Y:S02]  /*78a0*/  IADD3 R21, P5, P4, R7, R21, R16 ;  /* 0x0000001507157210 */ /* 0x000fe40007cbe010 */
[----:B------:R-:W-:Y:S02]  /*78b0*/  LOP3.LUT R5, R5, 0xff, RZ, 0xc0, !PT ;  /* 0x000000ff05057812 */ /* 0x000fe400078ec0ff */
[----:B------:R-:W-:Y:S02]  /*78c0*/  LOP3.LUT R6, R6, 0xff, RZ, 0xc0, !PT ;  /* 0x000000ff06067812 */ /* 0x000fe400078ec0ff */
[----:B------:R-:W-:-:S02]  /*78d0*/  PRMT R28, R28, 0x7773, RZ ;  /* 0x000077731c1c7816 */ /* 0x000fc400000000ff */
[----:B------:R-:W-:Y:S02]  /*78e0*/  PRMT R29, R29, 0x7773, RZ ;  /* 0x000077731d1d7816 */ /* 0x000fe400000000ff */
[----:B------:R-:W-:Y:S02]  /*78f0*/  IADD3.X R37, PT, PT, RZ, R37, RZ, P5, P4 ;  /* 0x00000025ff257210 */ /* 0x000fe40002fe84ff */
[----:B------:R-:W-:Y:S02]  /*7900*/  IADD3 R23, P5, P4, R6, R23, R5 ;  /* 0x0000001706177210 */ /* 0x000fe40007cbe005 */
[----:B--2---:R-:W-:Y:S02]  /*7910*/  PRMT R5, R10, 0x7770, RZ ;  /* 0x000077700a057816 */ /* 0x004fe400000000ff */
[----:B------:R-:W-:Y:S02]  /*7920*/  PRMT R7, R11, 0x7770, RZ ;  /* 0x000077700b077816 */ /* 0x000fe400000000ff */
[----:B------:R-:W-:-:S02]  /*7930*/  LOP3.LUT R28, R28, 0xff, RZ, 0xc0, !PT ;  /* 0x000000ff1c1c7812 */ /* 0x000fc400078ec0ff */
[----:B------:R-:W-:Y:S02]  /*7940*/  LOP3.LUT R17, R29, 0xff, RZ, 0xc0, !PT ;  /* 0x000000ff1d117812 */ /* 0x000fe400078ec0ff */
[----:B------:R-:W-:Y:S02]  /*7950*/  PRMT R6, R10, 0x7771, RZ ;  /* 0x000077710a067816 */ /* 0x000fe400000000ff */
[----:B------:R-:W-:Y:S02]  /*7960*/  PRMT R8, R11, 0x7771, RZ ;  /* 0x000077710b087816 */ /* 0x000fe400000000ff */
[----:B------:R-:W-:Y:S02]  /*7970*/  IADD3.X R25, PT, PT, RZ, R25, RZ, P2, P3 ;  /* 0x00000019ff197210 */ /* 0x000fe400017e64ff */
[----:B------:R-:W-:Y:S02]  /*7980*/  LOP3.LUT R16, R5, 0xff, RZ, 0xc0, !PT ;  /* 0x000000ff05107812 */ /* 0x000fe400078ec0ff */
[----:B------:R-:W-:-:S02]  /*7990*/  LOP3.LUT R7, R7, 0xff, RZ, 0xc0, !PT ;  /* 0x000000ff07077812 */ /* 0x000fc400078ec0ff */
        /* <DEDUP_REMOVED lines=19> */
[----:B------:R-:W-:Y:S02]  /*7ad0*/  IADD3.X R10, PT, PT, RZ, R24, RZ, P5, P4 ;  /* 0x00000018ff0a7210 */ /* 0x000fe40002fe84ff */
[----:B------:R-:W-:-:S09]  /*7ae0*/  IADD3.X R17, PT, PT, RZ, R21, RZ, P2, P3 ;  /* 0x00000015ff117210 */ /* 0x000fd200017e64ff */
.L_x_283:
[----:B------:R-:W-:Y:S05]  /*7af0*/  BSYNC.RECONVERGENT B0 ;  /* 0x0000000000007941 */ /* 0x000fea0003800200 */
.L_x_282:
[----:B------:R-:W-:Y:S01]  /*7b00*/  BAR.SYNC.DEFER_BLOCKING 0x0 ;  /* 0x0000000000007b1d */ /* 0x000fe20000010000 */
[----:B------:R-:W-:Y:S01]  /*7b10*/  IMAD.MOV.U32 R26, RZ, RZ, R31 ;  /* 0x000000ffff1a7224 */ /* 0x000fe200078e001f */
[----:B------:R-:W-:Y:S01]  /*7b20*/  LEA.HI R5, R18, R18, RZ, 0x1d ;  /* 0x0000001212057211 */ /* 0x000fe200078fe8ff */
[----:B------:R-:W-:Y:S02]  /*7b30*/  IMAD.MOV.U32 R27, RZ, RZ, R32 ;  /* 0x000000ffff1b7224 */ /* 0x000fe400078e0020 */
[----:B------:R-:W-:Y:S01]  /*7b40*/  IMAD.MOV.U32 R30, RZ, RZ, R36 ;  /* 0x000000ffff1e7224 */ /* 0x000fe200078e0024 */
[----:B------:R-:W-:Y:S01]  /*7b50*/  BSSY.RECONVERGENT B0, `(.L_x_284) ;  /* 0x0000057000007945 */ /* 0x000fe20003800200 */
[----:B------:R-:W-:Y:S02]  /*7b60*/  IMAD.MOV.U32 R31, RZ, RZ, R41 ;  /* 0x000000ffff1f7224 */ /* 0x000fe400078e0029 */
[----:B------:R-:W-:Y:S02]  /*7b70*/  IMAD.MOV.U32 R28, RZ, RZ, R38 ;  /* 0x000000ffff1c7224 */ /* 0x000fe400078e0026 */
[----:B------:R-:W-:-:S02]  /*7b80*/  IMAD.MOV.U32 R29, RZ, RZ, R43 ;  /* 0x000000ffff1d7224 */ /* 0x000fc400078e002b */
[----:B------:R-:W-:Y:S02]  /*7b90*/  IMAD.MOV.U32 R24, RZ, RZ, R34 ;  /* 0x000000ffff187224 */ /* 0x000fe400078e0022 */
[----:B------:R-:W-:Y:S02]  /*7ba0*/  IMAD.MOV.U32 R25, RZ, RZ, R39 ;  /* 0x000000ffff197224 */ /* 0x000fe400078e0027 */
[----:B------:R-:W-:Y:S01]  /*7bb0*/  IMAD R21, R5, 0x8, R4 ;  /* 0x0000000805157824 */ /* 0x000fe200078e0204 */
[----:B------:R-:W-:Y:S04]  /*7bc0*/  @!P0 STS.128 [R33], R28 ;  /* 0x0000001c21008388 */ /* 0x000fe80000000c00 */
[----:B------:R2:W-:Y:S01]  /*7bd0*/  @!P0 STS.128 [R33+0x10], R24 ;  /* 0x0000101821008388 */ /* 0x0005e20000000c00 */
[----:B------:R-:W-:Y:S01]  /*7be0*/  ISETP.GT.U32.AND P0, PT, R18, 0x3f, PT ;  /* 0x0000003f1200780c */ /* 0x000fe20003f04070 */
[----:B--2---:R-:W-:-:S02]  /*7bf0*/  IMAD.MOV.U32 R26, RZ, RZ, R8 ;  /* 0x000000ffff1a7224 */ /* 0x004fc400078e0008 */
[----:B------:R-:W-:Y:S02]  /*7c00*/  IMAD.MOV.U32 R27, RZ, RZ, R7 ;  /* 0x000000ffff1b7224 */ /* 0x000fe400078e0007 */
[----:B------:R-:W-:Y:S02]  /*7c10*/  IMAD.MOV.U32 R24, RZ, RZ, R6 ;  /* 0x000000ffff187224 */ /* 0x000fe400078e0006 */
[----:B------:R-:W-:-:S05]  /*7c20*/  IMAD.MOV.U32 R25, RZ, RZ, R37 ;  /* 0x000000ffff197224 */ /* 0x000fca00078e0025 */
[----:B------:R2:W-:Y:S02]  /*7c30*/  @!P1 STS.128 [R35+0x100], R24 ;  /* 0x0001001823009388 */ /* 0x0005e40000000c00 */
[----:B--2---:R-:W-:Y:S02]  /*7c40*/  IMAD.MOV.U32 R26, RZ, RZ, R16 ;  /* 0x000000ffff1a7224 */ /* 0x004fe400078e0010 */
[----:B------:R-:W-:Y:S02]  /*7c50*/  IMAD.MOV.U32 R27, RZ, RZ, R17 ;  /* 0x000000ffff1b7224 */ /* 0x000fe400078e0011 */
[----:B------:R-:W-:Y:S02]  /*7c60*/  IMAD.MOV.U32 R24, RZ, RZ, R11 ;  /* 0x000000ffff187224 */ /* 0x000fe400078e000b */
[----:B------:R-:W-:Y:S02]  /*7c70*/  IMAD.MOV.U32 R25, RZ, RZ, R10 ;  /* 0x000000ffff197224 */ /* 0x000fe400078e000a */
[----:B------:R-:W-:-:S03]  /*7c80*/  IMAD R11, R18, 0x4, R9 ;  /* 0x00000004120b7824 */ /* 0x000fc600078e0209 */
[----:B------:R2:W-:Y:S01]  /*7c90*/  @!P1 STS.128 [R35+0x110], R24 ;  /* 0x0001101823009388 */ /* 0x0005e20000000c00 */
[----:B------:R-:W-:Y:S06]  /*7ca0*/  BAR.SYNC.DEFER_BLOCKING 0x0 ;  /* 0x0000000000007b1d */ /* 0x000fec0000010000 */
[----:B------:R-:W-:Y:S05]  /*7cb0*/  @P0 BRA `(.L_x_285) ;  /* 0x0000000400000947 */ /* 0x000fea0003800000 */
[----:B------:R-:W-:Y:S04]  /*7cc0*/  LDS.64 R6, [R11] ;  /* 0x000000000b067984 */ /* 0x000fe80000000a00 */
[----:B------:R-:W-:Y:S04]  /*7cd0*/  LDS.64 R16, [R11+0x200] ;  /* 0x000200000b107984 */ /* 0x000fe80000000a00 */
[----:B------:R-:W3:Y:S04]  /*7ce0*/  LDS.64 R22, [R11+0x400] ;  /* 0x000400000b167984 */ /* 0x000ee80000000a00 */
[----:B--2---:R-:W-:Y:S04]  /*7cf0*/  LDS.64 R24, [R11+0x600] ;  /* 0x000600000b187984 */ /* 0x004fe80000000a00 */
[----:B------:R-:W2:Y:S04]  /*7d00*/  LDS.64 R26, [R11+0x800] ;  /* 0x000800000b1a7984 */ /* 0x000ea80000000a00 */
        /* <DEDUP_REMOVED lines=8> */
[----:B---3--:R-:W-:-:S03]  /*7d90*/  IADD3 R69, P0, P1, R22, R16, R6 ;  /* 0x0000001016457210 */ /* 0x008fc6000791e006 */
[----:B------:R-:W-:Y:S01]  /*7da0*/  LDS.64 R44, [R11+0x1a00] ;  /* 0x001a00000b2c7984 */ /* 0x000fe20000000a00 */
[----:B------:R-:W-:-:S03]  /*7db0*/  IADD3.X R23, PT, PT, R23, R17, R7, P0, P1 ;  /* 0x0000001117177210 */ /* 0x000fc600007e2407 */
[----:B------:R-:W3:Y:S01]  /*7dc0*/  LDS.64 R46, [R11+0x1c00] ;  /* 0x001c00000b2e7984 */ /* 0x000ee20000000a00 */
[----:B--2---:R-:W-:-:S03]  /*7dd0*/  IADD3 R69, P2, P3, R26, R24, R69 ;  /* 0x000000181a457210 */ /* 0x004fc60007b5e045 */
[----:B------:R-:W-:Y:S01]  /*7de0*/  LDS.64 R48, [R11+0x1e00] ;  /* 0x001e00000b307984 */ /* 0x000fe20000000a00 */
[----:B------:R-:W-:-:S03]  /*7df0*/  IADD3.X R27, PT, PT, R27, R25, R23, P2, P3 ;  /* 0x000000191b1b7210 */ /* 0x000fc600017e6417 */
[----:B------:R-:W2:Y:S01]  /*7e00*/  LDS.64 R50, [R11+0x2000] ;  /* 0x002000000b327984 */ /* 0x000ea20000000a00 */
        /* <DEDUP_REMOVED lines=35> */
[----:B---3--:R-:W-:-:S04]  /*8040*/  IADD3 R33, P0, P1, R16, R6, R33 ;  /* 0x0000000610217210 */ /* 0x008fc8000791e021 */
[----:B------:R-:W-:Y:S02]  /*8050*/  IADD3.X R17, PT, PT, R17, R7, R65, P0, P1 ;  /* 0x0000000711117210 */ /* 0x000fe400007e2441 */
[----:B--2---:R-:W-:-:S04]  /*8060*/  IADD3 R33, P2, P3, R24, R22, R33 ;  /* 0x0000001618217210 */ /* 0x004fc80007b5e021 */
[----:B------:R-:W-:Y:S02]  /*8070*/  IADD3.X R23, PT, PT, R25, R23, R17, P2, P3 ;  /* 0x0000001719177210 */ /* 0x000fe400017e6411 */
[----:B----4-:R-:W-:-:S04]  /*8080*/  IADD3 R7, P0, P1, R28, R26, R33 ;  /* 0x0000001a1c077210 */ /* 0x010fc8000791e021 */
[----:B-----5:R-:W-:Y:S02]  /*8090*/  IADD3 R6, P2, PT, R30, R7, RZ ;  /* 0x000000071e067210 */ /* 0x020fe40007f5e0ff */
[----:B------:R-:W-:-:S05]  /*80a0*/  IADD3.X R7, PT, PT, R29, R27, R23, P0, P1 ;  /* 0x0000001b1d077210 */ /* 0x000fca00007e2417 */
[----:B------:R-:W-:-:S07]  /*80b0*/  IMAD.X R7, R31, 0x1, R7, P2 ;  /* 0x000000011f077824 */ /* 0x000fce00010e0607 */
.L_x_285:
[----:B------:R-:W-:Y:S05]  /*80c0*/  BSYNC.RECONVERGENT B0 ;  /* 0x0000000000007941 */ /* 0x000fea0003800200 */
.L_x_284:
[----:B------:R-:W-:Y:S01]  /*80d0*/  BAR.SYNC.DEFER_BLOCKING 0x0 ;  /* 0x0000000000007b1d */ /* 0x000fe20000010000 */
[----:B------:R-:W-:Y:S01]  /*80e0*/  ISETP.GT.U32.AND P0, PT, R18, 0x1f, PT ;  /* 0x0000001f1200780c */ /* 0x000fe20003f04070 */
[----:B------:R-:W-:-:S04]  /*80f0*/  VIADD R4, R4, 0x410 ;  /* 0x0000041004047836 */ /* 0x000fc80000000000 */
[----:B------:R-:W-:Y:S01]  /*8100*/  IMAD R8, R5, 0x8, R4 ;  /* 0x0000000805087824 */ /* 0x000fe200078e0204 */
[----:B------:R3:W-:Y:S01]  /*8110*/  STS.64 [R21+0x410], R6 ;  /* 0x0004100615007388 */ /* 0x0007e20000000a00 */
[----:B------:R-:W-:Y:S06]  /*8120*/  BAR.SYNC.DEFER_BLOCKING 0x0 ;  /* 0x0000000000007b1d */ /* 0x000fec0000010000 */
[----:B------:R-:W-:Y:S05]  /*8130*/  @P0 BRA `(.L_x_286) ;  /* 0x0000000400300947 */ /* 0x000fea0003800000 */
[----:B---3--:R-:W-:Y:S01]  /*8140*/  IMAD R21, R18, 0x48, R4 ;  /* 0x0000004812157824 */ /* 0x008fe200078e0204 */
[----:B------:R-:W-:-:S04]  /*8150*/  UMOV UR4, 0xffffffff ;  /* 0xffffffff00047882 */ /* 0x000fc80000000000 */
[----:B------:R-:W-:Y:S04]  /*8160*/  LDS.64 R4, [R21] ;  /* 0x0000000015047984 */ /* 0x000fe80000000a00 */
[----:B------:R-:W-:Y:S04]  /*8170*/  LDS.64 R6, [R21+0x8] ;  /* 0x0000080015067984 */ /* 0x000fe80000000a00 */
[----:B------:R-:W3:Y:S04]  /*8180*/  LDS.64 R16, [R21+0x10] ;  /* 0x0000100015107984 */ /* 0x000ee80000000a00 */
[----:B------:R-:W-:Y:S04]  /*8190*/  LDS.64 R22, [R21+0x18] ;  /* 0x0000180015167984 */ /* 0x000fe80000000a00 */
[----:B--2---:R-:W2:Y:S04]  /*81a0*/  LDS.64 R24, [R21+0x20] ;  /* 0x0000200015187984 */ /* 0x004ea80000000a00 */
[----:B------:R-:W-:Y:S04]  /*81b0*/  LDS.64 R26, [R21+0x28] ;  /* 0x00002800151a7984 */ /* 0x000fe80000000a00 */
[----:B------:R-:W4:Y:S04]  /*81c0*/  LDS.64 R28, [R21+0x30] ;  /* 0x00003000151c7984 */ /* 0x000f280000000a00 */
[----:B------:R-:W5:Y:S01]  /*81d0*/  LDS.64 R30, [R21+0x38] ;  /* 0x00003800151e7984 */ /* 0x000f620000000a00 */
[----:B---3--:R-:W-:-:S04]  /*81e0*/  IADD3 R39, P0, P1, R16, R6, R4 ;  /* 0x0000000610277210 */ /* 0x008fc8000791e004 */
[----:B------:R-:W-:Y:S02]  /*81f0*/  IADD3.X R41, PT, PT, R17, R7, R5, P0, P1 ;  /* 0x0000000711297210 */ /* 0x000fe400007e2405 */
[----:B--2---:R-:W-:-:S04]  /*8200*/  IADD3 R39, P2, P3, R24, R39, R22 ;  /* 0x0000002718277210 */ /* 0x004fc80007b5e016 */
        /* <DEDUP_REMOVED lines=36> */
.L_x_424:
        /* <DEDUP_REMOVED lines=27> */
.L_x_286:
[----:B------:R-:W-:Y:S05]  /*8600*/  WARPSYNC.ALL ;  /* 0x0000000000007948 */ /* 0x000fea0003800000 */
[----:B------:R-:W-:Y:S06]  /*8610*/  BAR.SYNC.DEFER_BLOCKING 0x0 ;  /* 0x0000000000007b1d */ /* 0x000fec0000010000 */
[----:B------:R-:W-:Y:S01]  /*8620*/  BSSY B0, `(.L_x_288) ;  /* 0x0000826000007945 */ /* 0x000fe20003800000 */
        /* <DEDUP_REMOVED lines=10> */
[----:B---3--:R-:W-:Y:S02]  /*86d0*/  IMAD.MOV.U32 R21, RZ, RZ, R23 ;  /* 0x000000ffff157224 */ /* 0x008fe400078e0017 */
[----:B--2---:R-:W-:Y:S02]  /*86e0*/  IMAD R25, R18, 0x54, R11 ;  /* 0x0000005412197824 */ /* 0x004fe400078e020b */
[----:B------:R-:W-:Y:S02]  /*86f0*/  IMAD.MOV.U32 R30, RZ, RZ, RZ ;  /* 0x000000ffff1e7224 */ /* 0x000fe400078e00ff */
[----:B------:R-:W-:-:S07]  /*8700*/  IMAD.MOV.U32 R29, RZ, RZ, RZ ;  /* 0x000000ffff1d7224 */ /* 0x000fce00078e00ff */
.L_x_290:
        /* <DEDUP_REMOVED lines=27> */
[----:B------:R-:W-:Y:S01]  /*88c0*/  ISETP.NE.AND P1, PT, R13, 0x1f, PT ;  /* 0x0000001f0d00780c */ /* 0x000fe20003f25270 */
[----:B------:R-:W-:Y:S05]  /*88d0*/  WARPSYNC.ALL ;  /* 0x0000000000007948 */ /* 0x000fea0003800000 */
[----:B------:R-:W-:-:S07]  /*88e0*/  LOP3.LUT R99, R99, 0xfffffffb, RZ, 0xc0, !PT ;  /* 0xfffffffb63637812 */ /* 0x000fce00078ec0ff */
[----:B------:R-:W-:Y:S01]  /*88f0*/  @P1 LOP3.LUT R99, R99, 0x4, RZ, 0xfc, !PT ;  /* 0x0000000463631812 */ /* 0x000fe200078efcff */
        /* <DEDUP_REMOVED lines=23> */
[----:B------:R-:W-:Y:S01]  /*8a70*/  BAR.SYNC.DEFER_BLOCKING 0x0 ;  /* 0x0000000000007b1d */ /* 0x000fe20000010000 */
[----:B------:R-:W-:Y:S01]  /*8a80*/  UBMSK UR7, URZ, 0x6 ;  /* 0x00000006ff07789b */ /* 0x000fe20008000000 */
[----:B------:R-:W-:Y:S01]  /*8a90*/  IMAD R23, R18, 0x7c, R11 ;  /* 0x0000007c12177824 */ /* 0x000fe200078e020b */
[----:B------:R-:W-:-:S02]  /*8aa0*/  ISETP.NE.AND P4, PT, R13, RZ, PT ;  /* 0x000000ff0d00720c */ /* 0x000fc40003f85270 */
[----:B------:R-:W-:-:S03]  /*8ab0*/  LOP3.LUT R99, R99, 0xfffffff7, RZ, 0xc0, !PT ;  /* 0xfffffff763637812 */ /* 0x000fc600078ec0ff */
[----:B------:R-:W2:Y:S01]  /*8ac0*/  S2UR UR5, SR_CgaCtaId ;  /* 0x00000000000579c3 */ /* 0x000ea20000008800 */
[----:B------:R-:W-:-:S07]  /*8ad0*/  UMOV UR4, 0x400 ;  /* 0x0000040000047882 */ /* 0x000fce0000000000 */
[----:B------:R-:W-:-:S04]  /*8ae0*/  @P4 LOP3.LUT R99, R99, 0x8, RZ, 0xfc, !PT ;  /* 0x0000000863634812 */ /* 0x000fc800078efcff */
[----:B------:R-:W-:Y:S01]  /*8af0*/  LOP3.LUT R99, R99, 0xfffffffe, RZ, 0xc0, !PT ;  /* 0xfffffffe63637812 */ /* 0x000fe200078ec0ff */
[----:B------:R-:W3:Y:S04]  /*8b00*/  LDS R52, [R25] ;  /* 0x0000000019347984 */ /* 0x000ee80000000800 */
[----:B------:R-:W-:Y:S01]  /*8b10*/  LDS R32, [R25+0x58] ;  /* 0x0000580019207984 */ /* 0x000fe20000000800 */
[----:B--2---:R-:W-:-:S03]  /*8b20*/  ULEA UR4, UR5, UR4, 0x18 ;  /* 0x0000000405047291 */ /* 0x004fc6000f8ec0ff */
[----:B------:R-:W2:Y:S04]  /*8b30*/  LDS R51, [R25+0x4] ;  /* 0x0000040019337984 */ /* 0x000ea80000000800 */
[----:B------:R-:W4:Y:S04]  /*8b40*/  LDS R50, [R25+0x8] ;  /* 0x0000080019327984 */ /* 0x000f280000000800 */
[----:B------:R-:W-:Y:S04]  /*8b50*/  LDS R49, [R25+0xc] ;  /* 0x00000c0019317984 */ /* 0x000fe80000000800 */
[----:B------:R-:W-:Y:S04]  /*8b60*/  LDS R48, [R25+0x10] ;  /* 0x0000100019307984 */ /* 0x000fe80000000800 */
[----:B------:R-:W-:Y:S04]  /*8b70*/  LDS R47, [R25+0x14] ;  /* 0x00001400192f7984 */ /* 0x000fe80000000800 */
[----:B------:R-:W-:Y:S04]  /*8b80*/  LDS R46, [R25+0x18] ;  /* 0x00001800192e7984 */ /* 0x000fe80000000800 */
[----:B------:R-:W-:Y:S04]  /*8b90*/  LDS R45, [R25+0x1c] ;  /* 0x00001c00192d7984 */ /* 0x000fe80000000800 */
[----:B------:R-:W-:Y:S04]  /*8ba0*/  LDS R44, [R25+0x20] ;  /* 0x00002000192c7984 */ /* 0x000fe80000000800 */
[----:B------:R-:W-:Y:S01]  /*8bb0*/  LDS R43, [R25+0x24] ;  /* 0x00002400192b7984 */ /* 0x000fe20000000800 */
[----:B---3--:R-:W-:-:S03]  /*8bc0*/  LOP3.LUT R4, R52, UR7, RZ, 0xc0, !PT ;  /* 0x0000000734047c12 */ /* 0x008fc6000f8ec0ff */
        /* <DEDUP_REMOVED lines=16> */
[----:B------:R-:W-:Y:S02]  /*8cd0*/  LOP3.LUT R57, R4, 0xffffffe, RZ, 0xc0, !PT ;  /* 0x0ffffffe04397812 */ /* 0x000fe400078ec0ff */
[----:B----4-:R-:W-:Y:S01]  /*8ce0*/  LOP3.LUT R5, R50, UR7, RZ, 0xc0, !PT ;  /* 0x0000000732057c12 */ /* 0x010fe2000f8ec0ff */
[----:B------:R-:W-:Y:S01]  /*8cf0*/  LDS R35, [R25+0x44] ;  /* 0x0000440019237984 */ /* 0x000fe20000000800 */
[----:B------:R-:W-:-:S03]  /*8d00*/  IADD3 R57, PT, PT, R57, R9, R6 ;  /* 0x0000000939397210 */ /* 0x000fc60007ffe006 */
[----:B------:R-:W-:Y:S01]  /*8d10*/  LDS R34, [R25+0x48] ;  /* 0x0000480019227984 */ /* 0x000fe20000000800 */
[----:B------:R-:W-:Y:S01]  /*8d20*/  IMAD.SHL.U32 R6, R5, 0x400, RZ ;  /* 0x0000040005067824 */ /* 0x000fe200078e00ff */
[----:B------:R-:W-:Y:S02]  /*8d30*/  SHF.R.U32.HI R5, RZ, 0x4, R5 ;  /* 0x00000004ff057819 */ /* 0x000fe40000011605 */
[----:B------:R-:W-:Y:S02]  /*8d40*/  LDS R33, [R25+0x4c] ;  /* 0x00004c0019217984 */ /* 0x000fe40000000800 */
[----:B------:R-:W-:Y:S02]  /*8d50*/  LOP3.LUT R8, R6, 0x7c00, RZ, 0xc0, !PT ;  /* 0x00007c0006087812 */ /* 0x000fe400078ec0ff */
[----:B------:R-:W-:Y:S01]  /*8d60*/  LDS R54, [R25+0x50] ;  /* 0x0000500019367984 */ /* 0x000fe20000000800 */
[----:B------:R-:W-:-:S03]  /*8d70*/  LOP3.LUT R5, R5, 0xffffffe, RZ, 0xc0, !PT ;  /* 0x0ffffffe05057812 */ /* 0x000fc600078ec0ff */
[----:B------:R-:W-:Y:S01]  /*8d80*/  LDS R53, [R25+0x54] ;  /* 0x0000540019357984 */ /* 0x000fe20000000800 */
[----:B------:R-:W-:Y:S01]  /*8d90*/  IADD3 R59, PT, PT, R5, R9, R8 ;  /* 0x00000009053b7210 */ /* 0x000fe20007ffe008 */
[----:B------:R-:W-:Y:S06]  /*8da0*/  BAR.SYNC.DEFER_BLOCKING 0x0 ;  /* 0x0000000000007b1d */ /* 0x000fec0000010000 */
        /* <DEDUP_REMOVED lines=33> */
[----:B------:R-:W2:Y:S02]  /*8fc0*/  LDS.U16 R55, [R27] ;  /* 0x000000001b377984 */ /* 0x000ea40000000400 */
[----:B--2---:R-:W-:-:S05]  /*8fd0*/  VIADD R4, R55, 0x1 ;  /* 0x0000000137047836 */ /* 0x004fca0000000000 */
[----:B------:R2:W-:Y:S04]  /*8fe0*/  STS.U16 [R27], R4 ;  /* 0x000000041b007388 */ /* 0x0005e80000000400 */
[----:B------:R-:W3:Y:S01]  /*8ff0*/  LDS.U16 R56, [R57] ;  /* 0x0000000039387984 */ /* 0x000ee20000000400 */
[----:B--2---:R-:W-:-:S05]  /*9000*/  LOP3.LUT R4, R49, UR7, RZ, 0xc0, !PT ;  /* 0x0000000731047c12 */ /* 0x004fca000f8ec0ff */
[----:B------:R-:W-:Y:S01]  /*9010*/  IMAD.SHL.U32 R5, R4, 0x400, RZ ;  /* 0x0000040004057824 */ /* 0x000fe200078e00ff */
[----:B------:R-:W-:-:S04]  /*9020*/  SHF.R.U32.HI R4, RZ, 0x4, R4 ;  /* 0x00000004ff047819 */ /* 0x000fc80000011604 */
[----:B------:R-:W-:Y:S02]  /*9030*/  LOP3.LUT R8, R5, 0x7c00, RZ, 0xc0, !PT ;  /* 0x00007c0005087812 */ /* 0x000fe400078ec0ff */
[----:B------:R-:W-:Y:S02]  /*9040*/  LOP3.LUT R61, R4, 0xffffffe, RZ, 0xc0, !PT ;  /* 0x0ffffffe043d7812 */ /* 0x000fe400078ec0ff */
[----:B------:R-:W-:Y:S02]  /*9050*/  LOP3.LUT R5, R48, UR7, RZ, 0xc0, !PT ;  /* 0x0000000730057c12 */ /* 0x000fe4000f8ec0ff */
[----:B------:R-:W-:Y:S01]  /*9060*/  IADD3 R61, PT, PT, R61, R9, R8 ;  /* 0x000000093d3d7210 */ /* 0x000fe20007ffe008 */
[----:B---3--:R-:W-:-:S05]  /*9070*/  VIADD R6, R56, 0x1 ;  /* 0x0000000138067836 */ /* 0x008fca0000000000 */
[----:B------:R2:W-:Y:S04]  /*9080*/  STS.U16 [R57], R6 ;  /* 0x0000000639007388 */ /* 0x0005e80000000400 */
[----:B------:R-:W3:Y:S01]  /*9090*/  LDS.U16 R58, [R59] ;  /* 0x000000003b3a7984 */ /* 0x000ee20000000400 */
[----:B--2---:R-:W-:Y:S01]  /*90a0*/  IMAD.SHL.U32 R6, R5, 0x400, RZ ;  /* 0x0000040005067824 */ /* 0x004fe200078e00ff */
[----:B------:R-:W-:-:S04]  /*90b0*/  SHF.R.U32.HI R5, RZ, 0x4, R5 ;  /* 0x00000004ff057819 */ /* 0x000fc80000011605 */
[----:B------:R-:W-:Y:S02]  /*90c0*/  LOP3.LUT R8, R6, 0x7c00, RZ, 0xc0, !PT ;  /* 0x00007c0006087812 */ /* 0x000fe400078ec0ff */
[----:B------:R-:W-:-:S04]  /*90d0*/  LOP3.LUT R5, R5, 0xffffffe, RZ, 0xc0, !PT ;  /* 0x0ffffffe05057812 */ /* 0x000fc800078ec0ff */
[----:B------:R-:W-:Y:S01]  /*90e0*/  IADD3 R63, PT, PT, R5, R9, R8 ;  /* 0x00000009053f7210 */ /* 0x000fe20007ffe008 */
[----:B---3--:R-:W-:-:S05]  /*90f0*/  VIADD R4, R58, 0x1 ;  /* 0x000000013a047836 */ /* 0x008fca0000000000 */
        /* <DEDUP_REMOVED lines=132> */
[----:B------:R-:W-:-:S04]  /*9940*/  LOP3.LUT R5, R4, 0xffffffe, RZ, 0xc0, !PT ;  /* 0x0ffffffe04057812 */ /* 0x000fc800078ec0ff */
[----:B------:R-:W-:Y:S02]  /*9950*/  IADD3 R94, PT, PT, R5, R9, R94 ;  /* 0x00000009055e7210 */ /* 0x000fe40007ffe05e */
[----:B------:R-:W-:Y:S01]  /*9960*/  LOP3.LUT R5, R54, UR7, RZ, 0xc0, !PT ;  /* 0x0000000736057c12 */ /* 0x000fe2000f8ec0ff */
        /* <DEDUP_REMOVED lines=27> */
[----:B------:R-:W-:Y:S04]  /*9b20*/  STS.U16 [R97], R4 ;  /* 0x0000000461007388 */ /* 0x000fe80000000400 */
[----:B------:R-:W2:Y:S02]  /*9b30*/  LDS.U16 R95, [R98] ;  /* 0x00000000625f7984 */ /* 0x000ea40000000400 */
[----:B--2---:R-:W-:-:S05]  /*9b40*/  VIADD R5, R95, 0x1 ;  /* 0x000000015f057836 */ /* 0x004fca0000000000 */
[----:B------:R-:W-:Y:S04]  /*9b50*/  STS.U16 [R98], R5 ;  /* 0x0000000562007388 */ /* 0x000fe80000000400 */
[----:B------:R-:W2:Y:S02]  /*9b60*/  LDS.U16 R96, [R100] ;  /* 0x0000000064607984 */ /* 0x000ea40000000400 */
[----:B--2---:R-:W-:-:S05]  /*9b70*/  VIADD R7, R96, 0x1 ;  /* 0x0000000160077836 */ /* 0x004fca0000000000 */
[----:B------:R-:W-:Y:S01]  /*9b80*/  STS.U16 [R100], R7 ;  /* 0x0000000764007388 */ /* 0x000fe20000000400 */
[----:B------:R-:W-:Y:S06]  /*9b90*/  BAR.SYNC.DEFER_BLOCKING 0x0 ;  /* 0x0000000000007b1d */ /* 0x000fec0000010000 */
[----:B------:R-:W-:Y:S04]  /*9ba0*/  LDS R101, [R23] ;  /* 0x0000000017657984 */ /* 0x000fe80000000800 */
[----:B------:R-:W2:Y:S04]  /*9bb0*/  LDS R4, [R23+0x4] ;  /* 0x0000040017047984 */ /* 0x000ea80000000800 */
[----:B------:R-:W3:Y:S04]  /*9bc0*/  LDS R6, [R23+0x8] ;  /* 0x0000080017067984 */ /* 0x000ee80000000800 */
[----:B------:R-:W4:Y:S04]  /*9bd0*/  LDS R8, [R23+0xc] ;  /* 0x00000c0017087984 */ /* 0x000f280000000800 */
[----:B01----:R-:W0:Y:S04]  /*9be0*/  LDS R9, [R23+0x10] ;  /* 0x0000100017097984 */ /* 0x003e280000000800 */
[----:B------:R-:W1:Y:S04]  /*9bf0*/  LDS R5, [R23+0x14] ;  /* 0x0000140017057984 */ /* 0x000e680000000800 */
[----:B------:R-:W5:Y:S04]  /*9c00*/  LDS R10, [R23+0x18] ;  /* 0x00001800170a7984 */ /* 0x000f680000000800 */
[----:B------:R-:W5:Y:S04]  /*9c10*/  LDS R11, [R23+0x1c] ;  /* 0x00001c00170b7984 */ /* 0x000f680000000800 */
[----:B------:R-:W5:Y:S04]  /*9c20*/  LDS R18, [R23+0x20] ;  /* 0x0000200017127984 */ /* 0x000f680000000800 */
[----:B------:R-:W5:Y:S04]  /*9c30*/  LDS R7, [R23+0x24] ;  /* 0x0000240017077984 */ /* 0x000f680000000800 */
[----:B------:R-:W5:Y:S04]  /*9c40*/  LDS R24, [R23+0x28] ;  /* 0x0000280017187984 */ /* 0x000f680000000800 */
[----:B------:R-:W5:Y:S01]  /*9c50*/  LDS R102, [R23+0x2c] ;  /* 0x00002c0017667984 */ /* 0x000f620000000800 */
[----:B--2---:R-:W-:-:S03]  /*9c60*/  IMAD.IADD R103, R101, 0x1, R4 ;  /* 0x0000000165677824 */ /* 0x004fc600078e0204 */
[----:B------:R-:W2:Y:S01]  /*9c70*/  LDS R4, [R23+0x30] ;  /* 0x0000300017047984 */ /* 0x000ea20000000800 */
[----:B---3--:R-:W-:-:S03]  /*9c80*/  IMAD.IADD R105, R6, 0x1, R103 ;  /* 0x0000000106697824 */ /* 0x008fc600078e0267 */
[----:B------:R-:W3:Y:S01]  /*9c90*/  LDS R6, [R23+0x34] ;  /* 0x0000340017067984 */ /* 0x000ee20000000800 */
[----:B----4-:R-:W-:-:S03]  /*9ca0*/  IMAD.IADD R104, R8, 0x1, R105 ;  /* 0x0000000108687824 */ /* 0x010fc600078e0269 */
[----:B------:R-:W4:Y:S01]  /*9cb0*/  LDS R8, [R23+0x38] ;  /* 0x0000380017087984 */ /* 0x000f220000000800 */
[----:B0-----:R-:W-:-:S03]  /*9cc0*/  IMAD.IADD R106, R9, 0x1, R104 ;  /* 0x00000001096a7824 */ /* 0x001fc600078e0268 */
[----:B------:R-:W0:Y:S01]  /*9cd0*/  LDS R9, [R23+0x3c] ;  /* 0x00003c0017097984 */ /* 0x000e220000000800 */
[----:B-1----:R-:W-:-:S03]  /*9ce0*/  IMAD.IADD R107, R5, 0x1, R106 ;  /* 0x00000001056b7824 */ /* 0x002fc600078e026a */
[----:B------:R-:W1:Y:S01]  /*9cf0*/  LDS R5, [R23+0x40] ;  /* 0x0000400017057984 */ /* 0x000e620000000800 */
        /* <DEDUP_REMOVED lines=33> */
[----:B--2---:R-:W-:-:S04]  /*9f10*/  IMAD.IADD R131, R4, 0x1, R129 ;  /* 0x0000000104837824 */ /* 0x004fc800078e0281 */
[----:B---3--:R-:W-:-:S04]  /*9f20*/  IMAD.IADD R133, R6, 0x1, R131 ;  /* 0x0000000106857824 */ /* 0x008fc800078e0283 */
[----:B----4-:R-:W-:-:S04]  /*9f30*/  IMAD.IADD R102, R8, 0x1, R133 ;  /* 0x0000000108667824 */ /* 0x010fc800078e0285 */
[----:B0-----:R-:W-:-:S04]  /*9f40*/  IMAD.IADD R120, R9, 0x1, R102 ;  /* 0x0000000109787824 */ /* 0x001fc800078e0266 */
[----:B-1----:R-:W-:-:S04]  /*9f50*/  IMAD.IADD R135, R5, 0x1, R120 ;  /* 0x0000000105877824 */ /* 0x002fc800078e0278 */
[----:B-----5:R-:W-:-:S04]  /*9f60*/  IMAD.IADD R122, R10, 0x1, R135 ;  /* 0x000000010a7a7824 */ /* 0x020fc800078e0287 */
[----:B------:R-:W-:-:S04]  /*9f70*/  IMAD.IADD R137, R11, 0x1, R122 ;  /* 0x000000010b897824 */ /* 0x000fc800078e027a */
[----:B------:R-:W-:Y:S02]  /*9f80*/  IMAD.IADD R124, R18, 0x1, R137 ;  /* 0x00000001127c7824 */ /* 0x000fe400078e0289 */
[----:B------:R-:W0:Y:S02]  /*9f90*/  S2R R18, SR_TID.X ;  /* 0x0000000000127919 */ /* 0x000e240000002100 */
[----:B------:R-:W-:-:S04]  /*9fa0*/  IMAD.IADD R139, R7, 0x1, R124 ;  /* 0x00000001078b7824 */ /* 0x000fc800078e027c */
[----:B------:R-:W-:-:S05]  /*9fb0*/  IMAD.IADD R126, R24, 0x1, R139 ;  /* 0x00000001187e7824 */ /* 0x000fca00078e028b */
[----:B------:R-:W1:Y:S01]  /*9fc0*/  SHFL.UP P0, R5, R126, 0x1, RZ ;  /* 0x042000007e057989 */ /* 0x000e6200000000ff */
[--C-:B0-----:R-:W-:Y:S02]  /*9fd0*/  @!P1 SHF.R.U32.HI R6, RZ, 0x3, R18.reuse ;  /* 0x00000003ff069819 */ /* 0x101fe40000011612 */
[----:B------:R-:W-:Y:S01]  /*9fe0*/  SHF.R.U32.HI R24, RZ, 0x5, R18 ;  /* 0x00000005ff187819 */ /* 0x000fe20000011612 */
[----:B-1----:R-:W-:Y:S01]  /*9ff0*/  @P0 IMAD.IADD R5, R126, 0x1, R5 ;  /* 0x000000017e050824 */ /* 0x002fe200078e0205 */
[----:B------:R-:W-:Y:S02]  /*a000*/  @!P1 LOP3.LUT R130, R6, 0x7c, RZ, 0xc0, !PT ;  /* 0x0000007c06829812 */ /* 0x000fe400078ec0ff */
[C---:B------:R-:W-:Y:S02]  /*a010*/  ISETP.NE.AND P5, PT, R24.reuse, 0x6, PT ;  /* 0x000000061800780c */ /* 0x040fe40003fa5270 */
[----:B------:R-:W0:Y:S01]  /*a020*/  SHFL.UP P0, R4, R5, 0x2, RZ ;  /* 0x0440000005047989 */ /* 0x000e2200000000ff */
[----:B------:R-:W-:-:S02]  /*a030*/  ISETP.NE.AND P2, PT, R24, 0x4, PT ;  /* 0x000000041800780c */ /* 0x000fc40003f45270 */
[----:B------:R-:W-:Y:S02]  /*a040*/  ISETP.NE.AND P3, PT, R24, 0x5, PT ;  /* 0x000000051800780c */ /* 0x000fe40003f65270 */
[----:B------:R-:W-:-:S06]  /*a050*/  ISETP.NE.AND P6, PT, R18, RZ, PT ;  /* 0x000000ff1200720c */ /* 0x000fcc0003fc5270 */
[----:B------:R-:W-:-:S04]  /*a060*/  @P5 LOP3.LUT R99, R99, 0x1, RZ, 0xfc, !PT ;  /* 0x0000000163635812 */ /* 0x000fc800078efcff */
[----:B------:R-:W-:Y:S01]  /*a070*/  LOP3.LUT R99, R99, 0xfffffffd, RZ, 0xc0, !PT ;  /* 0xfffffffd63637812 */ /* 0x000fe200078ec0ff */
        /* <DEDUP_REMOVED lines=10> */
[----:B------:R-:W-:Y:S01]  /*a120*/  BAR.SYNC.DEFER_BLOCKING 0x0 ;  /* 0x0000000000007b1d */ /* 0x000fe20000010000 */
[----:B------:R-:W-:-:S05]  /*a130*/  ISETP.NE.AND P1, PT, R24, 0x3, PT ;  /* 0x000000031800780c */ /* 0x000fca0003f25270 */
[----:B------:R-:W0:Y:S04]  /*a140*/  LDS.128 R4, [UR4+0x8400] ;  /* 0x00840004ff047984 */ /* 0x000e280008000c00 */
[----:B------:R-:W1:Y:S01]  /*a150*/  LDS.128 R8, [UR4+0x8410] ;  /* 0x00841004ff087984 */ /* 0x000e620008000c00 */
[C---:B0-----:R-:W-:Y:S01]  /*a160*/  SEL R31, R4.reuse, R31, !P0 ;  /* 0x0000001f041f7207 */ /* 0x041fe20004000000 */
[----:B------:R-:W-:Y:S01]  /*a170*/  IMAD.IADD R5, R4, 0x1, R5 ;  /* 0x0000000104057824 */ /* 0x000fe200078e0205 */
[----:B------:R-:W-:Y:S02]  /*a180*/  ISETP.NE.AND P0, PT, R24, 0x2, PT ;  /* 0x000000021800780c */ /* 0x000fe40003f05270 */
[----:B------:R-:W-:Y:S01]  /*a190*/  SEL R4, R126, RZ, P4 ;  /* 0x000000ff7e047207 */ /* 0x000fe20002000000 */
[----:B------:R-:W-:Y:S01]  /*a1a0*/  IMAD.IADD R6, R6, 0x1, R5 ;  /* 0x0000000106067824 */ /* 0x000fe200078e0205 */
[----:B------:R-:W-:-:S02]  /*a1b0*/  SEL R31, R5, R31, !P0 ;  /* 0x0000001f051f7207 */ /* 0x000fc40004000000 */
[----:B------:R-:W-:Y:S01]  /*a1c0*/  ISETP.GT.U32.OR P4, PT, R18, 0x1f, P4 ;  /* 0x0000001f1200780c */ /* 0x000fe20002784470 */
[----:B------:R-:W-:Y:S01]  /*a1d0*/  IMAD.IADD R7, R7, 0x1, R6 ;  /* 0x0000000107077824 */ /* 0x000fe200078e0206 */
[----:B------:R-:W-:-:S03]  /*a1e0*/  SEL R31, R6, R31, !P1 ;  /* 0x0000001f061f7207 */ /* 0x000fc60004800000 */
[C---:B-1----:R-:W-:Y:S01]  /*a1f0*/  IMAD.IADD R8, R7.reuse, 0x1, R8 ;  /* 0x0000000107087824 */ /* 0x042fe200078e0208 */
[----:B------:R-:W-:-:S03]  /*a200*/  SEL R31, R7, R31, !P2 ;  /* 0x0000001f071f7207 */ /* 0x000fc60005000000 */
[----:B------:R-:W-:Y:S01]  /*a210*/  IMAD.IADD R9, R9, 0x1, R8 ;  /* 0x0000000109097824 */ /* 0x000fe200078e0208 */
[----:B------:R-:W-:-:S03]  /*a220*/  SEL R31, R8, R31, !P3 ;  /* 0x0000001f081f7207 */ /* 0x000fc60005800000 */
[----:B------:R-:W-:Y:S01]  /*a230*/  IMAD.IADD R10, R10, 0x1, R9 ;  /* 0x000000010a0a7824 */ /* 0x000fe200078e0209 */
[----:B------:R-:W-:Y:S02]  /*a240*/  SEL R31, R9, R31, !P5 ;  /* 0x0000001f091f7207 */ /* 0x000fe40006800000 */
[----:B------:R-:W-:Y:S01]  /*a250*/  ISETP.NE.AND P5, PT, R24, 0x7, PT ;  /* 0x000000071800780c */ /* 0x000fe20003fa5270 */
[----:B------:R-:W-:Y:S01]  /*a260*/  IMAD.IADD R11, R11, 0x1, R10 ;  /* 0x000000010b0b7824 */ /* 0x000fe200078e020a */
[----:B------:R-:W-:Y:S02]  /*a270*/  LEA R9, R18, UR4, 0x2 ;  /* 0x0000000412097c11 */ /* 0x000fe4000f8e10ff */
[----:B------:R-:W-:-:S09]  /*a280*/  SEL R31, R10, R31, !P5 ;  /* 0x0000001f0a1f7207 */ /* 0x000fd20006800000 */
[----:B------:R-:W-:Y:S02]  /*a290*/  @P5 LOP3.LUT R99, R99, 0x2, RZ, 0xfc, !PT ;  /* 0x0000000263635812 */ /* 0x000fe400078efcff */
[----:B------:R-:W-:Y:S02]  /*a2a0*/  ISETP.GT.U32.AND P5, PT, R18, 0x1f, PT ;  /* 0x0000001f1200780c */ /* 0x000fe40003fa4070 */
[----:B------:R-:W-:-:S11]  /*a2b0*/  LOP3.LUT R99, R99, 0xffffffdf, RZ, 0xc0, !PT ;  /* 0xffffffdf63637812 */ /* 0x000fd600078ec0ff */
[----:B------:R-:W-:Y:S01]  /*a2c0*/  @P5 IMAD.IADD R126, R31, 0x1, R4 ;  /* 0x000000011f7e5824 */ /* 0x000fe200078e0204 */
[----:B------:R-:W-:Y:S01]  /*a2d0*/  @P5 LOP3.LUT R99, R99, 0x20, RZ, 0xfc, !PT ;  /* 0x0000002063635812 */ /* 0x000fe200078efcff */
[----:B------:R-:W-:Y:S01]  /*a2e0*/  @!P4 IMAD.U32 R126, R11, 0x10000, RZ ;  /* 0x000100000b7ec824 */ /* 0x000fe200078e00ff */
[C---:B------:R-:W-:Y:S01]  /*a2f0*/  ISETP.GT.U32.AND P5, PT, R18.reuse, 0x3f, PT ;  /* 0x0000003f1200780c */ /* 0x040fe20003fa4070 */
[C---:B------:R-:W-:Y:S01]  /*a300*/  IMAD R11, R18.reuse, 0x4, R9 ;  /* 0x00000004120b7824 */ /* 0x040fe200078e0209 */
[----:B------:R-:W-:Y:S02]  /*a310*/  LOP3.LUT R99, R99, 0xffffffef, RZ, 0xc0, !PT ;  /* 0xffffffef63637812 */ /* 0x000fe400078ec0ff */
[----:B------:R-:W-:Y:S02]  /*a320*/  @!P4 STS [UR4+0x8428], R126 ;  /* 0x0084287eff00c988 */ /* 0x000fe40008000804 */
[----:B------:R-:W-:Y:S01]  /*a330*/  @P6 LOP3.LUT R99, R99, 0x10, RZ, 0xfc, !PT ;  /* 0x0000001063636812 */ /* 0x000fe200078efcff */
[----:B------:R-:W-:Y:S06]  /*a340*/  BAR.SYNC.DEFER_BLOCKING 0x0 ;  /* 0x0000000000007b1d */ /* 0x000fec0000010000 */
[----:B------:R-:W-:Y:S01]  /*a350*/  @!P5 IMAD.SHL.U32 R6, R18, 0x400, RZ ;  /* 0x000004001206d824 */ /* 0x000fe200078e00ff */
[----:B------:R-:W-:Y:S01]  /*a360*/  @!P5 SHF.R.U32.HI R7, RZ, 0x4, R18 ;  /* 0x00000004ff07d819 */ /* 0x000fe20000011612 */
[----:B------:R-:W-:-:S03]  /*a370*/  @!P5 IMAD.MOV.U32 R28, RZ, RZ, 0x1700 ;  /* 0x00001700ff1cd424 */ /* 0x000fc600078e00ff */
[----:B------:R-:W-:Y:S02]  /*a380*/  @!P5 LOP3.LUT R6, R6, 0x7c00, RZ, 0xc0, !PT ;  /* 0x00007c000606d812 */ /* 0x000fe400078ec0ff */
[----:B------:R-:W-:-:S04]  /*a390*/  @!P5 LOP3.LUT R7, R7, 0x3e, RZ, 0xc0, !PT ;  /* 0x0000003e0707d812 */ /* 0x000fc800078ec0ff */
[----:B------:R-:W-:Y:S01]  /*a3a0*/  @!P5 IADD3 R7, PT, PT, R7, UR4, R6 ;  /* 0x000000040707dc10 */ /* 0x000fe2000fffe006 */
[----:B------:R-:W0:Y:S02]  /*a3b0*/  LDS R4, [UR4+0x8428] ;  /* 0x00842804ff047984 */ /* 0x000e240008000800 */
[----:B0-----:R-:W-:Y:S02]  /*a3c0*/  SEL R5, R4, RZ, P6 ;  /* 0x000000ff04057207 */ /* 0x001fe40003000000 */
        /* <DEDUP_REMOVED lines=69> */
[----:B------:R0:W1:Y:S04]  /*a820*/  LDS.U16 R6, [R27] ;  /* 0x000000001b067984 */ /* 0x0000680000000400 */
        /* <DEDUP_REMOVED lines=9> */
[----:B0-----:R-:W-:-:S02]  /*a8c0*/  @!P5 SHF.R.S32.HI R27, RZ, 0x1f, R26 ;  /* 0x0000001fff1bd819 */ /* 0x001fc4000001141a */
[----:B------:R-:W-:Y:S01]  /*a8d0*/  @!P5 SHF.R.S32.HI R10, RZ, 0x1f, R26 ;  /* 0x0000001fff0ad819 */ /* 0x000fe2000001141a */
        /* <DEDUP_REMOVED lines=12> */
[----:B-----5:R-:W-:-:S03]  /*a9a0*/  IMAD.IADD R63, R62, 0x1, R63 ;  /* 0x000000013e3f7824 */ /* 0x020fc600078e023f */
        /* <DEDUP_REMOVED lines=10> */
[----:B------:R-:W-:Y:S01]  /*aa50*/  IMAD.IADD R71, R70, 0x1, R71 ;  /* 0x0000000146477824 */ /* 0x000fe200078e0247 */
[----:B------:R-:W-:Y:S02]  /*aa60*/  LEA R58, R69, UR4, 0x2 ;  /* 0x00000004453a7c11 */ /* 0x000fe4000f8e10ff */
[----:B------:R-:W5:Y:S01]  /*aa70*/  LDS.U16 R7, [R94] ;  /* 0x000000005e077984 */ /* 0x000f620000000400 */
[----:B------:R-:W-:Y:S01]  /*aa80*/  IMAD.IADD R73, R72, 0x1, R73 ;  /* 0x0000000148497824 */ /* 0x000fe200078e0249 */
[----:B------:R-:W-:Y:S02]  /*aa90*/  LEA R71, R71, UR4, 0x2 ;  /* 0x0000000447477c11 */ /* 0x000fe4000f8e10ff */
[----:B------:R-:W5:Y:S01]  /*aaa0*/  LDS.U16 R8, [R97] ;  /* 0x0000000061087984 */ /* 0x000f620000000400 */
[----:B0-----:R-:W-:-:S03]  /*aab0*/  IMAD.IADD R75, R74, 0x1, R75 ;  /* 0x000000014a4b7824 */ /* 0x001fc600078e024b */
[----:B------:R-:W0:Y:S01]  /*aac0*/  LDS.U16 R98, [R98] ;  /* 0x0000000062627984 */ /* 0x000e220000000400 */
[----:B-1----:R-:W-:Y:S01]  /*aad0*/  IMAD.IADD R77, R76, 0x1, R77 ;  /* 0x000000014c4d7824 */ /* 0x002fe200078e024d */
[----:B------:R-:W-:Y:S02]  /*aae0*/  LEA R75, R75, UR4, 0x2 ;  /* 0x000000044b4b7c11 */ /* 0x000fe4000f8e10ff */
[----:B------:R-:W1:Y:S01]  /*aaf0*/  LDS.U16 R101, [R100] ;  /* 0x0000000064657984 */ /* 0x000e620000000400 */
[----:B--2---:R-:W-:Y:S01]  /*ab00*/  IMAD.IADD R79, R78, 0x1, R79 ;  /* 0x000000014e4f7824 */ /* 0x004fe200078e024f */
[----:B------:R-:W-:Y:S01]  /*ab10*/  BAR.SYNC.DEFER_BLOCKING 0x0 ;  /* 0x0000000000007b1d */ /* 0x000fe20000010000 */
[----:B---3--:R-:W-:-:S03]  /*ab20*/  IMAD.IADD R81, R80, 0x1, R81 ;  /* 0x0000000150517824 */ /* 0x008fc600078e0251 */
[----:B------:R-:W-:Y:S01]  /*ab30*/  LEA R79, R79, UR4, 0x2 ;  /* 0x000000044f4f7c11 */ /* 0x000fe2000f8e10ff */
[----:B----4-:R-:W-:Y:S02]  /*ab40*/  IMAD.IADD R83, R82, 0x1, R83 ;  /* 0x0000000152537824 */ /* 0x010fe400078e0253 */
[----:B-----5:R-:W-:-:S03]  /*ab50*/  IMAD.IADD R85, R84, 0x1, R85 ;  /* 0x0000000154557824 */ /* 0x020fc600078e0255 */
[----:B------:R-:W-:Y:S01]  /*ab60*/  LEA R83, R83, UR4, 0x2 ;  /* 0x0000000453537c11 */ /* 0x000fe2000f8e10ff */
[----:B------:R-:W-:Y:S02]  /*ab70*/  IMAD.IADD R87, R86, 0x1, R87 ;  /* 0x0000000156577824 */ /* 0x000fe400078e0257 */
[----:B------:R-:W-:-:S03]  /*ab80*/  IMAD.IADD R89, R88, 0x1, R89 ;  /* 0x0000000158597824 */ /* 0x000fc600078e0259 */
[----:B------:R-:W-:Y:S01]  /*ab90*/  LEA R87, R87, UR4, 0x2 ;  /* 0x0000000457577c11 */ /* 0x000fe2000f8e10ff */
[----:B------:R-:W-:Y:S01]  /*aba0*/  IMAD.IADD R91, R90, 0x1, R91 ;  /* 0x000000015a5b7824 */ /* 0x000fe200078e025b */
[----:B------:R-:W-:Y:S01]  /*abb0*/  @!P5 STS.64 [R11], R26 ;  /* 0x0000001a0b00d388 */ /* 0x000fe20000000a00 */
[----:B------:R-:W-:-:S03]  /*abc0*/  IMAD.IADD R7, R92, 0x1, R7 ;  /* 0x000000015c077824 */ /* 0x000fc600078e0207 */
[----:B------:R-:W-:Y:S01]  /*abd0*/  LEA R91, R91, UR4, 0x2 ;  /* 0x000000045b5b7c11 */ /* 0x000fe2000f8e10ff */
[----:B------:R-:W-:Y:S01]  /*abe0*/  BAR.SYNC.DEFER_BLOCKING 0x0 ;  /* 0x0000000000007b1d */ /* 0x000fe20000010000 */
[----:B------:R-:W-:Y:S02]  /*abf0*/  IMAD.IADD R8, R93, 0x1, R8 ;  /* 0x000000015d087824 */ /* 0x000fe400078e0208 */
[----:B0-----:R-:W-:Y:S02]  /*ac00*/  IMAD.IADD R98, R95, 0x1, R98 ;  /* 0x000000015f627824 */ /* 0x001fe400078e0262 */
[----:B-1----:R-:W-:-:S03]  /*ac10*/  IMAD.IADD R101, R96, 0x1, R101 ;  /* 0x0000000160657824 */ /* 0x002fc600078e0265 */
[----:B------:R-:W-:Y:S02]  /*ac20*/  LEA R98, R98, UR4, 0x2 ;  /* 0x0000000462627c11 */ /* 0x000fe4000f8e10ff */
[----:B------:R-:W-:Y:S01]  /*ac30*/  LEA R101, R101, UR4, 0x2 ;  /* 0x0000000465657c11 */ /* 0x000fe2000f8e10ff */
[----:B------:R-:W0:Y:S01]  /*ac40*/  @!P6 LDS R28, [R11+0x8] ;  /* 0x000008000b1ce984 */ /* 0x000e220000000800 */
[----:B------:R-:W-:Y:S01]  /*ac50*/  BAR.SYNC.DEFER_BLOCKING 0x0 ;  /* 0x0000000000007b1d */ /* 0x000fe20000010000 */
[----:B------:R-:W-:-:S05]  /*ac60*/  @!P5 IADD3 R4, P6, PT, -R26, R22, RZ ;  /* 0x000000161a04d210 */ /* 0x000fca0007fde1ff */
[----:B------:R-:W-:Y:S01]  /*ac70*/  @!P5 IMAD.X R5, R21, 0x1, ~R10, P6 ;  /* 0x000000011505d824 */ /* 0x000fe200030e0e0a */
[----:B------:R-:W-:-:S04]  /*ac80*/  LEA R10, R61, UR4, 0x2 ;  /* 0x000000043d0a7c11 */ /* 0x000fc8000f8e10ff */
[----:B------:R1:W-:Y:S01]  /*ac90*/  @!P5 STS.64 [R11+0x5c00], R4 ;  /* 0x005c00040b00d388 */ /* 0x0003e20000000a00 */
[----:B------:R-:W-:Y:S01]  /*aca0*/  BAR.SYNC.DEFER_BLOCKING 0x0 ;  /* 0x0000000000007b1d */ /* 0x000fe20000010000 */
[C---:B0-----:R-:W-:Y:S02]  /*acb0*/  @!P5 IADD3 R22, P6, PT, R28.reuse, R4, RZ ;  /* 0x000000041c16d210 */ /* 0x041fe40007fde0ff */
[----:B-1----:R-:W-:Y:S02]  /*acc0*/  LEA R4, R73, UR4, 0x2 ;  /* 0x0000000449047c11 */ /* 0x002fe4000f8e10ff */
[----:B------:R-:W-:Y:S01]  /*acd0*/  @!P5 LEA.HI.X.SX32 R21, R28, R5, 0x1, P6 ;  /* 0x000000051c15d211 */ /* 0x000fe200030f0eff */
[----:B------:R-:W-:Y:S04]  /*ace0*/  STS [R55], R52 ;  /* 0x0000003437007388 */ /* 0x000fe80000000800 */
[----:B------:R0:W-:Y:S04]  /*acf0*/  STS [R6], R51 ;  /* 0x0000003306007388 */ /* 0x0001e80000000800 */
[----:B------:R-:W-:Y:S04]  /*ad00*/  STS [R59], R50 ;  /* 0x000000323b007388 */ /* 0x000fe80000000800 */
[----:B------:R1:W-:Y:S01]  /*ad10*/  STS [R10], R49 ;  /* 0x000000310a007388 */ /* 0x0003e20000000800 */
[----:B0-----:R-:W-:-:S03]  /*ad20*/  LEA R6, R77, UR4, 0x2 ;  /* 0x000000044d067c11 */ /* 0x001fc6000f8e10ff */
[----:B------:R0:W-:Y:S04]  /*ad30*/  STS [R63], R48 ;  /* 0x000000303f007388 */ /* 0x0001e80000000800 */
[----:B------:R-:W-:Y:S01]  /*ad40*/  STS [R56], R47 ;  /* 0x0000002f38007388 */ /* 0x000fe20000000800 */
[----:B-1----:R-:W-:-:S03]  /*ad50*/  LEA R10, R81, UR4, 0x2 ;  /* 0x00000004510a7c11 */ /* 0x002fc6000f8e10ff */
[----:B------:R1:W-:Y:S01]  /*ad60*/  STS [R67], R46 ;  /* 0x0000002e43007388 */ /* 0x0003e20000000800 */
[----:B0-----:R-:W-:-:S03]  /*ad70*/  LEA R48, R89, UR4, 0x2 ;  /* 0x0000000459307c11 */ /* 0x001fc6000f8e10ff */
[----:B------:R-:W-:Y:S04]  /*ad80*/  STS [R58], R45 ;  /* 0x0000002d3a007388 */ /* 0x000fe80000000800 */
[----:B------:R-:W-:Y:S01]  /*ad90*/  STS [R71], R44 ;  /* 0x0000002c47007388 */ /* 0x000fe20000000800 */
[----:B-1----:R-:W-:-:S03]  /*ada0*/  LEA R46, R85, UR4, 0x2 ;  /* 0x00000004552e7c11 */ /* 0x002fc6000f8e10ff */
[----:B------:R-:W-:Y:S04]  /*adb0*/  STS [R4], R43 ;  /* 0x0000002b04007388 */ /* 0x000fe80000000800 */
[----:B------:R-:W-:Y:S04]  /*adc0*/  STS [R75], R42 ;  /* 0x0000002a4b007388 */ /* 0x000fe80000000800 */
[----:B------:R0:W-:Y:S04]  /*add0*/  STS [R6], R41 ;  /* 0x0000002906007388 */ /* 0x0001e80000000800 */
[----:B------:R-:W-:Y:S04]  /*ade0*/  STS [R79], R40 ;  /* 0x000000284f007388 */ /* 0x000fe80000000800 */
[----:B------:R-:W-:Y:S01]  /*adf0*/  STS [R10], R39 ;  /* 0x000000270a007388 */ /* 0x000fe20000000800 */
[----:B0-----:R-:W-:-:S03]  /*ae00*/  LEA R6, R7, UR4, 0x2 ;  /* 0x0000000407067c11 */ /* 0x001fc6000f8e10ff */
[----:B------:R-:W-:Y:S01]  /*ae10*/  STS [R83], R38 ;  /* 0x0000002653007388 */ /* 0x000fe20000000800 */
[----:B------:R-:W-:-:S03]  /*ae20*/  LEA R7, R8, UR4, 0x2 ;  /* 0x0000000408077c11 */ /* 0x000fc6000f8e10ff */
        /* <DEDUP_REMOVED lines=10> */
[----:B------:R-:W-:Y:S04]  /*aed0*/  LDS R79, [R9+0x400] ;  /* 0x00040000094f7984 */ /* 0x000fe80000000800 */
[----:B------:R-:W1:Y:S04]  /*aee0*/  LDS R81, [R9+0x800] ;  /* 0x0008000009517984 */ /* 0x000e680000000800 */
        /* <DEDUP_REMOVED lines=9> */
[----:B------:R-:W-:-:S03]  /*af80*/  LEA R8, R4, UR4, 0x3 ;  /* 0x0000000404087c11 */ /* 0x000fc6000f8e18ff */
[----:B------:R-:W-:Y:S04]  /*af90*/  LDS R101, [R9+0x2c00] ;  /* 0x002c000009657984 */ /* 0x000fe80000000800 */
[----:B------:R1:W0:Y:S04]  /*afa0*/  LDS.64 R4, [R8+0x5c00] ;  /* 0x005c000008047984 */ /* 0x0002280000000a00 */
[----:B------:R-:W-:Y:S01]  /*afb0*/  LDS R103, [R9+0x3000] ;  /* 0x0030000009677984 */ /* 0x000fe20000000800 */
[----:B-1----:R-:W-:-:S03]  /*afc0*/  LOP3.LUT R8, R81, UR7, RZ, 0xc0, !PT ;  /* 0x0000000751087c12 */ /* 0x002fc6000f8ec0ff */
[----:B------:R-:W-:Y:S01]  /*afd0*/  LDS R105, [R9+0x3400] ;  /* 0x0034000009697984 */ /* 0x000fe20000000800 */
[----:B------:R-:W-:-:S03]  /*afe0*/  LEA R36, R8, UR4, 0x3 ;  /* 0x0000000408247c11 */ /* 0x000fc6000f8e18ff */
[----:B------:R-:W-:Y:S04]  /*aff0*/  LDS R107, [R9+0x3800] ;  /* 0x00380000096b7984 */ /* 0x000fe80000000800 */
[----:B------:R-:W-:Y:S04]  /*b000*/  LDS R109, [R9+0x3c00] ;  /* 0x003c0000096d7984 */ /* 0x000fe80000000800 */
[----:B------:R-:W-:Y:S04]  /*b010*/  LDS R111, [R9+0x4000] ;  /* 0x00400000096f7984 */ /* 0x000fe80000000800 */
[----:B------:R-:W-:Y:S04]  /*b020*/  LDS R113, [R9+0x4400] ;  /* 0x0044000009717984 */ /* 0x000fe80000000800 */
[----:B------:R-:W-:Y:S04]  /*b030*/  LDS R115, [R9+0x4800] ;  /* 0x0048000009737984 */ /* 0x000fe80000000800 */
[----:B------:R-:W-:Y:S04]  /*b040*/  LDS R117, [R9+0x4c00] ;  /* 0x004c000009757984 */ /* 0x000fe80000000800 */
[----:B------:R-:W-:Y:S01]  /*b050*/  LDS R119, [R9+0x5000] ;  /* 0x0050000009777984 */ /* 0x000fe20000000800 */
[----:B0-----:R-:W-:-:S03]  /*b060*/  IADD3 R35, P6, PT, R4, R18, RZ ;  /* 0x0000001204237210 */ /* 0x001fc60007fde0ff */
[----:B------:R-:W-:Y:S01]  /*b070*/  LDS R121, [R9+0x5400] ;  /* 0x0054000009797984 */ /* 0x000fe20000000800 */
[----:B------:R-:W-:Y:S01]  /*b080*/  LOP3.LUT R4, R79, UR7, RZ, 0xc0, !PT ;  /* 0x000000074f047c12 */ /* 0x000fe2000f8ec0ff */
[----:B------:R-:W-:-:S03]  /*b090*/  IMAD.X R34, RZ, RZ, R5, P6 ;  /* 0x000000ffff227224 */ /* 0x000fc600030e0605 */
[----:B------:R-:W-:Y:S01]  /*b0a0*/  LEA R10, R4, UR4, 0x3 ;  /* 0x00000004040a7c11 */ /* 0x000fe2000f8e18ff */
[----:B------:R-:W-:Y:S04]  /*b0b0*/  LDS R123, [R9+0x5800] ;  /* 0x00580000097b7984 */ /* 0x000fe80000000800 */
[----:B------:R-:W0:Y:S02]  /*b0c0*/  LDS.64 R4, [R10+0x5c00] ;  /* 0x005c00000a047984 */ /* 0x000e240000000a00 */
[----:B0-----:R-:W-:-:S05]  /*b0d0*/  IADD3 R32, P6, PT, R4, R18, RZ ;  /* 0x0000001204207210 */ /* 0x001fca0007fde0ff */
[----:B------:R-:W-:Y:S01]  /*b0e0*/  IMAD.X R5, RZ, RZ, R5, P6 ;  /* 0x000000ffff057224 */ /* 0x000fe200030e0605 */
[----:B------:R-:W-:-:S04]  /*b0f0*/  LEA R6, P6, R35, R14, 0x2 ;  /* 0x0000000e23067211 */ /* 0x000fc800078c10ff */
[----:B------:R-:W-:Y:S02]  /*b100*/  LEA.HI.X R7, R35, R15, R34, 0x2, P6 ;  /* 0x0000000f23077211 */ /* 0x000fe400030f1422 */
[----:B------:R-:W-:-:S03]  /*b110*/  LEA R4, P6, R32, R14, 0x2 ;  /* 0x0000000e20047211 */ /* 0x000fc600078c10ff */
[----:B------:R-:W-:Y:S01]  /*b120*/  STG.E desc[UR8][R6.64], R77 ;  /* 0x0000004d06007986 */ /* 0x000fe2000c101908 */
[----:B------:R-:W-:-:S03]  /*b130*/  LEA.HI.X R5, R32, R15, R5, 0x2, P6 ;  /* 0x0000000f20057211 */ /* 0x000fc600030f1405 */
[----:B------:R-:W0:Y:S04]  /*b140*/  LDS.64 R32, [R36+0x5c00] ;  /* 0x005c000024207984 */ /* 0x000e280000000a00 */
[----:B------:R-:W-:Y:S01]  /*b150*/  STG.E desc[UR8][R4.64+0x400], R79 ;  /* 0x0004004f04007986 */ /* 0x000fe2000c101908 */
[----:B0-----:R-:W-:-:S05]  /*b160*/  IADD3 R8, P6, PT, R32, R18, RZ ;  /* 0x0000001220087210 */ /* 0x001fca0007fde0ff */
[----:B------:R-:W-:Y:S01]  /*b170*/  IMAD.X R32, RZ, RZ, R33, P6 ;  /* 0x000000ffff207224 */ /* 0x000fe200030e0621 */
[----:B------:R-:W-:-:S04]  /*b180*/  LEA R34, P6, R8, R14, 0x2 ;  /* 0x0000000e08227211 */ /* 0x000fc800078c10ff */
[----:B------:R-:W-:Y:S02]  /*b190*/  LEA.HI.X R35, R8, R15, R32, 0x2, P6 ;  /* 0x0000000f08237211 */ /* 0x000fe400030f1420 */
[----:B------:R-:W-:-:S03]  /*b1a0*/  LOP3.LUT R8, R83, UR7, RZ, 0xc0, !PT ;  /* 0x0000000753087c12 */ /* 0x000fc6000f8ec0ff */
[----:B------:R-:W-:Y:S01]  /*b1b0*/  STG.E desc[UR8][R34.64+0x800], R81 ;  /* 0x0008005122007986 */ /* 0x000fe2000c101908 */
[----:B------:R-:W-:-:S05]  /*b1c0*/  LEA R10, R8, UR4, 0x3 ;  /* 0x00000004080a7c11 */ /* 0x000fca000f8e18ff */
[----:B------:R-:W0:Y:S02]  /*b1d0*/  LDS.64 R32, [R10+0x5c00] ;  /* 0x005c00000a207984 */ /* 0x000e240000000a00 */
        /* <DEDUP_REMOVED lines=150> */
[----:B------:R-:W-:-:S06]  /*bb40*/  LEA R32, R8, UR4, 0x3 ;  /* 0x0000000408207c11 */ /* 0x000fcc000f8e18ff */
[----:B------:R-:W0:Y:S02]  /*bb50*/  LDS.64 R32, [R32+0x5c00] ;  /* 0x005c000020207984 */ /* 0x000e240000000a00 */
[----:B0-----:R-:W-:-:S05]  /*bb60*/  IADD3 R8, P6, PT, R32, R18, RZ ;  /* 0x0000001220087210 */ /* 0x001fca0007fde0ff */
[----:B------:R-:W-:Y:S01]  /*bb70*/  IMAD.X R33, RZ, RZ, R33, P6 ;  /* 0x000000ffff217224 */ /* 0x000fe200030e0621 */
[----:B------:R-:W-:-:S04]  /*bb80*/  LEA R74, P6, R8, R14, 0x2 ;  /* 0x0000000e084a7211 */ /* 0x000fc800078c10ff */
[----:B------:R-:W-:Y:S02]  /*bb90*/  LEA.HI.X R75, R8, R15, R33, 0x2, P6 ;  /* 0x0000000f084b7211 */ /* 0x000fe400030f1421 */
[----:B------:R-:W-:-:S03]  /*bba0*/  IADD3 R30, P6, PT, R30, 0x1700, RZ ;  /* 0x000017001e1e7810 */ /* 0x000fc60007fde0ff */
[----:B------:R2:W-:Y:S02]  /*bbb0*/  STG.E desc[UR8][R74.64+0x5800], R123 ;  /* 0x0058007b4a007986 */ /* 0x0005e4000c101908 */
[----:B------:R-:W-:Y:S01]  /*bbc0*/  IMAD.X R29, RZ, RZ, R29, P6 ;  /* 0x000000ffff1d7224 */ /* 0x000fe200030e061d */
[----:B------:R-:W-:Y:S01]  /*bbd0*/  BAR.SYNC.DEFER_BLOCKING 0x0 ;  /* 0x0000000000007b1d */ /* 0x000fe20000010000 */
[----:B------:R-:W-:-:S05]  /*bbe0*/  IADD3 R33, P6, PT, -R30, R3, RZ ;  /* 0x000000031e217210 */ /* 0x000fca0007fde1ff */
[----:B------:R-:W-:Y:S01]  /*bbf0*/  IMAD.X R8, R0, 0x1, ~R29, P6 ;  /* 0x0000000100087824 */ /* 0x000fe200030e0e1d */
[----:B------:R-:W-:-:S04]  /*bc00*/  ISETP.GT.U32.AND P6, PT, R33, 0x16ff, PT ;  /* 0x000016ff2100780c */ /* 0x000fc80003fc4070 */
[----:B------:R-:W-:-:S13]  /*bc10*/  ISETP.GT.AND.EX P6, PT, R8, RZ, PT, P6 ;  /* 0x000000ff0800720c */ /* 0x000fda0003fc4360 */
[----:B--2---:R-:W-:Y:S05]  /*bc20*/  @P6 BRA `(.L_x_290) ;  /* 0xffffffc800b86947 */ /* 0x004fea000383ffff */
[----:B------:R-:W-:-:S04]  /*bc30*/  ISETP.GT.U32.AND P6, PT, R3, R30, PT ;  /* 0x0000001e0300720c */ /* 0x000fc80003fc4070 */
[----:B------:R-:W-:-:S13]  /*bc40*/  ISETP.GT.AND.EX P6, PT, R0, R29, PT, P6 ;  /* 0x0000001d0000720c */ /* 0x000fda0003fc4360 */
[----:B------:R-:W-:Y:S05]  /*bc50*/  @!P6 BRA `(.L_x_291) ;  /* 0x0000004c0008e947 */ /* 0x000fea0003800000 */
[----:B------:R-:W-:-:S03]  /*bc60*/  UMOV UR5, 0xffffffff ;  /* 0xffffffff00057882 */ /* 0x000fc60000000000 */
[----:B------:R-:W-:Y:S05]  /*bc70*/  BRA.DIV UR5, `(.L_x_292) ;  /* 0x0000012e051c7947 */ /* 0x000fea000b800000 */
[----:B------:R0:W1:Y:S02]  /*bc80*/  SHFL.IDX PT, R5, R33, RZ, 0x1f ;  /* 0x00001fff21057589 */ /* 0x00006400000e0000 */
.L_x_426:
[C---:B-1----:R-:W-:Y:S01]  /*bc90*/  ISETP.GE.AND P6, PT, R18.reuse, R5, PT ;  /* 0x000000051200720c */ /* 0x042fe20003fc6270 */
[----:B------:R-:W-:Y:S02]  /*bca0*/  IMAD.MOV.U32 R4, RZ, RZ, -0x1 ;  /* 0xffffffffff047424 */ /* 0x000fe400078e00ff */
[----:B------:R-:W-:Y:S02]  /*bcb0*/  VIADD R62, R18, 0x100 ;  /* 0x00000100123e7836 */ /* 0x000fe40000000000 */
[----:B------:R-:W-:-:S08]  /*bcc0*/  IMAD.MOV.U32 R6, RZ, RZ, -0x1 ;  /* 0xffffffffff067424 */ /* 0x000fd000078e00ff */
[----:B------:R-:W2:Y:S01]  /*bcd0*/  @!P6 LDG.E R4, desc[UR8][R16.64+0x5c00] ;  /* 0x005c00081004e981 */ /* 0x000ea2000c1e1900 */
[----:B------:R-:W-:Y:S01]  /*bce0*/  ISETP.GE.AND P6, PT, R62, R5, PT ;  /* 0x000000053e00720c */ /* 0x000fe20003fc6270 */
[----:B------:R-:W-:Y:S02]  /*bcf0*/  VIADD R64, R18, 0x200 ;  /* 0x0000020012407836 */ /* 0x000fe40000000000 */
[----:B------:R-:W-:-:S10]  /*bd00*/  IMAD.MOV.U32 R66, RZ, RZ, -0x1 ;  /* 0xffffffffff427424 */ /* 0x000fd400078e00ff */
[----:B------:R-:W3:Y:S01]  /*bd10*/  @!P6 LDG.E R6, desc[UR8][R16.64+0x6000] ;  /* 0x006000081006e981 */ /* 0x000ee2000c1e1900 */
[----:B------:R-:W-:Y:S01]  /*bd20*/  ISETP.GE.AND P6, PT, R64, R5, PT ;  /* 0x000000054000720c */ /* 0x000fe20003fc6270 */
[----:B------:R-:W-:Y:S02]  /*bd30*/  VIADD R58, R18, 0x300 ;  /* 0x00000300123a7836 */ /* 0x000fe40000000000 */
[----:B------:R-:W-:-:S10]  /*bd40*/  IMAD.MOV.U32 R68, RZ, RZ, -0x1 ;  /* 0xffffffffff447424 */ /* 0x000fd400078e00ff */
[----:B------:R-:W4:Y:S01]  /*bd50*/  @!P6 LDG.E R66, desc[UR8][R16.64+0x6400] ;  /* 0x006400081042e981 */ /* 0x000f22000c1e1900 */
[----:B------:R-:W-:Y:S02]  /*bd60*/  ISETP.GE.AND P6, PT, R58, R5, PT ;  /* 0x000000053a00720c */ /* 0x000fe40003fc6270 */
[----:B------:R-:W-:Y:S01]  /*bd70*/  LOP3.LUT R60, R18, 0x400, RZ, 0xfc, !PT ;  /* 0x00000400123c7812 */ /* 0x000fe200078efcff */
[----:B------:R-:W-:-:S10]  /*bd80*/  IMAD.MOV.U32 R70, RZ, RZ, -0x1 ;  /* 0xffffffffff467424 */ /* 0x000fd400078e00ff */
[----:B------:R-:W5:Y:S01]  /*bd90*/  @!P6 LDG.E R68, desc[UR8][R16.64+0x6800] ;  /* 0x006800081044e981 */ /* 0x000f62000c1e1900 */
[----:B------:R-:W-:Y:S01]  /*bda0*/  ISETP.GE.AND P6, PT, R60, R5, PT ;  /* 0x000000053c00720c */ /* 0x000fe20003fc6270 */
[----:B------:R-:W-:Y:S02]  /*bdb0*/  VIADD R54, R18, 0x500 ;  /* 0x0000050012367836 */ /* 0x000fe40000000000 */
        /* <DEDUP_REMOVED lines=70> */
[----:B------:R-:W-:-:S13]  /*c220*/  ISETP.GE.AND P6, PT, R10, R5, PT ;  /* 0x000000050a00720c */ /* 0x000fda0003fc6270 */
[----:B------:R-:W5:Y:S01]  /*c230*/  @!P6 LDG.E R106, desc[UR8][R16.64+0xb400] ;  /* 0x00b40008106ae981 */ /* 0x000f62000c1e1900 */
[----:B------:R-:W-:Y:S01]  /*c240*/  UMOV UR5, 0xffffffff ;  /* 0xffffffff00057882 */ /* 0x000fe20000000000 */
[----:B------:R-:W-:Y:S02]  /*c250*/  IMAD R7, R18, 0x54, R11 ;  /* 0x0000005412077824 */ /* 0x000fe400078e020b */
[----:B--2---:R1:W-:Y:S04]  /*c260*/  STS [R9], R4 ;  /* 0x0000000409007388 */ /* 0x0043e80000000800 */
[----:B---3--:R1:W-:Y:S04]  /*c270*/  STS [R9+0x400], R6 ;  /* 0x0004000609007388 */ /* 0x0083e80000000800 */
[----:B----4-:R1:W-:Y:S04]  /*c280*/  STS [R9+0x800], R66 ;  /* 0x0008004209007388 */ /* 0x0103e80000000800 */
[----:B-----5:R1:W-:Y:S04]  /*c290*/  STS [R9+0xc00], R68 ;  /* 0x000c004409007388 */ /* 0x0203e80000000800 */
        /* <DEDUP_REMOVED lines=20> */
.L_x_429:
[----:B------:R-:W-:Y:S05]  /*c3e0*/  WARPSYNC.ALL ;  /* 0x0000000000007948 */ /* 0x000fea0003800000 */
[----:B------:R-:W-:Y:S06]  /*c3f0*/  BAR.SYNC.DEFER_BLOCKING 0x0 ;  /* 0x0000000000007b1d */ /* 0x000fec0000010000 */
[----:B------:R-:W-:Y:S01]  /*c400*/  BSSY.RECONVERGENT B1, `(.L_x_294) ;  /* 0x000023a000017945 */ /* 0x000fe20003800200 */
[----:B------:R-:W1:Y:S04]  /*c410*/  LDS R61, [R7] ;  /* 0x00000000073d7984 */ /* 0x000e680000000800 */
        /* <DEDUP_REMOVED lines=28> */
[----:B---3--:R-:W-:Y:S01]  /*c5e0*/  LOP3.LUT R5, R57, UR7, RZ, 0xc0, !PT ;  /* 0x0000000739057c12 */ /* 0x008fe2000f8ec0ff */
        /* <DEDUP_REMOVED lines=45> */
[----:B------:R-:W1:Y:S02]  /*c8c0*/  LDS.U16 R66, [R67] ;  /* 0x0000000043427984 */ /* 0x000e640000000400 */
[----:B-1----:R-:W-:-:S05]  /*c8d0*/  VIADD R4, R66, 0x1 ;  /* 0x0000000142047836 */ /* 0x002fca0000000000 */
[----:B------:R1:W-:Y:S04]  /*c8e0*/  STS.U16 [R67], R4 ;  /* 0x0000000443007388 */ /* 0x0003e80000000400 */
[----:B------:R-:W2:Y:S01]  /*c8f0*/  LDS.U16 R68, [R69] ;  /* 0x0000000045447984 */ /* 0x000ea20000000400 */
[----:B-1----:R-:W-:-:S05]  /*c900*/  LOP3.LUT R4, R55, UR7, RZ, 0xc0, !PT ;  /* 0x0000000737047c12 */ /* 0x002fca000f8ec0ff */
[----:B------:R-:W-:Y:S01]  /*c910*/  IMAD.SHL.U32 R5, R4, 0x400, RZ ;  /* 0x0000040004057824 */ /* 0x000fe200078e00ff */
[----:B------:R-:W-:-:S04]  /*c920*/  SHF.R.U32.HI R4, RZ, 0x4, R4 ;  /* 0x00000004ff047819 */ /* 0x000fc80000011604 */
[----:B------:R-:W-:Y:S02]  /*c930*/  LOP3.LUT R72, R5, 0x7c00, RZ, 0xc0, !PT ;  /* 0x00007c0005487812 */ /* 0x000fe400078ec0ff */
[----:B------:R-:W-:Y:S02]  /*c940*/  LOP3.LUT R73, R4, 0xffffffe, RZ, 0xc0, !PT ;  /* 0x0ffffffe04497812 */ /* 0x000fe400078ec0ff */
[----:B------:R-:W-:Y:S02]  /*c950*/  LOP3.LUT R5, R53, UR7, RZ, 0xc0, !PT ;  /* 0x0000000735057c12 */ /* 0x000fe4000f8ec0ff */
[----:B------:R-:W-:Y:S01]  /*c960*/  IADD3 R73, PT, PT, R73, R9, R72 ;  /* 0x0000000949497210 */ /* 0x000fe20007ffe048 */
[----:B--2---:R-:W-:-:S05]  /*c970*/  VIADD R6, R68, 0x1 ;  /* 0x0000000144067836 */ /* 0x004fca0000000000 */
[----:B------:R1:W-:Y:S04]  /*c980*/  STS.U16 [R69], R6 ;  /* 0x0000000645007388 */ /* 0x0003e80000000400 */
[----:B------:R-:W2:Y:S01]  /*c990*/  LDS.U16 R70, [R71] ;  /* 0x0000000047467984 */ /* 0x000ea20000000400 */
[----:B-1----:R-:W-:Y:S01]  /*c9a0*/  IMAD.SHL.U32 R6, R5, 0x400, RZ ;  /* 0x0000040005067824 */ /* 0x002fe200078e00ff */
[----:B------:R-:W-:-:S04]  /*c9b0*/  SHF.R.U32.HI R5, RZ, 0x4, R5 ;  /* 0x00000004ff057819 */ /* 0x000fc80000011605 */
[----:B------:R-:W-:Y:S02]  /*c9c0*/  LOP3.LUT R74, R6, 0x7c00, RZ, 0xc0, !PT ;  /* 0x00007c00064a7812 */ /* 0x000fe400078ec0ff */
[----:B------:R-:W-:-:S04]  /*c9d0*/  LOP3.LUT R5, R5, 0xffffffe, RZ, 0xc0, !PT ;  /* 0x0ffffffe05057812 */ /* 0x000fc800078ec0ff */
[----:B------:R-:W-:Y:S01]  /*c9e0*/  IADD3 R75, PT, PT, R5, R9, R74 ;  /* 0x00000009054b7210 */ /* 0x000fe20007ffe04a */
[----:B--2---:R-:W-:-:S05]  /*c9f0*/  VIADD R4, R70, 0x1 ;  /* 0x0000000146047836 */ /* 0x004fca0000000000 */
        /* <DEDUP_REMOVED lines=120> */
[----:B-1----:R-:W-:Y:S01]  /*d180*/  IMAD.SHL.U32 R6, R4, 0x400, RZ ;  /* 0x0000040004067824 */ /* 0x002fe200078e00ff */
        /* <DEDUP_REMOVED lines=24> */
[----:B------:R-:W1:Y:S02]  /*d310*/  LDS.U16 R103, [R104] ;  /* 0x0000000068677984 */ /* 0x000e640000000400 */
[----:B-1----:R-:W-:-:S05]  /*d320*/  VIADD R5, R103, 0x1 ;  /* 0x0000000167057836 */ /* 0x002fca0000000000 */
[----:B------:R1:W-:Y:S04]  /*d330*/  STS.U16 [R104], R5 ;  /* 0x0000000568007388 */ /* 0x0003e80000000400 */
[----:B------:R-:W2:Y:S01]  /*d340*/  LDS.U16 R105, [R106] ;  /* 0x000000006a697984 */ /* 0x000ea20000000400 */
[----:B-1----:R-:W-:-:S05]  /*d350*/  IMAD.SHL.U32 R5, R4, 0x400, RZ ;  /* 0x0000040004057824 */ /* 0x002fca00078e00ff */
        /* <DEDUP_REMOVED lines=10> */
[----:B------:R-:W1:Y:S02]  /*d400*/  LDS.U16 R107, [R108] ;  /* 0x000000006c6b7984 */ /* 0x000e640000000400 */
[----:B-1----:R-:W-:-:S05]  /*d410*/  VIADD R5, R107, 0x1 ;  /* 0x000000016b057836 */ /* 0x002fca0000000000 */
[----:B------:R-:W-:Y:S04]  /*d420*/  STS.U16 [R108], R5 ;  /* 0x000000056c007388 */ /* 0x000fe80000000400 */
[----:B------:R-:W1:Y:S02]  /*d430*/  LDS.U16 R109, [R111] ;  /* 0x000000006f6d7984 */ /* 0x000e640000000400 */
[----:B-1----:R-:W-:-:S05]  /*d440*/  VIADD R4, R109, 0x1 ;  /* 0x000000016d047836 */ /* 0x002fca0000000000 */
[----:B------:R-:W-:Y:S04]  /*d450*/  STS.U16 [R111], R4 ;  /* 0x000000046f007388 */ /* 0x000fe80000000400 */
[----:B------:R-:W1:Y:S02]  /*d460*/  LDS.U16 R110, [R112] ;  /* 0x00000000706e7984 */ /* 0x000e640000000400 */
[----:B-1----:R-:W-:-:S05]  /*d470*/  VIADD R5, R110, 0x1 ;  /* 0x000000016e057836 */ /* 0x002fca0000000000 */
[----:B------:R-:W-:Y:S01]  /*d480*/  STS.U16 [R112], R5 ;  /* 0x0000000570007388 */ /* 0x000fe20000000400 */
[----:B------:R-:W-:Y:S06]  /*d490*/  BAR.SYNC.DEFER_BLOCKING 0x0 ;  /* 0x0000000000007b1d */ /* 0x000fec0000010000 */
[----:B------:R-:W-:Y:S04]  /*d4a0*/  LDS R113, [R23] ;  /* 0x0000000017717984 */ /* 0x000fe80000000800 */
[----:B------:R-:W1:Y:S04]  /*d4b0*/  LDS R6, [R23+0x4] ;  /* 0x0000040017067984 */ /* 0x000e680000000800 */
[----:B------:R-:W2:Y:S04]  /*d4c0*/  LDS R7, [R23+0x8] ;  /* 0x0000080017077984 */ /* 0x000ea80000000800 */
[----:B------:R-:W3:Y:S04]  /*d4d0*/  LDS R114, [R23+0xc] ;  /* 0x00000c0017727984 */ /* 0x000ee80000000800 */
[----:B------:R-:W4:Y:S04]  /*d4e0*/  LDS R115, [R23+0x10] ;  /* 0x0000100017737984 */ /* 0x000f280000000800 */
[----:B------:R-:W5:Y:S04]  /*d4f0*/  LDS R116, [R23+0x14] ;  /* 0x0000140017747984 */ /* 0x000f680000000800 */
[----:B------:R-:W0:Y:S04]  /*d500*/  LDS R4, [R23+0x18] ;  /* 0x0000180017047984 */ /* 0x000e280000000800 */
[----:B------:R-:W0:Y:S04]  /*d510*/  LDS R117, [R23+0x1c] ;  /* 0x00001c0017757984 */ /* 0x000e280000000800 */
[----:B------:R-:W0:Y:S04]  /*d520*/  LDS R118, [R23+0x20] ;  /* 0x0000200017767984 */ /* 0x000e280000000800 */
[----:B------:R-:W0:Y:S04]  /*d530*/  LDS R5, [R23+0x24] ;  /* 0x0000240017057984 */ /* 0x000e280000000800 */
[----:B------:R-:W0:Y:S04]  /*d540*/  LDS R119, [R23+0x28] ;  /* 0x0000280017777984 */ /* 0x000e280000000800 */
        /* <DEDUP_REMOVED lines=11> */
[----:B0-----:R-:W-:-:S03]  /*d600*/  IMAD.IADD R126, R4, 0x1, R125 ;  /* 0x00000001047e7824 */ /* 0x001fc600078e027d */
[----:B------:R-:W0:Y:S01]  /*d610*/  LDS R4, [R23+0x44] ;  /* 0x0000440017047984 */ /* 0x000e220000000800 */
[----:B------:R-:W-:-:S03]  /*d620*/  IMAD.IADD R127, R117, 0x1, R126 ;  /* 0x00000001757f7824 */ /* 0x000fc600078e027e */
        /* <DEDUP_REMOVED lines=29> */
[----:B------:R-:W-:-:S04]  /*d800*/  IMAD.IADD R143, R120, 0x1, R141 ;  /* 0x00000001788f7824 */ /* 0x000fc800078e028d */
[----:B-1----:R-:W-:-:S04]  /*d810*/  IMAD.IADD R120, R6, 0x1, R143 ;  /* 0x0000000106787824 */ /* 0x002fc800078e028f */
[----:B--2---:R-:W-:-:S04]  /*d820*/  IMAD.IADD R145, R7, 0x1, R120 ;  /* 0x0000000107917824 */ /* 0x004fc800078e0278 */
[----:B---3--:R-:W-:-:S04]  /*d830*/  IMAD.IADD R114, R114, 0x1, R145 ;  /* 0x0000000172727824 */ /* 0x008fc800078e0291 */
[----:B----4-:R-:W-:-:S04]  /*d840*/  IMAD.IADD R115, R115, 0x1, R114 ;  /* 0x0000000173737824 */ /* 0x010fc800078e0272 */
[----:B-----5:R-:W-:-:S04]  /*d850*/  IMAD.IADD R147, R116, 0x1, R115 ;  /* 0x0000000174937824 */ /* 0x020fc800078e0273 */
[----:B0-----:R-:W-:-:S04]  /*d860*/  IMAD.IADD R116, R4, 0x1, R147 ;  /* 0x0000000104747824 */ /* 0x001fc800078e0293 */
        /* <DEDUP_REMOVED lines=15> */
[----:B------:R-:W-:-:S10]  /*d960*/  IMAD.IADD R119, R146, 0x1, -R119 ;  /* 0x0000000192777824 */ /* 0x000fd400078e0a77 */
[----:B------:R-:W-:-:S04]  /*d970*/  @!P6 SHF.R.U32.HI R5, RZ, 0x3, R18 ;  /* 0x00000003ff05e819 */ /* 0x000fc80000011612 */
[----:B------:R-:W-:-:S05]  /*d980*/  @!P6 LOP3.LUT R153, R5, 0x7c, RZ, 0xc0, !PT ;  /* 0x0000007c0599e812 */ /* 0x000fca00078ec0ff */
[----:B------:R-:W-:Y:S01]  /*d990*/  @!P6 STS [R153+UR4+0x8400], R146 ;  /* 0x008400929900e988 */ /* 0x000fe20008000804 */
[----:B------:R-:W-:Y:S01]  /*d9a0*/  BAR.SYNC.DEFER_BLOCKING 0x0 ;  /* 0x0000000000007b1d */ /* 0x000fe20000010000 */
[----:B------:R-:W-:-:S05]  /*d9b0*/  ISETP.NE.AND P6, PT, R24, 0x6, PT ;  /* 0x000000061800780c */ /* 0x000fca0003fc5270 */
[----:B------:R-:W0:Y:S02]  /*d9c0*/  LDS.128 R4, [UR4+0x8400] ;  /* 0x00840004ff047984 */ /* 0x000e240008000c00 */
[----:B0-----:R-:W-:-:S04]  /*d9d0*/  IMAD.IADD R5, R4, 0x1, R5 ;  /* 0x0000000104057824 */ /* 0x001fc800078e0205 */
[----:B------:R-:W-:Y:S01]  /*d9e0*/  IMAD.IADD R6, R6, 0x1, R5 ;  /* 0x0000000106067824 */ /* 0x000fe200078e0205 */
[----:B------:R-:W-:Y:S02]  /*d9f0*/  SEL R4, R5, R4, !P0 ;  /* 0x0000000405047207 */ /* 0x000fe40004000000 */
[----:B------:R-:W-:Y:S01]  /*da00*/  ISETP.NE.AND P0, PT, R24, 0x7, PT ;  /* 0x000000071800780c */ /* 0x000fe20003f05270 */
[----:B------:R-:W-:Y:S01]  /*da10*/  IMAD.IADD R149, R7, 0x1, R6 ;  /* 0x0000000107957824 */ /* 0x000fe200078e0206 */
[----:B------:R-:W-:Y:S02]  /*da20*/  SEL R4, R6, R4, !P1 ;  /* 0x0000000406047207 */ /* 0x000fe40004800000 */
[----:B------:R-:W-:Y:S02]  /*da30*/  ISETP.NE.AND P1, PT, R13, RZ, PT ;  /* 0x000000ff0d00720c */ /* 0x000fe40003f25270 */
[----:B------:R-:W-:Y:S02]  /*da40*/  SEL R144, R149, R4, !P2 ;  /* 0x0000000495907207 */ /* 0x000fe40005000000 */
[----:B------:R-:W0:Y:S01]  /*da50*/  LDS.128 R4, [UR4+0x8410] ;  /* 0x00841004ff047984 */ /* 0x000e220008000c00 */
[----:B------:R-:W-:Y:S01]  /*da60*/  ISETP.GT.U32.AND P2, PT, R33, R60, PT ;  /* 0x0000003c2100720c */ /* 0x000fe20003f44070 */
[----:B0-----:R-:W-:-:S04]  /*da70*/  IMAD.IADD R4, R149, 0x1, R4 ;  /* 0x0000000195047824 */ /* 0x001fc800078e0204 */
[----:B------:R-:W-:Y:S01]  /*da80*/  IMAD.IADD R5, R5, 0x1, R4 ;  /* 0x0000000105057824 */ /* 0x000fe200078e0204 */
[----:B------:R-:W-:Y:S02]  /*da90*/  SEL R144, R4, R144, !P3 ;  /* 0x0000009004907207 */ /* 0x000fe40005800000 */
[----:B------:R-:W-:Y:S01]  /*daa0*/  ISETP.GT.U32.AND P3, PT, R33, R54, PT ;  /* 0x000000362100720c */ /* 0x000fe20003f64070 */
[----:B------:R-:W-:Y:S01]  /*dab0*/  IMAD.IADD R6, R6, 0x1, R5 ;  /* 0x0000000106067824 */ /* 0x000fe200078e0205 */
[----:B------:R-:W-:Y:S02]  /*dac0*/  SEL R144, R5, R144, !P6 ;  /* 0x0000009005907207 */ /* 0x000fe40007000000 */
[----:B------:R-:W-:Y:S01]  /*dad0*/  ISETP.GT.U32.AND P6, PT, R18, 0x1f, PT ;  /* 0x0000001f1200780c */ /* 0x000fe20003fc4070 */
[----:B------:R-:W-:Y:S01]  /*dae0*/  IMAD.IADD R7, R7, 0x1, R6 ;  /* 0x0000000107077824 */ /* 0x000fe200078e0206 */
[----:B------:R-:W-:Y:S02]  /*daf0*/  SEL R5, R119, RZ, P1 ;  /* 0x000000ff77057207 */ /* 0x000fe40000800000 */
[----:B------:R-:W-:-:S02]  /*db00*/  SEL R144, R6, R144, !P0 ;  /* 0x0000009006907207 */ /* 0x000fc40004000000 */
[----:B------:R-:W-:Y:S02]  /*db10*/  @!P5 SHF.R.U32.HI R6, RZ, 0x4, R18 ;  /* 0x00000004ff06d819 */ /* 0x000fe40000011612 */
[C---:B------:R-:W-:Y:S02]  /*db20*/  ISETP.GT.U32.AND P1, PT, R33.reuse, R58, PT ;  /* 0x0000003a2100720c */ /* 0x040fe40003f24070 */
[----:B------:R-:W-:Y:S02]  /*db30*/  @!P5 LOP3.LUT R6, R6, 0x3e, RZ, 0xc0, !PT ;  /* 0x0000003e0606d812 */ /* 0x000fe400078ec0ff */
[----:B------:R-:W-:Y:S01]  /*db40*/  ISETP.GT.U32.AND P0, PT, R33, R64, PT ;  /* 0x000000402100720c */ /* 0x000fe20003f04070 */
[----:B------:R-:W-:Y:S01]  /*db50*/  @P6 IMAD.IADD R119, R144, 0x1, R5 ;  /* 0x0000000190776824 */ /* 0x000fe200078e0205 */
[C---:B------:R-:W-:Y:S01]  /*db60*/  ISETP.NE.AND P6, PT, R18.reuse, RZ, PT ;  /* 0x000000ff1200720c */ /* 0x040fe20003fc5270 */
[----:B------:R-:W-:Y:S02]  /*db70*/  @!P4 IMAD.U32 R119, R7, 0x10000, RZ ;  /* 0x000100000777c824 */ /* 0x000fe400078e00ff */
[----:B------:R-:W-:-:S03]  /*db80*/  @!P5 IMAD.SHL.U32 R5, R18, 0x400, RZ ;  /* 0x000004001205d824 */ /* 0x000fc600078e00ff */
[----:B------:R-:W-:Y:S02]  /*db90*/  @!P4 STS [UR4+0x8428], R119 ;  /* 0x00842877ff00c988 */ /* 0x000fe40008000804 */
[----:B------:R-:W-:Y:S01]  /*dba0*/  @!P5 LOP3.LUT R5, R5, 0x7c00, RZ, 0xc0, !PT ;  /* 0x00007c000505d812 */ /* 0x000fe200078ec0ff */
[----:B------:R-:W-:Y:S03]  /*dbb0*/  BAR.SYNC.DEFER_BLOCKING 0x0 ;  /* 0x0000000000007b1d */ /* 0x000fe60000010000 */
[----:B------:R-:W-:-:S03]  /*dbc0*/  @!P5 IADD3 R5, PT, PT, R6, UR4, R5 ;  /* 0x000000040605dc10 */ /* 0x000fc6000fffe005 */
[----:B------:R-:W0:Y:S02]  /*dbd0*/  LDS R4, [UR4+0x8428] ;  /* 0x00842804ff047984 */ /* 0x000e240008000800 */
[----:B0-----:R-:W-:Y:S02]  /*dbe0*/  SEL R4, R4, RZ, P6 ;  /* 0x000000ff04047207 */ /* 0x001fe40003000000 */
[----:B------:R-:W-:-:S03]  /*dbf0*/  ISETP.GT.U32.AND P6, PT, R33, R62, PT ;  /* 0x0000003e2100720c */ /* 0x000fc60003fc4070 */
[----:B------:R-:W-:Y:S01]  /*dc00*/  IMAD.IADD R4, R4, 0x1, R119 ;  /* 0x0000000104047824 */ /* 0x000fe200078e0277 */
[----:B------:R-:W-:-:S03]  /*dc10*/  ISETP.GT.AND.EX P6, PT, R8, RZ, PT, P6 ;  /* 0x000000ff0800720c */ /* 0x000fc60003fc4360 */
        /* <DEDUP_REMOVED lines=66> */
[----:B------:R0:W1:Y:S04]  /*e040*/  @!P5 LDS.U16 R24, [R5] ;  /* 0x000000000518d984 */ /* 0x0000680000000400 */
[----:B------:R-:W2:Y:S04]  /*e050*/  LDS.U16 R67, [R67] ;  /* 0x0000000043437984 */ /* 0x000ea80000000400 */
[----:B------:R-:W3:Y:S01]  /*e060*/  LDS.U16 R69, [R69] ;  /* 0x0000000045457984 */ /* 0x000ee20000000400 */
[----:B0-----:R-:W-:-:S02]  /*e070*/  CS2R R4, SRZ ;  /* 0x0000000000047805 */ /* 0x001fc4000001ff00 */
[----:B------:R-:W-:Y:S01]  /*e080*/  @!P5 IMAD.MOV.U32 R5, RZ, RZ, RZ ;  /* 0x000000ffff05d224 */ /* 0x000fe200078e00ff */
[----:B------:R-:W0:Y:S04]  /*e090*/  LDS.U16 R71, [R71] ;  /* 0x0000000047477984 */ /* 0x000e280000000400 */
[----:B------:R-:W4:Y:S04]  /*e0a0*/  LDS.U16 R73, [R73] ;  /* 0x0000000049497984 */ /* 0x000f280000000400 */
[----:B------:R-:W5:Y:S04]  /*e0b0*/  LDS.U16 R75, [R75] ;  /* 0x000000004b4b7984 */ /* 0x000f680000000400 */
[----:B------:R-:W5:Y:S04]  /*e0c0*/  LDS.U16 R77, [R77] ;  /* 0x000000004d4d7984 */ /* 0x000f680000000400 */
[----:B------:R-:W5:Y:S04]  /*e0d0*/  LDS.U16 R79, [R79] ;  /* 0x000000004f4f7984 */ /* 0x000f680000000400 */
[----:B------:R-:W5:Y:S04]  /*e0e0*/  LDS.U16 R81, [R81] ;  /* 0x0000000051517984 */ /* 0x000f680000000400 */
[----:B------:R-:W5:Y:S04]  /*e0f0*/  LDS.U16 R83, [R83] ;  /* 0x0000000053537984 */ /* 0x000f680000000400 */
[----:B------:R-:W5:Y:S01]  /*e100*/  LDS.U16 R85, [R85] ;  /* 0x0000000055557984 */ /* 0x000f620000000400 */
[----:B-1----:R-:W-:-:S03]  /*e110*/  @!P5 IMAD.MOV.U32 R4, RZ, RZ, R24 ;  /* 0x000000ffff04d224 */ /* 0x002fc600078e0018 */
[----:B------:R-:W1:Y:S01]  /*e120*/  LDS.U16 R87, [R87] ;  /* 0x0000000057577984 */ /* 0x000e620000000400 */
[----:B--2---:R-:W-:Y:S01]  /*e130*/  IMAD.IADD R67, R66, 0x1, R67 ;  /* 0x0000000142437824 */ /* 0x004fe200078e0243 */
[----:B------:R-:W-:Y:S02]  /*e140*/  @!P5 IADD3 R22, P4, PT, -R4, R22, RZ ;  /* 0x000000160416d210 */ /* 0x000fe40007f9e1ff */
[----:B------:R-:W2:Y:S01]  /*e150*/  LDS.U16 R89, [R89] ;  /* 0x0000000059597984 */ /* 0x000ea20000000400 */
[----:B---3--:R-:W-:Y:S01]  /*e160*/  IMAD.IADD R69, R68, 0x1, R69 ;  /* 0x0000000144457824 */ /* 0x008fe200078e0245 */
[----:B------:R-:W-:Y:S01]  /*e170*/  LEA R24, R67, UR4, 0x2 ;  /* 0x0000000443187c11 */ /* 0x000fe2000f8e10ff */
[----:B------:R-:W-:Y:S01]  /*e180*/  @!P5 IMAD.X R23, R21, 0x1, ~R5, P4 ;  /* 0x000000011517d824 */ /* 0x000fe200020e0e05 */
[----:B------:R-:W3:Y:S01]  /*e190*/  LDS.U16 R91, [R91] ;  /* 0x000000005b5b7984 */ /* 0x000ee20000000400 */
[----:B0-----:R-:W-:Y:S01]  /*e1a0*/  IMAD.IADD R71, R70, 0x1, R71 ;  /* 0x0000000146477824 */ /* 0x001fe200078e0247 */
[----:B------:R-:W-:-:S02]  /*e1b0*/  ISETP.GT.U32.AND P4, PT, R33, R56, PT ;  /* 0x000000382100720c */ /* 0x000fc40003f84070 */
[----:B------:R-:W0:Y:S01]  /*e1c0*/  LDS.U16 R93, [R93] ;  /* 0x000000005d5d7984 */ /* 0x000e220000000400 */
[----:B----4-:R-:W-:Y:S01]  /*e1d0*/  IMAD.IADD R73, R72, 0x1, R73 ;  /* 0x0000000148497824 */ /* 0x010fe200078e0249 */
[----:B------:R-:W-:Y:S02]  /*e1e0*/  LEA R54, R69, UR4, 0x2 ;  /* 0x0000000445367c11 */ /* 0x000fe4000f8e10ff */
[----:B------:R-:W4:Y:S01]  /*e1f0*/  LDS.U16 R95, [R95] ;  /* 0x000000005f5f7984 */ /* 0x000f220000000400 */
[----:B-----5:R-:W-:Y:S01]  /*e200*/  IMAD.IADD R75, R74, 0x1, R75 ;  /* 0x000000014a4b7824 */ /* 0x020fe200078e024b */
[----:B------:R-:W-:Y:S02]  /*e210*/  LEA R56, R71, UR4, 0x2 ;  /* 0x0000000447387c11 */ /* 0x000fe4000f8e10ff */
[----:B------:R-:W5:Y:S01]  /*e220*/  LDS.U16 R97, [R97] ;  /* 0x0000000061617984 */ /* 0x000f620000000400 */
[----:B------:R-:W-:Y:S01]  /*e230*/  IMAD.IADD R77, R76, 0x1, R77 ;  /* 0x000000014c4d7824 */ /* 0x000fe200078e024d */
[----:B------:R-:W-:-:S02]  /*e240*/  LEA R58, R73, UR4, 0x2 ;  /* 0x00000004493a7c11 */ /* 0x000fc4000f8e10ff */
        /* <DEDUP_REMOVED lines=12> */
[----:B-1----:R-:W-:-:S03]  /*e310*/  IMAD.IADD R87, R86, 0x1, R87 ;  /* 0x0000000156577824 */ /* 0x002fc600078e0257 */
[----:B------:R-:W1:Y:S01]  /*e320*/  LDS.U16 R6, [R111] ;  /* 0x000000006f067984 */ /* 0x000e620000000400 */
[----:B--2---:R-:W-:-:S03]  /*e330*/  IMAD.IADD R89, R88, 0x1, R89 ;  /* 0x0000000158597824 */ /* 0x004fc600078e0259 */
[----:B------:R-:W2:Y:S01]  /*e340*/  LDS.U16 R113, [R112] ;  /* 0x0000000070717984 */ /* 0x000ea20000000400 */
[----:B---3--:R-:W-:Y:S01]  /*e350*/  IMAD.IADD R91, R90, 0x1, R91 ;  /* 0x000000015a5b7824 */ /* 0x008fe200078e025b */
[----:B------:R-:W-:Y:S01]  /*e360*/  BAR.SYNC.DEFER_BLOCKING 0x0 ;  /* 0x0000000000007b1d */ /* 0x000fe20000010000 */
[----:B0-----:R-:W-:Y:S02]  /*e370*/  IMAD.IADD R93, R92, 0x1, R93 ;  /* 0x000000015c5d7824 */ /* 0x001fe400078e025d */
[----:B----4-:R-:W-:Y:S02]  /*e380*/  IMAD.IADD R95, R94, 0x1, R95 ;  /* 0x000000015e5f7824 */ /* 0x010fe400078e025f */
[----:B-----5:R-:W-:Y:S02]  /*e390*/  IMAD.IADD R97, R96, 0x1, R97 ;  /* 0x0000000160617824 */ /* 0x020fe400078e0261 */
[----:B------:R-:W-:Y:S02]  /*e3a0*/  IMAD.IADD R7, R98, 0x1, R7 ;  /* 0x0000000162077824 */ /* 0x000fe400078e0207 */
[----:B------:R-:W-:-:S02]  /*e3b0*/  IMAD.IADD R102, R101, 0x1, R102 ;  /* 0x0000000165667824 */ /* 0x000fc400078e0266 */
[----:B------:R-:W-:-:S03]  /*e3c0*/  IMAD.IADD R104, R103, 0x1, R104 ;  /* 0x0000000167687824 */ /* 0x000fc600078e0268 */
[----:B------:R-:W-:Y:S01]  /*e3d0*/  LEA R102, R102, UR4, 0x2 ;  /* 0x0000000466667c11 */ /* 0x000fe2000f8e10ff */
[----:B------:R0:W-:Y:S01]  /*e3e0*/  @!P5 STS.64 [R11], R4 ;  /* 0x000000040b00d388 */ /* 0x0001e20000000a00 */
[----:B------:R-:W-:Y:S01]  /*e3f0*/  IMAD.IADD R106, R105, 0x1, R106 ;  /* 0x00000001696a7824 */ /* 0x000fe200078e026a */
[----:B------:R-:W-:Y:S01]  /*e400*/  LEA R104, R104, UR4, 0x2 ;  /* 0x0000000468687c11 */ /* 0x000fe2000f8e10ff */
[----:B------:R-:W-:-:S03]  /*e410*/  IMAD.IADD R108, R107, 0x1, R108 ;  /* 0x000000016b6c7824 */ /* 0x000fc600078e026c */
[----:B------:R-:W-:Y:S01]  /*e420*/  LEA R106, R106, UR4, 0x2 ;  /* 0x000000046a6a7c11 */ /* 0x000fe2000f8e10ff */
[----:B-1----:R-:W-:Y:S01]  /*e430*/  IMAD.IADD R6, R109, 0x1, R6 ;  /* 0x000000016d067824 */ /* 0x002fe200078e0206 */
[----:B0-----:R-:W-:Y:S01]  /*e440*/  LEA R4, R75, UR4, 0x2 ;  /* 0x000000044b047c11 */ /* 0x001fe2000f8e10ff */
[----:B--2---:R-:W-:Y:S01]  /*e450*/  IMAD.IADD R113, R110, 0x1, R113 ;  /* 0x000000016e717824 */ /* 0x004fe200078e0271 */
[----:B------:R-:W-:Y:S02]  /*e460*/  LEA R5, R108, UR4, 0x2 ;  /* 0x000000046c057c11 */ /* 0x000fe4000f8e10ff */
[----:B------:R-:W-:Y:S01]  /*e470*/  LEA R6, R6, UR4, 0x2 ;  /* 0x0000000406067c11 */ /* 0x000fe2000f8e10ff */
[----:B------:R-:W-:Y:S08]  /*e480*/  BAR.SYNC.DEFER_BLOCKING 0x0 ;  /* 0x0000000000007b1d */ /* 0x000ff00000010000 */
[----:B------:R-:W-:Y:S06]  /*e490*/  BAR.SYNC.DEFER_BLOCKING 0x0 ;  /* 0x0000000000007b1d */ /* 0x000fec0000010000 */
[----:B------:R0:W-:Y:S02]  /*e4a0*/  @!P5 STS.64 [R11+0x5c00], R22 ;  /* 0x005c00160b00d388 */ /* 0x0001e40000000a00 */
[----:B------:R-:W-:Y:S01]  /*e4b0*/  BAR.SYNC.DEFER_BLOCKING 0x0 ;  /* 0x0000000000007b1d */ /* 0x000fe20000010000 */
[----:B------:R-:W-:-:S04]  /*e4c0*/  ISETP.GT.U32.AND P5, PT, R33, R18, PT ;  /* 0x000000122100720c */ /* 0x000fc80003fa4070 */
[----:B------:R-:W-:Y:S02]  /*e4d0*/  ISETP.GT.AND.EX P5, PT, R8, RZ, PT, P5 ;  /* 0x000000ff0800720c */ /* 0x000fe40003fa4350 */
[----:B0-----:R-:W-:Y:S01]  /*e4e0*/  LEA R22, R77, UR4, 0x2 ;  /* 0x000000044d167c11 */ /* 0x001fe2000f8e10ff */
[----:B------:R0:W-:Y:S04]  /*e4f0*/  STS [R24], R61 ;  /* 0x0000003d18007388 */ /* 0x0001e80000000800 */
[----:B------:R1:W-:Y:S04]  /*e500*/  STS [R54], R59 ;  /* 0x0000003b36007388 */ /* 0x0003e80000000800 */
[----:B------:R2:W-:Y:S01]  /*e510*/  STS [R56], R57 ;  /* 0x0000003938007388 */ /* 0x0005e20000000800 */
[----:B0-----:R-:W-:-:S03]  /*e520*/  LEA R24, R85, UR4, 0x2 ;  /* 0x0000000455187c11 */ /* 0x001fc6000f8e10ff */
[----:B------:R0:W-:Y:S01]  /*e530*/  STS [R58], R55 ;  /* 0x000000373a007388 */ /* 0x0001e20000000800 */
[----:B-1----:R-:W-:-:S03]  /*e540*/  LEA R54, R87, UR4, 0x2 ;  /* 0x0000000457367c11 */ /* 0x002fc6000f8e10ff */
[----:B------:R1:W-:Y:S01]  /*e550*/  STS [R4], R53 ;  /* 0x0000003504007388 */ /* 0x0003e20000000800 */
[----:B--2---:R-:W-:-:S03]  /*e560*/  LEA R56, R89, UR4, 0x2 ;  /* 0x0000000459387c11 */ /* 0x004fc6000f8e10ff */
[----:B------:R2:W-:Y:S01]  /*e570*/  STS [R22], R51 ;  /* 0x0000003316007388 */ /* 0x0005e20000000800 */
[----:B0-----:R-:W-:-:S03]  /*e580*/  LEA R58, R91, UR4, 0x2 ;  /* 0x000000045b3a7c11 */ /* 0x001fc6000f8e10ff */
[----:B------:R0:W-:Y:S01]  /*e590*/  STS [R60], R49 ;  /* 0x000000313c007388 */ /* 0x0001e20000000800 */
[----:B-1----:R-:W-:-:S03]  /*e5a0*/  LEA R4, R93, UR4, 0x2 ;  /* 0x000000045d047c11 */ /* 0x002fc6000f8e10ff */
[----:B------:R1:W-:Y:S01]  /*e5b0*/  STS [R62], R47 ;  /* 0x0000002f3e007388 */ /* 0x0003e20000000800 */
[----:B--2---:R-:W-:-:S03]  /*e5c0*/  LEA R22, R95, UR4, 0x2 ;  /* 0x000000045f167c11 */ /* 0x004fc6000f8e10ff */
[----:B------:R-:W-:Y:S01]  /*e5d0*/  STS [R64], R45 ;  /* 0x0000002d40007388 */ /* 0x000fe20000000800 */
[----:B0-----:R-:W-:-:S03]  /*e5e0*/  LEA R60, R97, UR4, 0x2 ;  /* 0x00000004613c7c11 */ /* 0x001fc6000f8e10ff */
[----:B------:R-:W-:Y:S01]  /*e5f0*/  STS [R24], R43 ;  /* 0x0000002b18007388 */ /* 0x000fe20000000800 */
[----:B-1----:R-:W-:-:S03]  /*e600*/  LEA R62, R7, UR4, 0x2 ;  /* 0x00000004073e7c11 */ /* 0x002fc6000f8e10ff */
[----:B------:R-:W-:Y:S04]  /*e610*/  STS [R54], R41 ;  /* 0x0000002936007388 */ /* 0x000fe80000000800 */
[----:B------:R-:W-:Y:S04]  /*e620*/  STS [R56], R39 ;  /* 0x0000002738007388 */ /* 0x000fe80000000800 */
[----:B------:R-:W-:Y:S04]  /*e630*/  STS [R58], R37 ;  /* 0x000000253a007388 */ /* 0x000fe80000000800 */
[----:B------:R0:W-:Y:S04]  /*e640*/  STS [R4], R35 ;  /* 0x0000002304007388 */ /* 0x0001e80000000800 */
[----:B------:R1:W-:Y:S04]  /*e650*/  STS [R22], R31 ;  /* 0x0000001f16007388 */ /* 0x0003e80000000800 */
        /* <DEDUP_REMOVED lines=11> */
[----:B------:R-:W1:Y:S02]  /*e710*/  LDS R7, [R9] ;  /* 0x0000000009077984 */ /* 0x000e640000000800 */
[----:B-1----:R-:W-:-:S04]  /*e720*/  LOP3.LUT R4, R7, UR7, RZ, 0xc0, !PT ;  /* 0x0000000707047c12 */ /* 0x002fc8000f8ec0ff */
[----:B------:R-:W-:-:S05]  /*e730*/  LEA R6, R4, UR4, 0x3 ;  /* 0x0000000404067c11 */ /* 0x000fca000f8e18ff */
[----:B------:R-:W0:Y:S02]  /*e740*/  LDS.64 R4, [R6+0x5c00] ;  /* 0x005c000006047984 */ /* 0x000e240000000a00 */
[----:B0-----:R-:W-:-:S05]  /*e750*/  IADD3 R11, P5, PT, R4, R18, RZ ;  /* 0x00000012040b7210 */ /* 0x001fca0007fbe0ff */
[----:B------:R-:W-:Y:S01]  /*e760*/  IMAD.X R16, RZ, RZ, R5, P5 ;  /* 0x000000ffff107224 */ /* 0x000fe200028e0605 */
[----:B------:R-:W-:-:S04]  /*e770*/  LEA R4, P5, R11, R14, 0x2 ;  /* 0x0000000e0b047211 */ /* 0x000fc800078a10ff */
[----:B------:R-:W-:-:S05]  /*e780*/  LEA.HI.X R5, R11, R15, R16, 0x2, P5 ;  /* 0x0000000f0b057211 */ /* 0x000fca00028f1410 */
[----:B------:R0:W-:Y:S04]  /*e790*/  STG.E desc[UR8][R4.64], R7 ;  /* 0x0000000704007986 */ /* 0x0001e8000c101908 */
.L_x_295:
[----:B------:R-:W-:Y:S05]  /*e7a0*/  BSYNC.RECONVERGENT B1 ;  /* 0x0000000000017941 */ /* 0x000fea0003800200 */
.L_x_294:
[----:B------:R-:W-:Y:S01]  /*e7b0*/  BSSY.RECONVERGENT B1, `(.L_x_296) ;  /* 0x000000c000017945 */ /* 0x000fe20003800200 */
[----:B------:R-:W-:-:S03]  /*e7c0*/  ISETP.GT.U32.AND P5, PT, R33, R52, PT ;  /* 0x000000342100720c */ /* 0x000fc60003fa4070 */
[----:B------:R-:W-:Y:S10]  /*e7d0*/  @!P6 BRA `(.L_x_297) ;  /* 0x000000000024e947 */ /* 0x000ff40003800000 */
[----:B0-----:R-:W1:Y:S02]  /*e7e0*/  LDS R7, [R9+0x400] ;  /* 0x0004000009077984 */ /* 0x001e640000000800 */
        /* <DEDUP_REMOVED lines=8> */
.L_x_297:
[----:B------:R-:W-:Y:S05]  /*e870*/  BSYNC.RECONVERGENT B1 ;  /* 0x0000000000017941 */ /* 0x000fea0003800200 */
.L_x_296:
[C---:B------:R-:W-:Y:S01]  /*e880*/  ISETP.GT.AND.EX P0, PT, R8.reuse, RZ, PT, P0 ;  /* 0x000000ff0800720c */ /* 0x040fe20003f04300 */
[----:B------:R-:W-:Y:S01]  /*e890*/  BSSY.RECONVERGENT B1, `(.L_x_298) ;  /* 0x000000d000017945 */ /* 0x000fe20003800200 */
[----:B------:R-:W-:Y:S02]  /*e8a0*/  ISETP.GT.U32.AND P6, PT, R33, R50, PT ;  /* 0x000000322100720c */ /* 0x000fe40003fc4070 */
[----:B------:R-:W-:-:S09]  /*e8b0*/  ISETP.GT.AND.EX P1, PT, R8, RZ, PT, P1 ;  /* 0x000000ff0800720c */ /* 0x000fd20003f24310 */
[----:B------:R-:W-:Y:S05]  /*e8c0*/  @!P0 BRA `(.L_x_299) ;  /* 0x0000000000248947 */ /* 0x000fea0003800000 */
[----:B0-2---:R-:W1:Y:S02]  /*e8d0*/  LDS R7, [R9+0x800] ;  /* 0x0008000009077984 */ /* 0x005e640000000800 */
        /* <DEDUP_REMOVED lines=8> */
.L_x_299:
[----:B------:R-:W-:Y:S05]  /*e960*/  BSYNC.RECONVERGENT B1 ;  /* 0x0000000000017941 */ /* 0x000fea0003800200 */
.L_x_298:
[----:B------:R-:W-:Y:S01]  /*e970*/  BSSY.RECONVERGENT B1, `(.L_x_300) ;  /* 0x000000c000017945 */ /* 0x000fe20003800200 */
[----:B------:R-:W-:-:S03]  /*e980*/  ISETP.GT.U32.AND P0, PT, R33, R48, PT ;  /* 0x000000302100720c */ /* 0x000fc60003f04070 */
[----:B------:R-:W-:Y:S10]  /*e990*/  @!P1 BRA `(.L_x_301) ;  /* 0x0000000000249947 */ /* 0x000ff40003800000 */
[----:B0-23--:R-:W1:Y:S02]  /*e9a0*/  LDS R7, [R9+0xc00] ;  /* 0x000c000009077984 */ /* 0x00de640000000800 */
        /* <DEDUP_REMOVED lines=8> */
.L_x_301:
[----:B------:R-:W-:Y:S05]  /*ea30*/  BSYNC.RECONVERGENT B1 ;  /* 0x0000000000017941 */ /* 0x000fea0003800200 */
.L_x_300:
[C---:B------:R-:W-:Y:S01]  /*ea40*/  ISETP.GT.AND.EX P2, PT, R8.reuse, RZ, PT, P2 ;  /* 0x000000ff0800720c */ /* 0x040fe20003f44320 */
[----:B------:R-:W-:Y:S01]  /*ea50*/  BSSY.RECONVERGENT B1, `(.L_x_302) ;  /* 0x000000d000017945 */ /* 0x000fe20003800200 */
[----:B------:R-:W-:Y:S02]  /*ea60*/  ISETP.GT.U32.AND P1, PT, R33, R46, PT ;  /* 0x0000002e2100720c */ /* 0x000fe40003f24070 */
[----:B------:R-:W-:-:S09]  /*ea70*/  ISETP.GT.AND.EX P3, PT, R8, RZ, PT, P3 ;  /* 0x000000ff0800720c */ /* 0x000fd20003f64330 */
[----:B------:R-:W-:Y:S05]  /*ea80*/  @!P2 BRA `(.L_x_303) ;  /* 0x000000000024a947 */ /* 0x000fea0003800000 */
[----:B0-234-:R-:W1:Y:S02]  /*ea90*/  LDS R7, [R9+0x1000] ;  /* 0x0010000009077984 */ /* 0x01de640000000800 */
        /* <DEDUP_REMOVED lines=8> */
.L_x_303:
[----:B------:R-:W-:Y:S05]  /*eb20*/  BSYNC.RECONVERGENT B1 ;  /* 0x0000000000017941 */ /* 0x000fea0003800200 */
.L_x_302:
[----:B------:R-:W-:Y:S01]  /*eb30*/  BSSY.RECONVERGENT B1, `(.L_x_304) ;  /* 0x000000c000017945 */ /* 0x000fe20003800200 */
[----:B------:R-:W-:-:S03]  /*eb40*/  ISETP.GT.U32.AND P2, PT, R33, R44, PT ;  /* 0x0000002c2100720c */ /* 0x000fc60003f44070 */
[----:B------:R-:W-:Y:S10]  /*eb50*/  @!P3 BRA `(.L_x_305) ;  /* 0x000000000024b947 */ /* 0x000ff40003800000 */
        /* <DEDUP_REMOVED lines=9> */
.L_x_305:
[----:B------:R-:W-:Y:S05]  /*ebf0*/  BSYNC.RECONVERGENT B1 ;  /* 0x0000000000017941 */ /* 0x000fea0003800200 */
.L_x_304:
        /* <DEDUP_REMOVED lines=14> */
.L_x_307:
[----:B------:R-:W-:Y:S05]  /*ece0*/  BSYNC.RECONVERGENT B1 ;  /* 0x0000000000017941 */ /* 0x000fea0003800200 */
.L_x_306:
        /* <DEDUP_REMOVED lines=12> */
.L_x_309:
[----:B------:R-:W-:Y:S05]  /*edb0*/  BSYNC.RECONVERGENT B1 ;  /* 0x0000000000017941 */ /* 0x000fea0003800200 */
.L_x_308:
        /* <DEDUP_REMOVED lines=14> */
.L_x_311:
[----:B------:R-:W-:Y:S05]  /*eea0*/  BSYNC.RECONVERGENT B1 ;  /* 0x0000000000017941 */ /* 0x000fea0003800200 */
.L_x_310:
        /* <DEDUP_REMOVED lines=12> */
.L_x_313:
[----:B------:R-:W-:Y:S05]  /*ef70*/  BSYNC.RECONVERGENT B1 ;  /* 0x0000000000017941 */ /* 0x000fea0003800200 */
.L_x_312:
        /* <DEDUP_REMOVED lines=14> */
.L_x_315:
[----:B------:R-:W-:Y:S05]  /*f060*/  BSYNC.RECONVERGENT B1 ;  /* 0x0000000000017941 */ /* 0x000fea0003800200 */
.L_x_314:
        /* <DEDUP_REMOVED lines=12> */
.L_x_317:
[----:B------:R-:W-:Y:S05]  /*f130*/  BSYNC.RECONVERGENT B1 ;  /* 0x0000000000017941 */ /* 0x000fea0003800200 */
.L_x_316:
        /* <DEDUP_REMOVED lines=14> */
.L_x_319:
[----:B------:R-:W-:Y:S05]  /*f220*/  BSYNC.RECONVERGENT B1 ;  /* 0x0000000000017941 */ /* 0x000fea0003800200 */
.L_x_318:
        /* <DEDUP_REMOVED lines=12> */
.L_x_321:
[----:B------:R-:W-:Y:S05]  /*f2f0*/  BSYNC.RECONVERGENT B1 ;  /* 0x0000000000017941 */ /* 0x000fea0003800200 */
.L_x_320:
        /* <DEDUP_REMOVED lines=14> */
.L_x_323:
[----:B------:R-:W-:Y:S05]  /*f3e0*/  BSYNC.RECONVERGENT B1 ;  /* 0x0000000000017941 */ /* 0x000fea0003800200 */
.L_x_322:
        /* <DEDUP_REMOVED lines=12> */
.L_x_325:
[----:B------:R-:W-:Y:S05]  /*f4b0*/  BSYNC.RECONVERGENT B1 ;  /* 0x0000000000017941 */ /* 0x000fea0003800200 */
.L_x_324:
        /* <DEDUP_REMOVED lines=19> */
.L_x_327:
[----:B------:R-:W-:Y:S05]  /*f5f0*/  BSYNC.RECONVERGENT B1 ;  /* 0x0000000000017941 */ /* 0x000fea0003800200 */
.L_x_326:
[----:B------:R-:W-:Y:S04]  /*f600*/  BSSY.RECONVERGENT B1, `(.L_x_328) ;  /* 0x000000b000017945 */ /* 0x000fe80003800200 */
        /* <DEDUP_REMOVED lines=10> */
.L_x_329:
[----:B------:R-:W-:Y:S05]  /*f6b0*/  BSYNC.RECONVERGENT B1 ;  /* 0x0000000000017941 */ /* 0x000fea0003800200 */
.L_x_328:
        /* <DEDUP_REMOVED lines=11> */
.L_x_331:
[----:B------:R-:W-:Y:S05]  /*f770*/  BSYNC.RECONVERGENT B1 ;  /* 0x0000000000017941 */ /* 0x000fea0003800200 */
.L_x_330:
        /* <DEDUP_REMOVED lines=11> */
.L_x_333:
[----:B------:R-:W-:Y:S05]  /*f830*/  BSYNC.RECONVERGENT B1 ;  /* 0x0000000000017941 */ /* 0x000fea0003800200 */
.L_x_332:
        /* <DEDUP_REMOVED lines=11> */
.L_x_335:
[----:B------:R-:W-:Y:S05]  /*f8f0*/  BSYNC.RECONVERGENT B1 ;  /* 0x0000000000017941 */ /* 0x000fea0003800200 */
.L_x_334:
        /* <DEDUP_REMOVED lines=11> */
.L_x_337:
[----:B------:R-:W-:Y:S05]  /*f9b0*/  BSYNC.RECONVERGENT B1 ;  /* 0x0000000000017941 */ /* 0x000fea0003800200 */
.L_x_336:
[----:B------:R-:W-:Y:S05]  /*f9c0*/  @!P6 BRA `(.L_x_291) ;  /* 0x0000000c00ace947 */ /* 0x000fea0003800000 */
[----:B------:R-:W0:Y:S02]  /*f9d0*/  LDS R9, [R9+0x5800] ;  /* 0x0058000009097984 */ /* 0x000e240000000800 */
[----:B01234-:R-:W-:-:S04]  /*f9e0*/  LOP3.LUT R4, R9, UR7, RZ, 0xc0, !PT ;  /* 0x0000000709047c12 */ /* 0x01ffc8000f8ec0ff */
[----:B------:R-:W-:-:S05]  /*f9f0*/  LEA R6, R4, UR4, 0x3 ;  /* 0x0000000404067c11 */ /* 0x000fca000f8e18ff */
[----:B------:R-:W0:Y:S02]  /*fa00*/  LDS.64 R4, [R6+0x5c00] ;  /* 0x005c000006047984 */ /* 0x000e240000000a00 */
[----:B0-----:R-:W-:-:S05]  /*fa10*/  IADD3 R18, P0, PT, R4, R18, RZ ;  /* 0x0000001204127210 */ /* 0x001fca0007f1e0ff */
[----:B------:R-:W-:Y:S01]  /*fa20*/  IMAD.X R5, RZ, RZ, R5, P0 ;  /* 0x000000ffff057224 */ /* 0x000fe200000e0605 */
[----:B------:R-:W-:-:S04]  /*fa30*/  LEA R4, P0, R18, R14, 0x2 ;  /* 0x0000000e12047211 */ /* 0x000fc800078010ff */
[----:B------:R-:W-:-:S05]  /*fa40*/  LEA.HI.X R5, R18, R15, R5, 0x2, P0 ;  /* 0x0000000f12057211 */ /* 0x000fca00000f1405 */
[----:B------:R0:W-:Y:S01]  /*fa50*/  STG.E desc[UR8][R4.64+0x5800], R9 ;  /* 0x0058000904007986 */ /* 0x0001e2000c101908 */
[----:B------:R-:W-:Y:S05]  /*fa60*/  BRA `(.L_x_291) ;  /* 0x0000000c00847947 */ /* 0x000fea0003800000 */
.L_x_289:
[C---:B------:R-:W-:Y:S01]  /*fa70*/  VIADD R16, R18.reuse, 0x100 ;  /* 0x0000010012107836 */ /* 0x040fe20000000000 */
[C---:B--2---:R-:W-:Y:S01]  /*fa80*/  LOP3.LUT R26, R18.reuse, 0x400, RZ, 0xfc, !PT ;  /* 0x00000400121a7812 */ /* 0x044fe200078efcff */
[C---:B------:R-:W-:Y:S01]  /*fa90*/  VIADD R22, R18.reuse, 0x200 ;  /* 0x0000020012167836 */ /* 0x040fe20000000000 */
[C---:B------:R-:W-:Y:S01]  /*faa0*/  LOP3.LUT R34, R18.reuse, 0x800, RZ, 0xfc, !PT ;  /* 0x0000080012227812 */ /* 0x040fe200078efcff */
[C---:B------:R-:W-:Y:S01]  /*fab0*/  VIADD R24, R18.reuse, 0x300 ;  /* 0x0000030012187836 */ /* 0x040fe20000000000 */
[C---:B------:R-:W-:Y:S01]  /*fac0*/  LOP3.LUT R42, R18.reuse, 0xc00, RZ, 0xfc, !PT ;  /* 0x00000c00122a7812 */ /* 0x040fe200078efcff */
[C---:B------:R-:W-:Y:S01]  /*fad0*/  VIADD R28, R18.reuse, 0x500 ;  /* 0x00000500121c7836 */ /* 0x040fe20000000000 */
[C---:B------:R-:W-:Y:S01]  /*fae0*/  LOP3.LUT R50, R18.reuse, 0x1000, RZ, 0xfc, !PT ;  /* 0x0000100012327812 */ /* 0x040fe200078efcff */
[C---:B------:R-:W-:Y:S01]  /*faf0*/  VIADD R30, R18.reuse, 0x600 ;  /* 0x00000600121e7836 */ /* 0x040fe20000000000 */
[C---:B------:R-:W-:Y:S01]  /*fb00*/  LOP3.LUT R58, R18.reuse, 0x1400, RZ, 0xfc, !PT ;  /* 0x00001400123a7812 */ /* 0x040fe200078efcff */
[----:B------:R-:W-:-:S02]  /*fb10*/  VIADD R32, R18, 0x700 ;  /* 0x0000070012207836 */ /* 0x000fc40000000000 */
[C---:B------:R-:W-:Y:S02]  /*fb20*/  VIADD R36, R18.reuse, 0x900 ;  /* 0x0000090012247836 */ /* 0x040fe40000000000 */
[C---:B------:R-:W-:Y:S02]  /*fb30*/  VIADD R38, R18.reuse, 0xa00 ;  /* 0x00000a0012267836 */ /* 0x040fe40000000000 */
[C---:B------:R-:W-:Y:S02]  /*fb40*/  VIADD R40, R18.reuse, 0xb00 ;  /* 0x00000b0012287836 */ /* 0x040fe40000000000 */
[C---:B------:R-:W-:Y:S02]  /*fb50*/  VIADD R44, R18.reuse, 0xd00 ;  /* 0x00000d00122c7836 */ /* 0x040fe40000000000 */
[C---:B------:R-:W-:Y:S02]  /*fb60*/  VIADD R46, R18.reuse, 0xe00 ;  /* 0x00000e00122e7836 */ /* 0x040fe40000000000 */
[----:B------:R-:W-:-:S02]  /*fb70*/  VIADD R48, R18, 0xf00 ;  /* 0x00000f0012307836 */ /* 0x000fc40000000000 */
[C---:B------:R-:W-:Y:S02]  /*fb80*/  VIADD R52, R18.reuse, 0x1100 ;  /* 0x0000110012347836 */ /* 0x040fe40000000000 */
[C---:B------:R-:W-:Y:S02]  /*fb90*/  VIADD R54, R18.reuse, 0x1200 ;  /* 0x0000120012367836 */ /* 0x040fe40000000000 */
[C---:B------:R-:W-:Y:S02]  /*fba0*/  VIADD R56, R18.reuse, 0x1300 ;  /* 0x0000130012387836 */ /* 0x040fe40000000000 */
[C---:B------:R-:W-:Y:S02]  /*fbb0*/  VIADD R60, R18.reuse, 0x1500 ;  /* 0x00001500123c7836 */ /* 0x040fe40000000000 */
[----:B------:R-:W-:Y:S02]  /*fbc0*/  VIADD R62, R18, 0x1600 ;  /* 0x00001600123e7836 */ /* 0x000fe40000000000 */
[----:B------:R-:W-:-:S02]  /*fbd0*/  IMAD.MOV.U32 R10, RZ, RZ, RZ ;  /* 0x000000ffff0a7224 */ /* 0x000fc400078e00ff */
[----:B------:R-:W-:-:S07]  /*fbe0*/  IMAD.MOV.U32 R61, RZ, RZ, RZ ;  /* 0x000000ffff3d7224 */ /* 0x000fce00078e00ff */
.L_x_338:
[----:B------:R-:W-:-:S05]  /*fbf0*/  IADD3 R8, P0, PT, R18, R10, RZ ;  /* 0x0000000a12087210 */ /* 0x000fca0007f1e0ff */
[----:B------:R-:W-:Y:S02]  /*fc00*/  IMAD.X R5, RZ, RZ, R61, P0 ;  /* 0x000000ffff057224 */ /* 0x000fe400000e063d */
[----:B--23--:R-:W-:-:S03]  /*fc10*/  IMAD.SHL.U32 R7, R8, 0x4, RZ ;  /* 0x0000000408077824 */ /* 0x00cfc600078e00ff */
[----:B------:R-:W-:Y:S02]  /*fc20*/  SHF.L.U64.HI R8, R8, 0x2, R5 ;  /* 0x0000000208087819 */ /* 0x000fe40000010205 */
[----:B------:R-:W-:-:S05]  /*fc30*/  IADD3 R4, P0, PT, R7, R20, RZ ;  /* 0x0000001407047210 */ /* 0x000fca0007f1e0ff */
[----:B------:R-:W-:-:S05]  /*fc40*/  IMAD.X R5, R8, 0x1, R19, P0 ;  /* 0x0000000108057824 */ /* 0x000fca00000e0613 */
[----:B01----:R-:W2:Y:S04]  /*fc50*/  LDG.E R9, desc[UR8][R4.64] ;  /* 0x0000000804097981 */ /* 0x003ea8000c1e1900 */
        /* <DEDUP_REMOVED lines=23> */
[----:B------:R-:W-:Y:S01]  /*fdd0*/  BAR.SYNC.DEFER_BLOCKING 0x0 ;  /* 0x0000000000007b1d */ /* 0x000fe20000010000 */
[----:B------:R-:W-:-:S05]  /*fde0*/  IADD3 R6, P0, PT, R7, R14, RZ ;  /* 0x0000000e07067210 */ /* 0x000fca0007f1e0ff */
[----:B------:R-:W-:Y:S01]  /*fdf0*/  IMAD.X R7, R8, 0x1, R15, P0 ;  /* 0x0000000108077824 */ /* 0x000fe200000e060f */
[----:B------:R-:W-:-:S04]  /*fe00*/  IADD3 R10, P0, PT, R10, 0x1700, RZ ;  /* 0x000017000a0a7810 */ /* 0x000fc80007f1e0ff */
[----:B------:R-:W-:Y:S01]  /*fe10*/  IADD3 R63, P1, PT, -R10, R3, RZ ;  /* 0x000000030a3f7210 */ /* 0x000fe20007f3e1ff */
[----:B------:R-:W-:-:S03]  /*fe20*/  IMAD.X R61, RZ, RZ, R61, P0 ;  /* 0x000000ffff3d7224 */ /* 0x000fc600000e063d */
[----:B------:R-:W-:Y:S01]  /*fe30*/  ISETP.GT.U32.AND P0, PT, R63, 0x16ff, PT ;  /* 0x000016ff3f00780c */ /* 0x000fe20003f04070 */
[----:B------:R-:W-:-:S05]  /*fe40*/  IMAD.X R8, R0, 0x1, ~R61, P1 ;  /* 0x0000000100087824 */ /* 0x000fca00008e0e3d */
[----:B------:R-:W-:Y:S01]  /*fe50*/  ISETP.GT.AND.EX P0, PT, R8, RZ, PT, P0 ;  /* 0x000000ff0800720c */ /* 0x000fe20003f04300 */
[----:B--2---:R2:W-:Y:S04]  /*fe60*/  STG.E desc[UR8][R6.64], R9 ;  /* 0x0000000906007986 */ /* 0x0045e8000c101908 */
[----:B---3--:R2:W-:Y:S04]  /*fe70*/  STG.E desc[UR8][R6.64+0x400], R11 ;  /* 0x0004000b06007986 */ /* 0x0085e8000c101908 */
[----:B----4-:R2:W-:Y:S04]  /*fe80*/  STG.E desc[UR8][R6.64+0x800], R17 ;  /* 0x0008001106007986 */ /* 0x0105e8000c101908 */
[----:B-----5:R2:W-:Y:S04]  /*fe90*/  STG.E desc[UR8][R6.64+0xc00], R21 ;  /* 0x000c001506007986 */ /* 0x0205e8000c101908 */
        /* <DEDUP_REMOVED lines=20> */
[----:B------:R-:W-:-:S04]  /*ffe0*/  ISETP.GT.U32.AND P0, PT, R3, R10, PT ;  /* 0x0000000a0300720c */ /* 0x000fc80003f04070 */
[----:B------:R-:W-:-:S13]  /*fff0*/  ISETP.GT.AND.EX P0, PT, R0, R61, PT, P0 ;  /* 0x0000003d0000720c */ /* 0x000fda0003f04300 */
[----:B------:R-:W-:Y:S05]  /*10000*/  @!P0 BRA `(.L_x_291) ;  /* 0x00000008001c8947 */ /* 0x000fea0003800000 */
[-C--:B------:R-:W-:Y:S02]  /*10010*/  ISETP.GE.AND P6, PT, R18, R63.reuse, PT ;  /* 0x0000003f1200720c */ /* 0x080fe40003fc6270 */
[-C--:B------:R-:W-:Y:S02]  /*10020*/  ISETP.GE.AND P5, PT, R16, R63.reuse, PT ;  /* 0x0000003f1000720c */ /* 0x080fe40003fa6270 */
[-C--:B------:R-:W-:Y:S02]  /*10030*/  ISETP.GE.AND P4, PT, R22, R63.reuse, PT ;  /* 0x0000003f1600720c */ /* 0x080fe40003f86270 */
[-C--:B------:R-:W-:Y:S02]  /*10040*/  ISETP.GE.AND P3, PT, R24, R63.reuse, PT ;  /* 0x0000003f1800720c */ /* 0x080fe40003f66270 */
[-C--:B------:R-:W-:Y:S02]  /*10050*/  ISETP.GE.AND P2, PT, R26, R63.reuse, PT ;  /* 0x0000003f1a00720c */ /* 0x080fe40003f46270 */
[----:B------:R-:W-:-:S02]  /*10060*/  ISETP.GE.AND P1, PT, R28, R63, PT ;  /* 0x0000003f1c00720c */ /* 0x000fc40003f26270 */
[----:B------:R-:W-:Y:S01]  /*10070*/  ISETP.GE.AND P0, PT, R30, R63, PT ;  /* 0x0000003f1e00720c */ /* 0x000fe20003f06270 */
[----:B--2---:R-:W2:Y:S01]  /*10080*/  @!P6 LDG.E R9, desc[UR8][R4.64+0x5c00] ;  /* 0x005c00080409e981 */ /* 0x004ea2000c1e1900 */
[----:B------:R-:W-:Y:S02]  /*10090*/  P2R R59, PR, RZ, 0x40 ;  /* 0x00000040ff3b7803 */ /* 0x000fe40000000000 */
[----:B------:R-:W-:Y:S01]  /*100a0*/  P2R R8, PR, RZ, 0x20 ;  /* 0x00000020ff087803 */ /* 0x000fe20000000000 */
[----:B------:R-:W3:Y:S01]  /*100b0*/  @!P5 LDG.E R11, desc[UR8][R4.64+0x6000] ;  /* 0x00600008040bd981 */ /* 0x000ee2000c1e1900 */
[----:B------:R-:W-:Y:S02]  /*100c0*/  P2R R10, PR, RZ, 0x10 ;  /* 0x00000010ff0a7803 */ /* 0x000fe40000000000 */
[----:B------:R-:W-:Y:S01]  /*100d0*/  P2R R16, PR, RZ, 0x8 ;  /* 0x00000008ff107803 */ /* 0x000fe20000000000 */
[----:B------:R-:W4:Y:S04]  /*100e0*/  @!P4 LDG.E R17, desc[UR8][R4.64+0x6400] ;  /* 0x006400080411c981 */ /* 0x000f28000c1e1900 */
[----:B------:R-:W5:Y:S04]  /*100f0*/  @!P3 LDG.E R19, desc[UR8][R4.64+0x6800] ;  /* 0x006800080413b981 */ /* 0x000f68000c1e1900 */
[----:B------:R-:W5:Y:S01]  /*10100*/  @!P2 LDG.E R21, desc[UR8][R4.64+0x6c00] ;  /* 0x006c00080415a981 */ /* 0x000f62000c1e1900 */
[----:B------:R-:W-:-:S03]  /*10110*/  P2R R22, PR, RZ, 0x1 ;  /* 0x00000001ff167803 */ /* 0x000fc60000000000 */
[----:B------:R-:W5:Y:S04]  /*10120*/  @!P1 LDG.E R23, desc[UR8][R4.64+0x7000] ;  /* 0x0070000804179981 */ /* 0x000f68000c1e1900 */
[----:B------:R-:W5:Y:S01]  /*10130*/  @!P0 LDG.E R25, desc[UR8][R4.64+0x7400] ;  /* 0x0074000804198981 */ /* 0x000f62000c1e1900 */
[----:B------:R-:W-:-:S04]  /*10140*/  ISETP.GE.AND P0, PT, R32, R63, PT ;  /* 0x0000003f2000720c */ /* 0x000fc80003f06270 */
[----:B------:R-:W-:-:S09]  /*10150*/  P2R R24, PR, RZ, 0x1 ;  /* 0x00000001ff187803 */ /* 0x000fd20000000000 */
        /* <DEDUP_REMOVED lines=25> */
[-C--:B------:R-:W-:Y:S02]  /*102f0*/  ISETP.GE.AND P0, PT, R50, R63.reuse, PT ;  /* 0x0000003f3200720c */ /* 0x080fe40003f06270 */
[----:B------:R-:W-:Y:S02]  /*10300*/  P2R R18, PR, RZ, 0x4 ;  /* 0x00000004ff127803 */ /* 0x000fe40000000000 */
[----:B------:R-:W-:Y:S02]  /*10310*/  P2R R20, PR, RZ, 0x2 ;  /* 0x00000002ff147803 */ /* 0x000fe40000000000 */
[----:B------:R-:W-:Y:S02]  /*10320*/  P2R R42, PR, RZ, 0x1 ;  /* 0x00000001ff2a7803 */ /* 0x000fe40000000000 */
[-C--:B------:R-:W-:Y:S02]  /*10330*/  ISETP.GE.AND P1, PT, R52, R63.reuse, PT ;  /* 0x0000003f3400720c */ /* 0x080fe40003f26270 */
[----:B------:R-:W-:-:S02]  /*10340*/  ISETP.GE.AND P2, PT, R54, R63, PT ;  /* 0x0000003f3600720c */ /* 0x000fc40003f46270 */
[-C--:B------:R-:W-:Y:S01]  /*10350*/  ISETP.GE.AND P3, PT, R56, R63.reuse, PT ;  /* 0x0000003f3800720c */ /* 0x080fe20003f66270 */
[----:B------:R-:W5:Y:S01]  /*10360*/  @!P0 LDG.E R45, desc[UR8][R4.64+0x9c00] ;  /* 0x009c0008042d8981 */ /* 0x000f62000c1e1900 */
[-C--:B------:R-:W-:Y:S02]  /*10370*/  ISETP.GE.AND P4, PT, R58, R63.reuse, PT ;  /* 0x0000003f3a00720c */ /* 0x080fe40003f86270 */
[-C--:B------:R-:W-:Y:S02]  /*10380*/  ISETP.GE.AND P5, PT, R60, R63.reuse, PT ;  /* 0x0000003f3c00720c */ /* 0x080fe40003fa6270 */
[----:B------:R-:W-:Y:S02]  /*10390*/  ISETP.GE.AND P6, PT, R62, R63, PT ;  /* 0x0000003f3e00720c */ /* 0x000fe40003fc6270 */
[----:B------:R-:W-:Y:S01]  /*103a0*/  ISETP.NE.AND P0, PT, R40, RZ, PT ;  /* 0x000000ff2800720c */ /* 0x000fe20003f05270 */
[----:B------:R-:W5:Y:S03]  /*103b0*/  @!P1 LDG.E R47, desc[UR8][R4.64+0xa000] ;  /* 0x00a00008042f9981 */ /* 0x000f66000c1e1900 */
[----:B------:R-:W-:Y:S01]  /*103c0*/  P2R R40, PR, RZ, 0x1 ;  /* 0x00000001ff287803 */ /* 0x000fe20000000000 */
[----:B------:R-:W5:Y:S01]  /*103d0*/  @!P2 LDG.E R49, desc[UR8][R4.64+0xa400] ;  /* 0x00a400080431a981 */ /* 0x000f62000c1e1900 */
[----:B------:R-:W-:-:S03]  /*103e0*/  ISETP.NE.AND P0, PT, R38, RZ, PT ;  /* 0x000000ff2600720c */ /* 0x000fc60003f05270 */
[----:B------:R-:W5:Y:S01]  /*103f0*/  @!P3 LDG.E R51, desc[UR8][R4.64+0xa800] ;  /* 0x00a800080433b981 */ /* 0x000f62000c1e1900 */
[----:B------:R-:W-:Y:S02]  /*10400*/  P2R R38, PR, RZ, 0x1 ;  /* 0x00000001ff267803 */ /* 0x000fe40000000000 */
[----:B------:R-:W-:Y:S01]  /*10410*/  ISETP.NE.AND P0, PT, R36, RZ, PT ;  /* 0x000000ff2400720c */ /* 0x000fe20003f05270 */
[----:B------:R-:W5:Y:S04]  /*10420*/  @!P4 LDG.E R53, desc[UR8][R4.64+0xac00] ;  /* 0x00ac00080435c981 */ /* 0x000f68000c1e1900 */
[----:B------:R-:W5:Y:S01]  /*10430*/  @!P5 LDG.E R55, desc[UR8][R4.64+0xb000] ;  /* 0x00b000080437d981 */ /* 0x000f62000c1e1900 */
[----:B------:R-:W-:-:S03]  /*10440*/  P2R R36, PR, RZ, 0x1 ;  /* 0x00000001ff247803 */ /* 0x000fc60000000000 */
[----:B------:R-:W5:Y:S01]  /*10450*/  @!P6 LDG.E R57, desc[UR8][R4.64+0xb400] ;  /* 0x00b400080439e981 */ /* 0x000f62000c1e1900 */
        /* <DEDUP_REMOVED lines=29> */
[----:B---3--:R0:W-:Y:S01]  /*10630*/  @!P0 STG.E desc[UR8][R6.64+0x6000], R11 ;  /* 0x0060000b06008986 */ /* 0x0081e2000c101908 */
[----:B------:R-:W-:-:S13]  /*10640*/  ISETP.NE.AND P0, PT, R10, RZ, PT ;  /* 0x000000ff0a00720c */ /* 0x000fda0003f05270 */
[----:B----4-:R0:W-:Y:S01]  /*10650*/  @!P0 STG.E desc[UR8][R6.64+0x6400], R17 ;  /* 0x0064001106008986 */ /* 0x0101e2000c101908 */
[----:B------:R-:W-:-:S13]  /*10660*/  ISETP.NE.AND P0, PT, R16, RZ, PT ;  /* 0x000000ff1000720c */ /* 0x000fda0003f05270 */
[----:B-----5:R0:W-:Y:S01]  /*10670*/  @!P0 STG.E desc[UR8][R6.64+0x6800], R19 ;  /* 0x0068001306008986 */ /* 0x0201e2000c101908 */
        /* <DEDUP_REMOVED lines=32> */
.L_x_291:
[----:B------:R-:W-:Y:S05]  /*10880*/  BSYNC B0 ;  /* 0x0000000000007941 */ /* 0x000fea0003800000 */
.L_x_288:
[----:B-1----:R-:W1:Y:S01]  /*10890*/  S2R R22, SR_TID.X ;  /* 0x0000000000167919 */ /* 0x002e620000002100 */
[----:B------:R-:W5:Y:S01]  /*108a0*/  S2UR UR6, SR_CgaCtaId ;  /* 0x00000000000679c3 */ /* 0x000f620000008800 */
[----:B------:R-:W-:Y:S01]  /*108b0*/  UMOV UR5, 0x400 ;  /* 0x0000040000057882 */ /* 0x000fe20000000000 */
[----:B0-2---:R-:W-:Y:S02]  /*108c0*/  IMAD.MOV.U32 R23, RZ, RZ, 0x6 ;  /* 0x00000006ff177424 */ /* 0x005fe400078e00ff */
[----:B---34-:R-:W-:Y:S02]  /*108d0*/  IMAD.MOV.U32 R5, RZ, RZ, R15 ;  /* 0x000000ffff057224 */ /* 0x018fe400078e000f */
[----:B------:R-:W-:Y:S02]  /*108e0*/  IMAD.MOV.U32 R24, RZ, RZ, R2 ;  /* 0x000000ffff187224 */ /* 0x000fe400078e0002 */
[----:B------:R-:W-:Y:S01]  /*108f0*/  IMAD.MOV.U32 R25, RZ, RZ, R12 ;  /* 0x000000ffff197224 */ /* 0x000fe200078e000c */
[----:B-----5:R-:W-:Y:S01]  /*10900*/  ULEA UR5, UR6, UR5, 0x18 ;  /* 0x0000000506057291 */ /* 0x020fe2000f8ec0ff */
[----:B-1----:R-:W-:-:S05]  /*10910*/  IMAD.SHL.U32 R4, R22, 0x20, RZ ;  /* 0x0000002016047824 */ /* 0x002fca00078e00ff */
[----:B------:R-:W-:Y:S02]  /*10920*/  LEA R27, R22, UR5, 0x2 ;  /* 0x00000005161b7c11 */ /* 0x000fe4000f8e10ff */
[----:B------:R-:W-:Y:S01]  /*10930*/  LOP3.LUT R6, R4, 0x7c00, RZ, 0xc0, !PT ;  /* 0x00007c0004067812 */ /* 0x000fe200078ec0ff */
[----:B------:R-:W-:-:S04]  /*10940*/  IMAD.MOV.U32 R4, RZ, RZ, R14 ;  /* 0x000000ffff047224 */ /* 0x000fc800078e000e */
[----:B------:R-:W-:-:S04]  /*10950*/  VIADD R6, R6, UR5 ;  /* 0x0000000506067c36 */ /* 0x000fc80008000000 */
[----:B------:R-:W-:-:S07]  /*10960*/  IMAD R26, R13, 0x4, R6 ;  /* 0x000000040d1a7824 */ /* 0x000fce00078e0206 */
.L_x_413:
        /* <DEDUP_REMOVED lines=18> */
[----:B------:R-:W-:Y:S01]  /*10a90*/  CS2R R8, SRZ ;  /* 0x0000000000087805 */ /* 0x000fe2000001ff00 */
[----:B------:R-:W-:Y:S01]  /*10aa0*/  IMAD.MOV.U32 R60, RZ, RZ, RZ ;  /* 0x000000ffff3c7224 */ /* 0x000fe200078e00ff */
[----:B------:R-:W-:Y:S01]  /*10ab0*/  CS2R R6, SRZ ;  /* 0x0000000000067805 */ /* 0x000fe2000001ff00 */
[----:B------:R-:W-:-:S02]  /*10ac0*/  IMAD.MOV.U32 R58, RZ, RZ, RZ ;  /* 0x000000ffff3a7224 */ /* 0x000fc400078e00ff */
[----:B------:R-:W-:Y:S01]  /*10ad0*/  IMAD.MOV.U32 R24, RZ, RZ, R4 ;  /* 0x000000ffff187224 */ /* 0x000fe200078e0004 */
[----:B------:R0:W-:Y:S01]  /*10ae0*/  STS [R27], RZ ;  /* 0x000000ff1b007388 */ /* 0x0001e20000000800 */
[----:B------:R-:W-:Y:S02]  /*10af0*/  IMAD.MOV.U32 R25, RZ, RZ, R5 ;  /* 0x000000ffff197224 */ /* 0x000fe400078e0005 */
[----:B------:R-:W-:Y:S01]  /*10b00*/  IMAD.MOV.U32 R2, RZ, RZ, R14 ;  /* 0x000000ffff027224 */ /* 0x000fe200078e000e */
[----:B------:R0:W-:Y:S01]  /*10b10*/  STS [R27+0x400], RZ ;  /* 0x000400ff1b007388 */ /* 0x0001e20000000800 */
[----:B------:R-:W-:-:S03]  /*10b20*/  IMAD.MOV.U32 R12, RZ, RZ, R15 ;  /* 0x000000ffff0c7224 */ /* 0x000fc600078e000f */
        /* <DEDUP_REMOVED lines=14> */
[----:B-----5:R-:W-:Y:S05]  /*10c10*/  @!P0 BRA `(.L_x_339) ;  /* 0x0000001c00a88947 */ /* 0x020fea0003800000 */
[----:B------:R-:W-:Y:S02]  /*10c20*/  IMAD.MOV.U32 R70, RZ, RZ, RZ ;  /* 0x000000ffff467224 */ /* 0x000fe400078e00ff */
[----:B------:R-:W-:-:S07]  /*10c30*/  IMAD.MOV.U32 R69, RZ, RZ, RZ ;  /* 0x000000ffff457224 */ /* 0x000fce00078e00ff */
.L_x_345:
        /* <DEDUP_REMOVED lines=9> */
.L_x_340:
        /* <DEDUP_REMOVED lines=300> */
[C---:B-----5:R-:W-:Y:S02]  /*11f90*/  PRMT R5, R76.reuse, 0x7771, RZ ;  /* 0x000077714c057816 */ /* 0x060fe400000000ff */
[----:B0-----:R-:W-:Y:S02]  /*11fa0*/  PRMT R64, R77, 0x7771, RZ ;  /* 0x000077714d407816 */ /* 0x001fe400000000ff */
[----:B------:R-:W-:Y:S02]  /*11fb0*/  PRMT R4, R76, 0x7770, RZ ;  /* 0x000077704c047816 */ /* 0x000fe400000000ff */
[----:B------:R-:W-:-:S02]  /*11fc0*/  LOP3.LUT R5, R5, 0xff, RZ, 0xc0, !PT ;  /* 0x000000ff05057812 */ /* 0x000fc400078ec0ff */
[----:B------:R-:W-:Y:S02]  /*11fd0*/  LOP3.LUT R64, R64, 0xff, RZ, 0xc0, !PT ;  /* 0x000000ff40407812 */ /* 0x000fe400078ec0ff */
[----:B------:R-:W-:Y:S02]  /*11fe0*/  IADD3.X R75, PT, PT, RZ, R71, RZ, P5, P6 ;  /* 0x00000047ff4b7210 */ /* 0x000fe40002fec4ff */
[----:B------:R-:W-:Y:S02]  /*11ff0*/  LOP3.LUT R65, R4, 0xff, RZ, 0xc0, !PT ;  /* 0x000000ff04417812 */ /* 0x000fe400078ec0ff */
[----:B------:R-:W-:Y:S02]  /*12000*/  IADD3 R68, P6, P5, R64, R68, R5 ;  /* 0x0000004440447210 */ /* 0x000fe40007dde005 */
[----:B------:R-:W-:Y:S02]  /*12010*/  PRMT R62, R77, 0x7770, RZ ;  /* 0x000077704d3e7816 */ /* 0x000fe400000000ff */
[----:B------:R-:W-:-:S02]  /*12020*/  PRMT R4, R76, 0x7772, RZ ;  /* 0x000077724c047816 */ /* 0x000fc400000000ff */
[----:B------:R-:W-:Y:S02]  /*12030*/  PRMT R5, R77, 0x7772, RZ ;  /* 0x000077724d057816 */ /* 0x000fe400000000ff */
[----:B------:R-:W-:Y:S02]  /*12040*/  LOP3.LUT R62, R62, 0xff, RZ, 0xc0, !PT ;  /* 0x000000ff3e3e7812 */ /* 0x000fe400078ec0ff */
[----:B------:R-:W-:Y:S02]  /*12050*/  LOP3.LUT R4, R4, 0xff, RZ, 0xc0, !PT ;  /* 0x000000ff04047812 */ /* 0x000fe400078ec0ff */
[----:B------:R-:W-:Y:S02]  /*12060*/  LOP3.LUT R5, R5, 0xff, RZ, 0xc0, !PT ;  /* 0x000000ff05057812 */ /* 0x000fe400078ec0ff */
[----:B------:R-:W-:Y:S02]  /*12070*/  IADD3.X R78, PT, PT, RZ, R78, RZ, P2, P3 ;  /* 0x0000004eff4e7210 */ /* 0x000fe400017e64ff */
[----:B------:R-:W-:-:S02]  /*12080*/  PRMT R76, R76, 0x7773, RZ ;  /* 0x000077734c4c7816 */ /* 0x000fc400000000ff */
[----:B------:R-:W-:Y:S02]  /*12090*/  PRMT R77, R77, 0x7773, RZ ;  /* 0x000077734d4d7816 */ /* 0x000fe400000000ff */
[----:B------:R-:W-:Y:S02]  /*120a0*/  IADD3.X R74, PT, PT, RZ, R74, RZ, P4, P1 ;  /* 0x0000004aff4a7210 */ /* 0x000fe400027e24ff */
[----:B------:R-:W-:Y:S02]  /*120b0*/  IADD3 R70, P3, P2, R62, R70, R65 ;  /* 0x000000463e467210 */ /* 0x000fe40007a7e041 */
[----:B------:R-:W-:Y:S02]  /*120c0*/  IADD3 R69, P1, P4, R5, R69, R4 ;  /* 0x0000004505457210 */ /* 0x000fe40007c3e004 */
[----:B-1----:R-:W-:Y:S02]  /*120d0*/  PRMT R4, R66, 0x7770, RZ ;  /* 0x0000777042047816 */ /* 0x002fe400000000ff */
[----:B--2---:R-:W-:-:S02]  /*120e0*/  PRMT R62, R67, 0x7770, RZ ;  /* 0x00007770433e7816 */ /* 0x004fc400000000ff */
[----:B------:R-:W-:Y:S02]  /*120f0*/  LOP3.LUT R76, R76, 0xff, RZ, 0xc0, !PT ;  /* 0x000000ff4c4c7812 */ /* 0x000fe400078ec0ff */
[----:B------:R-:W-:Y:S02]  /*12100*/  LOP3.LUT R71, R77, 0xff, RZ, 0xc0, !PT ;  /* 0x000000ff4d477812 */ /* 0x000fe400078ec0ff */
[----:B------:R-:W-:Y:S02]  /*12110*/  PRMT R5, R66, 0x7771, RZ ;  /* 0x0000777142057816 */ /* 0x000fe400000000ff */
[----:B------:R-:W-:Y:S02]  /*12120*/  PRMT R64, R67, 0x7771, RZ ;  /* 0x0000777143407816 */ /* 0x000fe400000000ff */
[----:B------:R-:W-:Y:S02]  /*12130*/  LOP3.LUT R65, R4, 0xff, RZ, 0xc0, !PT ;  /* 0x000000ff04417812 */ /* 0x000fe400078ec0ff */
[----:B------:R-:W-:-:S02]  /*12140*/  LOP3.LUT R62, R62, 0xff, RZ, 0xc0, !PT ;  /* 0x000000ff3e3e7812 */ /* 0x000fc400078ec0ff */
[----:B------:R-:W-:Y:S02]  /*12150*/  IADD3.X R73, PT, PT, RZ, R73, RZ, P3, P2 ;  /* 0x00000049ff497210 */ /* 0x000fe40001fe44ff */
[----:B------:R-:W-:Y:S02]  /*12160*/  IADD3 R71, P2, P3, R71, R72, R76 ;  /* 0x0000004847477210 */ /* 0x000fe40007b5e04c */
[----:B------:R-:W-:Y:S02]  /*12170*/  LOP3.LUT R5, R5, 0xff, RZ, 0xc0, !PT ;  /* 0x000000ff05057812 */ /* 0x000fe400078ec0ff */
[----:B------:R-:W-:Y:S02]  /*12180*/  LOP3.LUT R64, R64, 0xff, RZ, 0xc0, !PT ;  /* 0x000000ff40407812 */ /* 0x000fe400078ec0ff */
[----:B------:R-:W-:Y:S02]  /*12190*/  IADD3.X R72, PT, PT, RZ, R78, RZ, P6, P5 ;  /* 0x0000004eff487210 */ /* 0x000fe400037ea4ff */
        /* <DEDUP_REMOVED lines=18> */
.L_x_342:
[----:B------:R-:W-:Y:S05]  /*122c0*/  BSYNC.RECONVERGENT B0 ;  /* 0x0000000000007941 */ /* 0x000fea0003800200 */
.L_x_341:
        /* <DEDUP_REMOVED lines=16> */
[----:B------:R-:W-:Y:S02]  /*123d0*/  LOP3.LUT R79, R5, 0xff, RZ, 0xc0, !PT ;  /* 0x000000ff054f7812 */ /* 0x000fe400078ec0ff */
[----:B------:R-:W-:Y:S02]  /*123e0*/  PRMT R73, R71, 0x7772, RZ ;  /* 0x0000777247497816 */ /* 0x000fe400000000ff */
[----:B------:R-:W-:Y:S02]  /*123f0*/  LOP3.LUT R5, R60, 0xff, RZ, 0xc0, !PT ;  /* 0x000000ff3c057812 */ /* 0x000fe400078ec0ff */
[----:B------:R-:W-:Y:S02]  /*12400*/  LOP3.LUT R60, R72, 0xff, RZ, 0xc0, !PT ;  /* 0x000000ff483c7812 */ /* 0x000fe400078ec0ff */
[----:B------:R-:W-:-:S02]  /*12410*/  LOP3.LUT R72, R73, 0xff, RZ, 0xc0, !PT ;  /* 0x000000ff49487812 */ /* 0x000fc400078ec0ff */
[----:B------:R-:W-:Y:S02]  /*12420*/  IADD3 R73, P2, P3, R60, R21, R79 ;  /* 0x000000153c497210 */ /* 0x000fe40007b5e04f */
[----:B------:R-:W-:Y:S02]  /*12430*/  PRMT R4, R4, 0x7773, RZ ;  /* 0x0000777304047816 */ /* 0x000fe400000000ff */
[----:B------:R-:W-:Y:S02]  /*12440*/  PRMT R71, R71, 0x7773, RZ ;  /* 0x0000777347477816 */ /* 0x000fe400000000ff */
[----:B------:R-:W-:Y:S02]  /*12450*/  IADD3 R72, P0, P1, R72, R11, R5 ;  /* 0x0000000b48487210 */ /* 0x000fe4000791e005 */
[----:B------:R-:W-:Y:S01]  /*12460*/  IADD3.X R79, PT, PT, RZ, R20, RZ, P2, P3 ;  /* 0x00000014ff4f7210 */ /* 0x000fe200017e64ff */
[----:B------:R-:W2:Y:S01]  /*12470*/  LDS R11, [R26+0x2300] ;  /* 0x002300001a0b7984 */ /* 0x000ea20000000800 */
[----:B------:R-:W-:-:S02]  /*12480*/  LOP3.LUT R21, R4, 0xff, RZ, 0xc0, !PT ;  /* 0x000000ff04157812 */ /* 0x000fc400078ec0ff */
[----:B------:R-:W-:Y:S01]  /*12490*/  LOP3.LUT R60, R71, 0xff, RZ, 0xc0, !PT ;  /* 0x000000ff473c7812 */ /* 0x000fe200078ec0ff */
[----:B------:R-:W3:Y:S01]  /*124a0*/  LDS R20, [R26+0x2380] ;  /* 0x002380001a147984 */ /* 0x000ee20000000800 */
[----:B-1----:R-:W-:Y:S02]  /*124b0*/  PRMT R4, R74, 0x7770, RZ ;  /* 0x000077704a047816 */ /* 0x002fe400000000ff */
[----:B----4-:R-:W-:Y:S02]  /*124c0*/  PRMT R5, R75, 0x7770, RZ ;  /* 0x000077704b057816 */ /* 0x010fe400000000ff */
[----:B------:R-:W-:Y:S02]  /*124d0*/  IADD3.X R80, PT, PT, RZ, R58, RZ, P4, P5 ;  /* 0x0000003aff507210 */ /* 0x000fe400027ea4ff */
[----:B------:R-:W-:Y:S02]  /*124e0*/  IADD3 R21, P4, P5, R60, R9, R21 ;  /* 0x000000093c157210 */ /* 0x000fe40007d9e015 */
[----:B------:R-:W-:-:S02]  /*124f0*/  LOP3.LUT R9, R4, 0xff, RZ, 0xc0, !PT ;  /* 0x000000ff04097812 */ /* 0x000fc400078ec0ff */
[----:B------:R-:W-:Y:S02]  /*12500*/  LOP3.LUT R60, R5, 0xff, RZ, 0xc0, !PT ;  /* 0x000000ff053c7812 */ /* 0x000fe400078ec0ff */
        /* <DEDUP_REMOVED lines=20> */
[----:B------:R-:W-:Y:S02]  /*12650*/  PRMT R5, R76, 0x7771, RZ ;  /* 0x000077714c057816 */ /* 0x000fe400000000ff */
[C---:B0-----:R-:W-:Y:S02]  /*12660*/  PRMT R8, R77.reuse, 0x7770, RZ ;  /* 0x000077704d087816 */ /* 0x041fe400000000ff */
[----:B------:R-:W-:-:S02]  /*12670*/  PRMT R9, R77, 0x7771, RZ ;  /* 0x000077714d097816 */ /* 0x000fc400000000ff */
[----:B------:R-:W-:Y:S02]  /*12680*/  LOP3.LUT R21, R4, 0xff, RZ, 0xc0, !PT ;  /* 0x000000ff04157812 */ /* 0x000fe400078ec0ff */
[----:B------:R-:W-:Y:S02]  /*12690*/  LOP3.LUT R72, R5, 0xff, RZ, 0xc0, !PT ;  /* 0x000000ff05487812 */ /* 0x000fe400078ec0ff */
[----:B------:R-:W-:Y:S02]  /*126a0*/  LOP3.LUT R8, R8, 0xff, RZ, 0xc0, !PT ;  /* 0x000000ff08087812 */ /* 0x000fe400078ec0ff */
[----:B------:R-:W-:Y:S02]  /*126b0*/  LOP3.LUT R9, R9, 0xff, RZ, 0xc0, !PT ;  /* 0x000000ff09097812 */ /* 0x000fe400078ec0ff */
[----:B------:R-:W-:Y:S02]  /*126c0*/  PRMT R4, R76, 0x7772, RZ ;  /* 0x000077724c047816 */ /* 0x000fe400000000ff */
[----:B------:R-:W-:-:S02]  /*126d0*/  PRMT R5, R77, 0x7772, RZ ;  /* 0x000077724d057816 */ /* 0x000fc400000000ff */
[----:B------:R-:W-:Y:S02]  /*126e0*/  PRMT R76, R76, 0x7773, RZ ;  /* 0x000077734c4c7816 */ /* 0x000fe400000000ff */
[----:B------:R-:W-:Y:S02]  /*126f0*/  PRMT R77, R77, 0x7773, RZ ;  /* 0x000077734d4d7816 */ /* 0x000fe400000000ff */
[----:B------:R-:W-:Y:S02]  /*12700*/  IADD3.X R73, PT, PT, RZ, R79, RZ, P0, P1 ;  /* 0x0000004fff497210 */ /* 0x000fe400007e24ff */
[----:B------:R-:W-:Y:S02]  /*12710*/  IADD3.X R78, PT, PT, RZ, R78, RZ, P4, P5 ;  /* 0x0000004eff4e7210 */ /* 0x000fe400027ea4ff */
[----:B------:R-:W-:Y:S02]  /*12720*/  IADD3 R60, P1, P0, R8, R60, R21 ;  /* 0x0000003c083c7210 */ /* 0x000fe4000783e015 */
        /* <DEDUP_REMOVED lines=9> */
[C---:B--2---:R-:W-:Y:S02]  /*127c0*/  PRMT R4, R11.reuse, 0x7770, RZ ;  /* 0x000077700b047816 */ /* 0x044fe400000000ff */
[C---:B---3--:R-:W-:Y:S02]  /*127d0*/  PRMT R8, R20.reuse, 0x7770, RZ ;  /* 0x0000777014087816 */ /* 0x048fe400000000ff */
        /* <DEDUP_REMOVED lines=25> */
.L_x_344:
[----:B------:R-:W-:Y:S05]  /*12970*/  BSYNC.RECONVERGENT B0 ;  /* 0x0000000000007941 */ /* 0x000fea0003800200 */
.L_x_343:
        /* <DEDUP_REMOVED lines=20> */
.L_x_339:
[----:B------:R-:W-:Y:S01]  /*12ac0*/  IADD3 R75, P1, PT, -R6, R3, RZ ;  /* 0x00000003064b7210 */ /* 0x000fe20007f3e1ff */
[----:B------:R-:W-:Y:S02]  /*12ad0*/  IMAD.MOV.U32 R4, RZ, RZ, R70 ;  /* 0x000000ffff047224 */ /* 0x000fe400078e0046 */
[----:B------:R-:W-:Y:S01]  /*12ae0*/  IMAD.MOV.U32 R5, RZ, RZ, R69 ;  /* 0x000000ffff057224 */ /* 0x000fe200078e0045 */
[----:B------:R-:W-:Y:S01]  /*12af0*/  ISETP.GE.U32.AND P0, PT, R75, 0x1700, PT ;  /* 0x000017004b00780c */ /* 0x000fe20003f06070 */
[----:B------:R-:W-:-:S05]  /*12b00*/  IMAD.X R77, R0, 0x1, ~R7, P1 ;  /* 0x00000001004d7824 */ /* 0x000fca00008e0e07 */
[----:B------:R-:W-:-:S13]  /*12b10*/  ISETP.GE.AND.EX P0, PT, R77, RZ, PT, P0 ;  /* 0x000000ff4d00720c */ /* 0x000fda0003f06300 */
[----:B------:R-:W-:Y:S05]  /*12b20*/  @!P0 BRA `(.L_x_346) ;  /* 0x0000000c00d88947 */ /* 0x000fea0003800000 */
.L_x_347:
        /* <DEDUP_REMOVED lines=246> */
.L_x_346:
[----:B------:R-:W-:Y:S01]  /*13a90*/  ISETP.GT.U32.AND P0, PT, R75, R22, PT ;  /* 0x000000164b00720c */ /* 0x000fe20003f04070 */
[----:B------:R-:W-:Y:S02]  /*13aa0*/  IMAD.MOV.U32 R71, RZ, RZ, R58 ;  /* 0x000000ffff477224 */ /* 0x000fe400078e003a */
[----:B------:R-:W-:Y:S01]  /*13ab0*/  IMAD.MOV.U32 R58, RZ, RZ, R21 ;  /* 0x000000ffff3a7224 */ /* 0x000fe200078e0015 */
[----:B------:R-:W-:Y:S01]  /*13ac0*/  ISETP.GT.AND.EX P0, PT, R77, RZ, PT, P0 ;  /* 0x000000ff4d00720c */ /* 0x000fe20003f04300 */
[----:B------:R-:W-:Y:S02]  /*13ad0*/  IMAD.MOV.U32 R69, RZ, RZ, R20 ;  /* 0x000000ffff457224 */ /* 0x000fe400078e0014 */
[----:B------:R-:W-:Y:S02]  /*13ae0*/  IMAD.MOV.U32 R70, RZ, RZ, R11 ;  /* 0x000000ffff467224 */ /* 0x000fe400078e000b */
[----:B------:R-:W-:Y:S02]  /*13af0*/  IMAD.MOV.U32 R21, RZ, RZ, R10 ;  /* 0x000000ffff157224 */ /* 0x000fe400078e000a */
[----:B------:R-:W-:-:S02]  /*13b00*/  IMAD.MOV.U32 R20, RZ, RZ, R9 ;  /* 0x000000ffff147224 */ /* 0x000fc400078e0009 */
[----:B------:R-:W-:-:S04]  /*13b10*/  IMAD.MOV.U32 R15, RZ, RZ, R8 ;  /* 0x000000ffff0f7224 */ /* 0x000fc800078e0008 */
        /* <DEDUP_REMOVED lines=14> */
.L_x_351:
[----:B-1----:R-:W-:-:S05]  /*13c00*/  IADD3 R9, P1, PT, R6, R73, RZ ;  /* 0x0000004906097210 */ /* 0x002fca0007f3e0ff */
[----:B------:R-:W-:Y:S01]  /*13c10*/  IMAD.X R10, R7, 0x1, R78, P1 ;  /* 0x00000001070a7824 */ /* 0x000fe200008e064e */
        /* <DEDUP_REMOVED lines=22> */
[----:B-1----:R-:W-:Y:S01]  /*13d80*/  IMAD.SHL.U32 R9, R74, 0x100, RZ ;  /* 0x000001004a097824 */ /* 0x002fe200078e00ff */
        /* <DEDUP_REMOVED lines=24> */
.L_x_350:
[----:B------:R-:W-:Y:S05]  /*13f10*/  BSYNC.RECONVERGENT B0 ;  /* 0x0000000000007941 */ /* 0x000fea0003800200 */
.L_x_349:
[----:B------:R-:W-:Y:S01]  /*13f20*/  IADD3 R8, P2, PT, R75, -R73, RZ ;  /* 0x800000494b087210 */ /* 0x000fe20007f5e0ff */
[----:B------:R-:W-:Y:S03]  /*13f30*/  BSSY.RECONVERGENT B0, `(.L_x_352) ;  /* 0x0000020000007945 */ /* 0x000fe60003800200 */
[----:B------:R-:W-:Y:S01]  /*13f40*/  ISETP.GT.U32.AND P1, PT, R8, 0x100, PT ;  /* 0x000001000800780c */ /* 0x000fe20003f24070 */
[----:B------:R-:W-:-:S05]  /*13f50*/  IMAD.X R8, R77, 0x1, ~R78, P2 ;  /* 0x000000014d087824 */ /* 0x000fca00010e0e4e */
[----:B------:R-:W-:-:S13]  /*13f60*/  ISETP.GT.AND.EX P1, PT, R8, RZ, PT, P1 ;  /* 0x000000ff0800720c */ /* 0x000fda0003f24310 */
[----:B------:R-:W-:Y:S05]  /*13f70*/  @!P1 BRA `(.L_x_353) ;  /* 0x00000000006c9947 */ /* 0x000fea0003800000 */
[----:B-1----:R-:W-:-:S05]  /*13f80*/  IADD3 R9, P0, PT, R6, R73, RZ ;  /* 0x0000004906097210 */ /* 0x002fca0007f1e0ff */
[----:B------:R-:W-:Y:S01]  /*13f90*/  IMAD.X R10, R7, 0x1, R78, P0 ;  /* 0x00000001070a7824 */ /* 0x000fe200000e064e */
        /* <DEDUP_REMOVED lines=25> */
.L_x_353:
[----:B------:R-:W-:Y:S05]  /*14130*/  BSYNC.RECONVERGENT B0 ;  /* 0x0000000000007941 */ /* 0x000fea0003800200 */
.L_x_352:
[----:B------:R-:W-:-:S04]  /*14140*/  ISETP.LT.U32.AND P1, PT, R73, R75, PT ;  /* 0x0000004b4900720c */ /* 0x000fc80003f21070 */
[----:B------:R-:W-:-:S13]  /*14150*/  ISETP.LT.OR.EX P0, PT, R78, R77, P0, P1 ;  /* 0x0000004d4e00720c */ /* 0x000fda0000701710 */
[----:B------:R-:W-:Y:S05]  /*14160*/  @!P0 BRA `(.L_x_348) ;  /* 0x0000000000388947 */ /* 0x000fea0003800000 */
[----:B------:R-:W-:-:S05]  /*14170*/  IADD3 R8, P0, PT, R6, R73, RZ ;  /* 0x0000004906087210 */ /* 0x000fca0007f1e0ff */
[----:B------:R-:W-:Y:S01]  /*14180*/  IMAD.X R7, R7, 0x1, R78, P0 ;  /* 0x0000000107077824 */ /* 0x000fe200000e064e */
[----:B------:R-:W-:-:S04]  /*14190*/  LEA R6, P0, R8, R24, 0x2 ;  /* 0x0000001808067211 */ /* 0x000fc800078010ff */
[----:B------:R-:W-:-:S05]  /*141a0*/  LEA.HI.X R7, R8, R25, R7, 0x2, P0 ;  /* 0x0000001908077211 */ /* 0x000fca00000f1407 */
[----:B------:R-:W4:Y:S02]  /*141b0*/  LDG.E R6, desc[UR8][R6.64] ;  /* 0x0000000806067981 */ /* 0x000f24000c1e1900 */
[----:B----4-:R-:W-:-:S04]  /*141c0*/  SHF.R.U32.HI R8, RZ, R23, R6 ;  /* 0x00000017ff087219 */ /* 0x010fc80000011606 */
[----:B------:R-:W-:-:S05]  /*141d0*/  LOP3.LUT R8, R81, R8, RZ, 0xc0, !PT ;  /* 0x0000000851087212 */ /* 0x000fca00078ec0ff */
[C---:B-1-3--:R-:W-:Y:S01]  /*141e0*/  IMAD.SHL.U32 R9, R8.reuse, 0x100, RZ ;  /* 0x0000010008097824 */ /* 0x04afe200078e00ff */
[----:B------:R-:W-:-:S04]  /*141f0*/  LOP3.LUT R8, R8, 0x3, RZ, 0xc0, !PT ;  /* 0x0000000308087812 */ /* 0x000fc800078ec0ff */
[----:B------:R-:W-:-:S04]  /*14200*/  LOP3.LUT R9, R9, 0xfffffc00, RZ, 0xc0, !PT ;  /* 0xfffffc0009097812 */ /* 0x000fc800078ec0ff */
[----:B------:R-:W-:-:S05]  /*14210*/  IADD3 R8, PT, PT, R8, R27, R9 ;  /* 0x0000001b08087210 */ /* 0x000fca0007ffe009 */
[----:B------:R-:W1:Y:S02]  /*14220*/  LDS.U8 R9, [R8] ;  /* 0x0000000008097984 */ /* 0x000e640000000000 */
[----:B-1----:R-:W-:-:S05]  /*14230*/  VIADD R9, R9, 0x1 ;  /* 0x0000000109097836 */ /* 0x002fca0000000000 */
[----:B------:R4:W-:Y:S02]  /*14240*/  STS.U8 [R8], R9 ;  /* 0x0000000908007388 */ /* 0x0009e40000000000 */
.L_x_348:
[----:B------:R-:W5:Y:S01]  /*14250*/  S2R R7, SR_CgaCtaId ;  /* 0x0000000000077919 */ /* 0x000f620000008800 */
[C---:B------:R-:W-:Y:S01]  /*14260*/  ISETP.GT.U32.AND P0, PT, R22.reuse, 0x1ff, PT ;  /* 0x000001ff1600780c */ /* 0x040fe20003f04070 */
[----:B------:R-:W-:Y:S05]  /*14270*/  WARPSYNC.ALL ;  /* 0x0000000000007948 */ /* 0x000fea0003800000 */
[----:B---3--:R-:W-:Y:S01]  /*14280*/  MOV R14, 0x400 ;  /* 0x00000400000e7802 */ /* 0x008fe20000000f00 */
[----:B------:R-:W-:Y:S01]  /*14290*/  BAR.SYNC.DEFER_BLOCKING 0x0 ;  /* 0x0000000000007b1d */ /* 0x000fe20000010000 */
[C---:B-1----:R-:W-:Y:S02]  /*142a0*/  LOP3.LUT R73, R22.reuse, 0x3e0, RZ, 0xc0, !PT ;  /* 0x000003e016497812 */ /* 0x042fe400078ec0ff */
[----:B------:R-:W-:-:S02]  /*142b0*/  ISETP.GT.U32.AND P1, PT, R22, 0xff, PT ;  /* 0x000000ff1600780c */ /* 0x000fc40003f24070 */
[----:B------:R-:W-:Y:S01]  /*142c0*/  ISETP.GT.U32.AND P2, PT, R22, 0x3f, PT ;  /* 0x0000003f1600780c */ /* 0x000fe20003f44070 */
[----:B------:R-:W-:Y:S01]  /*142d0*/  BSSY.RECONVERGENT B0, `(.L_x_354) ;  /* 0x000006d000007945 */ /* 0x000fe20003800200 */
[----:B-----5:R-:W-:-:S05]  /*142e0*/  LEA R14, R7, R14, 0x18 ;  /* 0x0000000e070e7211 */ /* 0x020fca00078ec0ff */
[----:B------:R-:W-:-:S04]  /*142f0*/  IMAD R6, R13, 0x200, R14 ;  /* 0x000002000d067824 */ /* 0x000fc800078e020e */
[----:B------:R-:W-:Y:S01]  /*14300*/  IMAD.IADD R73, R6, 0x1, R73 ;  /* 0x0000000106497824 */ /* 0x000fe200078e0249 */
[----:B------:R-:W-:Y:S06]  /*14310*/  @P0 BRA `(.L_x_355) ;  /* 0x0000000400a00947 */ /* 0x000fec0003800000 */
[----:B------:R-:W1:Y:S04]  /*14320*/  LDS R6, [R26] ;  /* 0x000000001a067984 */ /* 0x000e680000000800 */
[----:B----4-:R-:W3:Y:S04]  /*14330*/  LDS R9, [R26+0x80] ;  /* 0x000080001a097984 */ /* 0x010ee80000000800 */
[----:B------:R-:W4:Y:S04]  /*14340*/  LDS R72, [R26+0x100] ;  /* 0x000100001a487984 */ /* 0x000f280000000800 */
[----:B------:R-:W5:Y:S04]  /*14350*/  LDS R74, [R26+0x180] ;  /* 0x000180001a4a7984 */ /* 0x000f680000000800 */
[----:B------:R-:W0:Y:S04]  /*14360*/  LDS R75, [R26+0x200] ;  /* 0x000200001a4b7984 */ /* 0x000e280000000800 */
[----:B------:R-:W2:Y:S01]  /*14370*/  LDS R76, [R26+0x280] ;  /* 0x000280001a4c7984 */ /* 0x000ea20000000800 */
[----:B-1----:R-:W-:-:S02]  /*14380*/  PRMT R8, R6, 0x7771, RZ ;  /* 0x0000777106087816 */ /* 0x002fc400000000ff */
[----:B------:R-:W-:Y:S02]  /*14390*/  PRMT R7, R6, 0x7770, RZ ;  /* 0x0000777006077816 */ /* 0x000fe400000000ff */
[C---:B---3--:R-:W-:Y:S02]  /*143a0*/  PRMT R11, R9.reuse, 0x7771, RZ ;  /* 0x00007771090b7816 */ /* 0x048fe400000000ff */
[----:B------:R-:W-:Y:S02]  /*143b0*/  LOP3.LUT R79, R8, 0xff, RZ, 0xc0, !PT ;  /* 0x000000ff084f7812 */ /* 0x000fe400078ec0ff */
[----:B------:R-:W-:Y:S02]  /*143c0*/  PRMT R10, R9, 0x7770, RZ ;  /* 0x00007770090a7816 */ /* 0x000fe400000000ff */
[----:B------:R-:W-:Y:S02]  /*143d0*/  LOP3.LUT R78, R7, 0xff, RZ, 0xc0, !PT ;  /* 0x000000ff074e7812 */ /* 0x000fe400078ec0ff */
[----:B------:R-:W-:-:S02]  /*143e0*/  PRMT R8, R9, 0x7772, RZ ;  /* 0x0000777209087816 */ /* 0x000fc400000000ff */
[----:B------:R-:W-:Y:S02]  /*143f0*/  LOP3.LUT R11, R11, 0xff, RZ, 0xc0, !PT ;  /* 0x000000ff0b0b7812 */ /* 0x000fe400078ec0ff */
[C---:B------:R-:W-:Y:S02]  /*14400*/  PRMT R7, R6.reuse, 0x7772, RZ ;  /* 0x0000777206077816 */ /* 0x040fe400000000ff */
[----:B------:R-:W-:Y:S02]  /*14410*/  PRMT R9, R9, 0x7773, RZ ;  /* 0x0000777309097816 */ /* 0x000fe400000000ff */
[----:B------:R-:W-:Y:S02]  /*14420*/  PRMT R6, R6, 0x7773, RZ ;  /* 0x0000777306067816 */ /* 0x000fe400000000ff */
[----:B------:R-:W-:Y:S02]  /*14430*/  LOP3.LUT R77, R10, 0xff, RZ, 0xc0, !PT ;  /* 0x000000ff0a4d7812 */ /* 0x000fe400078ec0ff */
[----:B------:R-:W-:-:S02]  /*14440*/  IADD3 R11, P3, P4, R11, R68, R79 ;  /* 0x000000440b0b7210 */ /* 0x000fc40007c7e04f */
[----:B------:R-:W-:Y:S02]  /*14450*/  LOP3.LUT R9, R9, 0xff, RZ, 0xc0, !PT ;  /* 0x000000ff09097812 */ /* 0x000fe400078ec0ff */
[----:B------:R-:W-:Y:S02]  /*14460*/  LOP3.LUT R6, R6, 0xff, RZ, 0xc0, !PT ;  /* 0x000000ff06067812 */ /* 0x000fe400078ec0ff */
[----:B------:R-:W-:Y:S02]  /*14470*/  IADD3 R78, P5, P6, R77, R4, R78 ;  /* 0x000000044d4e7210 */ /* 0x000fe40007ebe04e */
[----:B------:R-:W-:Y:S02]  /*14480*/  LOP3.LUT R10, R7, 0xff, RZ, 0xc0, !PT ;  /* 0x000000ff070a7812 */ /* 0x000fe400078ec0ff */
[----:B------:R-:W-:Y:S02]  /*14490*/  IADD3.X R67, PT, PT, RZ, R67, RZ, P3, P4 ;  /* 0x00000043ff437210 */ /* 0x000fe40001fe84ff */
[----:B------:R-:W-:-:S02]  /*144a0*/  LOP3.LUT R7, R8, 0xff, RZ, 0xc0, !PT ;  /* 0x000000ff08077812 */ /* 0x000fc400078ec0ff */
[----:B------:R-:W-:Y:S01]  /*144b0*/  IADD3 R6, P3, P4, R9, R64, R6 ;  /* 0x0000004009067210 */ /* 0x000fe20007c7e006 */
[----:B------:R-:W1:Y:S01]  /*144c0*/  LDS R8, [R26+0x300] ;  /* 0x000300001a087984 */ /* 0x000e620000000800 */
[----:B------:R-:W-:Y:S02]  /*144d0*/  IADD3.X R79, PT, PT, RZ, R5, RZ, P5, P6 ;  /* 0x00000005ff4f7210 */ /* 0x000fe40002fec4ff */
[----:B----4-:R-:W-:Y:S01]  /*144e0*/  PRMT R4, R72, 0x7770, RZ ;  /* 0x0000777048047816 */ /* 0x010fe200000000ff */
[----:B------:R-:W3:Y:S01]  /*144f0*/  LDS R9, [R26+0x380] ;  /* 0x000380001a097984 */ /* 0x000ee20000000800 */
[----:B-----5:R-:W-:Y:S02]  /*14500*/  PRMT R5, R74, 0x7770, RZ ;  /* 0x000077704a057816 */ /* 0x020fe400000000ff */
[----:B------:R-:W-:Y:S02]  /*14510*/  IADD3 R10, P5, P6, R7, R66, R10 ;  /* 0x00000042070a7210 */ /* 0x000fe40007ebe00a */
        /* <DEDUP_REMOVED lines=8> */
[----:B------:R-:W-:Y:S02]  /*145a0*/  IADD3.X R78, PT, PT, RZ, R62, RZ, P3, P4 ;  /* 0x0000003eff4e7210 */ /* 0x000fe40001fe84ff */
[----:B------:R-:W-:Y:S02]  /*145b0*/  IADD3 R64, P3, P4, R5, R11, R4 ;  /* 0x0000000b05407210 */ /* 0x000fe40007c7e004 */
[----:B------:R-:W-:Y:S02]  /*145c0*/  PRMT R4, R72, 0x7772, RZ ;  /* 0x0000777248047816 */ /* 0x000fe400000000ff */
        /* <DEDUP_REMOVED lines=11> */
[C---:B0-----:R-:W-:Y:S02]  /*14680*/  PRMT R4, R75.reuse, 0x7770, RZ ;  /* 0x000077704b047816 */ /* 0x041fe400000000ff */
[----:B--2---:R-:W-:Y:S02]  /*14690*/  PRMT R6, R76, 0x7770, RZ ;  /* 0x000077704c067816 */ /* 0x004fe400000000ff */
[----:B------:R-:W-:-:S02]  /*146a0*/  PRMT R5, R75, 0x7771, RZ ;  /* 0x000077714b057816 */ /* 0x000fc400000000ff */
[----:B------:R-:W-:Y:S02]  /*146b0*/  LOP3.LUT R11, R4, 0xff, RZ, 0xc0, !PT ;  /* 0x000000ff040b7812 */ /* 0x000fe400078ec0ff */
[----:B------:R-:W-:Y:S02]  /*146c0*/  LOP3.LUT R6, R6, 0xff, RZ, 0xc0, !PT ;  /* 0x000000ff06067812 */ /* 0x000fe400078ec0ff */
[----:B------:R-:W-:Y:S02]  /*146d0*/  LOP3.LUT R10, R5, 0xff, RZ, 0xc0, !PT ;  /* 0x000000ff050a7812 */ /* 0x000fe400078ec0ff */
[----:B------:R-:W-:Y:S02]  /*146e0*/  PRMT R4, R75, 0x7772, RZ ;  /* 0x000077724b047816 */ /* 0x000fe400000000ff */
[C---:B------:R-:W-:Y:S02]  /*146f0*/  PRMT R5, R76.reuse, 0x7772, RZ ;  /* 0x000077724c057816 */ /* 0x040fe400000000ff */
[----:B------:R-:W-:-:S02]  /*14700*/  PRMT R7, R76, 0x7771, RZ ;  /* 0x000077714c077816 */ /* 0x000fc400000000ff */
[----:B------:R-:W-:Y:S02]  /*14710*/  IADD3.X R77, PT, PT, RZ, R77, RZ, P5, P6 ;  /* 0x0000004dff4d7210 */ /* 0x000fe40002fec4ff */
[----:B------:R-:W-:Y:S02]  /*14720*/  IADD3 R62, P5, P6, R6, R68, R11 ;  /* 0x00000044063e7210 */ /* 0x000fe40007ebe00b */
[----:B------:R-:W-:Y:S02]  /*14730*/  LOP3.LUT R4, R4, 0xff, RZ, 0xc0, !PT ;  /* 0x000000ff04047812 */ /* 0x000fe400078ec0ff */
[----:B------:R-:W-:Y:S02]  /*14740*/  LOP3.LUT R5, R5, 0xff, RZ, 0xc0, !PT ;  /* 0x000000ff05057812 */ /* 0x000fe400078ec0ff */
[----:B------:R-:W-:Y:S02]  /*14750*/  LOP3.LUT R7, R7, 0xff, RZ, 0xc0, !PT ;  /* 0x000000ff07077812 */ /* 0x000fe400078ec0ff */
[----:B------:R-:W-:-:S02]  /*14760*/  PRMT R75, R75, 0x7773, RZ ;  /* 0x000077734b4b7816 */ /* 0x000fc400000000ff */
[----:B------:R-:W-:Y:S02]  /*14770*/  PRMT R76, R76, 0x7773, RZ ;  /* 0x000077734c4c7816 */ /* 0x000fe400000000ff */
[----:B------:R-:W-:Y:S02]  /*14780*/  IADD3.X R72, PT, PT, RZ, R72, RZ, P5, P6 ;  /* 0x00000048ff487210 */ /* 0x000fe40002fec4ff */
[----:B------:R-:W-:Y:S02]  /*14790*/  IADD3 R66, P5, P6, R5, R66, R4 ;  /* 0x0000004205427210 */ /* 0x000fe40007ebe004 */
[----:B------:R-:W-:Y:S02]  /*147a0*/  IADD3.X R74, PT, PT, RZ, R78, RZ, P3, P4 ;  /* 0x0000004eff4a7210 */ /* 0x000fe40001fe84ff */
[----:B-1----:R-:W-:Y:S02]  /*147b0*/  PRMT R4, R8, 0x7770, RZ ;  /* 0x0000777008047816 */ /* 0x002fe400000000ff */
[----:B---3--:R-:W-:-:S02]  /*147c0*/  PRMT R6, R9, 0x7770, RZ ;  /* 0x0000777009067816 */ /* 0x008fc400000000ff */
[----:B------:R-:W-:Y:S02]  /*147d0*/  IADD3 R10, P3, P4, R7, R64, R10 ;  /* 0x00000040070a7210 */ /* 0x000fe40007c7e00a */
[----:B------:R-:W-:Y:S02]  /*147e0*/  LOP3.LUT R75, R75, 0xff, RZ, 0xc0, !PT ;  /* 0x000000ff4b4b7812 */ /* 0x000fe400078ec0ff */
[----:B------:R-:W-:Y:S02]  /*147f0*/  LOP3.LUT R64, R76, 0xff, RZ, 0xc0, !PT ;  /* 0x000000ff4c407812 */ /* 0x000fe400078ec0ff */
[----:B------:R-:W-:Y:S02]  /*14800*/  PRMT R5, R8, 0x7771, RZ ;  /* 0x0000777108057816 */ /* 0x000fe400000000ff */
[----:B------:R-:W-:Y:S02]  /*14810*/  LOP3.LUT R11, R4, 0xff, RZ, 0xc0, !PT ;  /* 0x000000ff040b7812 */ /* 0x000fe400078ec0ff */
[----:B------:R-:W-:-:S02]  /*14820*/  LOP3.LUT R6, R6, 0xff, RZ, 0xc0, !PT ;  /* 0x000000ff06067812 */ /* 0x000fc400078ec0ff */
[----:B------:R-:W-:Y:S02]  /*14830*/  IADD3.X R67, PT, PT, RZ, R67, RZ, P3, P4 ;  /* 0x00000043ff437210 */ /* 0x000fe40001fe84ff */
[----:B------:R-:W-:Y:S02]  /*14840*/  PRMT R7, R9, 0x7771, RZ ;  /* 0x0000777109077816 */ /* 0x000fe400000000ff */
[----:B------:R-:W-:Y:S02]  /*14850*/  IADD3 R64, P3, P4, R64, R65, R75 ;  /* 0x0000004140407210 */ /* 0x000fe40007c7e04b */
[----:B------:R-:W-:Y:S02]  /*14860*/  IADD3.X R65, PT, PT, RZ, R77, RZ, P5, P6 ;  /* 0x0000004dff417210 */ /* 0x000fe40002fec4ff */
        /* <DEDUP_REMOVED lines=19> */
.L_x_355:
[----:B------:R-:W-:Y:S05]  /*149a0*/  BSYNC.RECONVERGENT B0 ;  /* 0x0000000000007941 */ /* 0x000fea0003800200 */
.L_x_354:
[----:B------:R-:W-:Y:S01]  /*149b0*/  BSSY.RECONVERGENT B0, `(.L_x_356) ;  /* 0x000006e000007945 */ /* 0x000fe20003800200 */
[----:B------:R-:W-:Y:S02]  /*149c0*/  IMAD.MOV.U32 R6, RZ, RZ, R68 ;  /* 0x000000ffff067224 */ /* 0x000fe400078e0044 */
[----:B------:R-:W-:Y:S02]  /*149d0*/  IMAD.MOV.U32 R7, RZ, RZ, R67 ;  /* 0x000000ffff077224 */ /* 0x000fe400078e0043 */
[----:B----4-:R-:W-:Y:S02]  /*149e0*/  IMAD.MOV.U32 R8, RZ, RZ, R66 ;  /* 0x000000ffff087224 */ /* 0x010fe400078e0042 */
[----:B------:R-:W-:Y:S01]  /*149f0*/  IMAD.MOV.U32 R9, RZ, RZ, R65 ;  /* 0x000000ffff097224 */ /* 0x000fe200078e0041 */
[----:B------:R-:W-:Y:S06]  /*14a00*/  @P1 BRA `(.L_x_357) ;  /* 0x0000000400a01947 */ /* 0x000fec0003800000 */
[----:B------:R-:W1:Y:S04]  /*14a10*/  LDS R10, [R26+0x2000] ;  /* 0x002000001a0a7984 */ /* 0x000e680000000800 */
[----:B------:R-:W3:Y:S04]  /*14a20*/  LDS R66, [R26+0x2080] ;  /* 0x002080001a427984 */ /* 0x000ee80000000800 */
[----:B------:R-:W4:Y:S04]  /*14a30*/  LDS R72, [R26+0x2100] ;  /* 0x002100001a487984 */ /* 0x000f280000000800 */
[----:B------:R-:W5:Y:S04]  /*14a40*/  LDS R74, [R26+0x2180] ;  /* 0x002180001a4a7984 */ /* 0x000f680000000800 */
[----:B------:R-:W0:Y:S04]  /*14a50*/  LDS R75, [R26+0x2200] ;  /* 0x002200001a4b7984 */ /* 0x000e280000000800 */
[----:B------:R-:W2:Y:S01]  /*14a60*/  LDS R76, [R26+0x2280] ;  /* 0x002280001a4c7984 */ /* 0x000ea20000000800 */
[----:B-1----:R-:W-:-:S02]  /*14a70*/  PRMT R11, R10, 0x7770, RZ ;  /* 0x000077700a0b7816 */ /* 0x002fc400000000ff */
        /* <DEDUP_REMOVED lines=19> */
[----:B------:R-:W-:Y:S02]  /*14bb0*/  PRMT R11, R72, 0x7771, RZ ;  /* 0x00007771480b7816 */ /* 0x000fe400000000ff */
[----:B------:R-:W-:Y:S02]  /*14bc0*/  PRMT R58, R74, 0x7771, RZ ;  /* 0x000077714a3a7816 */ /* 0x000fe400000000ff */
[----:B------:R-:W-:Y:S02]  /*14bd0*/  IADD3.X R77, PT, PT, RZ, R69, RZ, P5, P6 ;  /* 0x00000045ff4d7210 */ /* 0x000fe40002fec4ff */
[----:B------:R-:W-:Y:S02]  /*14be0*/  IADD3 R60, P5, P6, R60, R68, R65 ;  /* 0x000000443c3c7210 */ /* 0x000fe40007ebe041 */
[----:B------:R-:W-:Y:S01]  /*14bf0*/  LOP3.LUT R11, R11, 0xff, RZ, 0xc0, !PT ;  /* 0x000000ff0b0b7812 */ /* 0x000fe200078ec0ff */
[----:B------:R-:W1:Y:S01]  /*14c00*/  LDS R65, [R26+0x2300] ;  /* 0x002300001a417984 */ /* 0x000e620000000800 */
[----:B------:R-:W-:-:S02]  /*14c10*/  LOP3.LUT R58, R58, 0xff, RZ, 0xc0, !PT ;  /* 0x000000ff3a3a7812 */ /* 0x000fc400078ec0ff */
[----:B------:R-:W-:Y:S02]  /*14c20*/  PRMT R66, R66, 0x7773, RZ ;  /* 0x0000777342427816 */ /* 0x000fe400000000ff */
[----:B------:R-:W-:Y:S02]  /*14c30*/  IADD3.X R71, PT, PT, RZ, R71, RZ, P5, P6 ;  /* 0x00000047ff477210 */ /* 0x000fe40002fec4ff */
[----:B------:R-:W-:Y:S02]  /*14c40*/  IADD3 R58, P5, P6, R58, R67, R11 ;  /* 0x000000433a3a7210 */ /* 0x000fe40007ebe00b */
[----:B------:R-:W-:Y:S02]  /*14c50*/  LOP3.LUT R11, R66, 0xff, RZ, 0xc0, !PT ;  /* 0x000000ff420b7812 */ /* 0x000fe400078ec0ff */
[----:B------:R-:W3:Y:S01]  /*14c60*/  LDS R66, [R26+0x2380] ;  /* 0x002380001a427984 */ /* 0x000ee20000000800 */
[----:B------:R-:W-:Y:S02]  /*14c70*/  PRMT R10, R10, 0x7773, RZ ;  /* 0x000077730a0a7816 */ /* 0x000fe400000000ff */
[----:B------:R-:W-:-:S02]  /*14c80*/  IADD3.X R77, PT, PT, RZ, R77, RZ, P5, P6 ;  /* 0x0000004dff4d7210 */ /* 0x000fc40002fec4ff */
[----:B------:R-:W-:Y:S02]  /*14c90*/  LOP3.LUT R10, R10, 0xff, RZ, 0xc0, !PT ;  /* 0x000000ff0a0a7812 */ /* 0x000fe400078ec0ff */
        /* <DEDUP_REMOVED lines=11> */
[----:B------:R-:W-:Y:S02]  /*14d50*/  IADD3 R69, P3, P4, R11, R70, R10 ;  /* 0x000000460b457210 */ /* 0x000fe40007c7e00a */
[----:B------:R-:W-:Y:S02]  /*14d60*/  IADD3 R67, P5, P6, R67, R20, R72 ;  /* 0x0000001443437210 */ /* 0x000fe40007ebe048 */
[C---:B0-----:R-:W-:Y:S02]  /*14d70*/  PRMT R10, R75.reuse, 0x7770, RZ ;  /* 0x000077704b0a7816 */ /* 0x041fe400000000ff */
[C---:B--2---:R-:W-:Y:S02]  /*14d80*/  PRMT R15, R76.reuse, 0x7770, RZ ;  /* 0x000077704c0f7816 */ /* 0x044fe400000000ff */
        /* <DEDUP_REMOVED lines=48> */
.L_x_357:
[----:B------:R-:W-:Y:S05]  /*15090*/  BSYNC.RECONVERGENT B0 ;  /* 0x0000000000007941 */ /* 0x000fea0003800200 */
.L_x_356:
[----:B------:R-:W-:Y:S01]  /*150a0*/  BAR.SYNC.DEFER_BLOCKING 0x0 ;  /* 0x0000000000007b1d */ /* 0x000fe20000010000 */
[----:B------:R-:W-:Y:S01]  /*150b0*/  IMAD.MOV.U32 R10, RZ, RZ, R64 ;  /* 0x000000ffff0a7224 */ /* 0x000fe200078e0040 */
[----:B------:R-:W-:Y:S01]  /*150c0*/  LEA.HI R65, R22, R22, RZ, 0x1d ;  /* 0x0000001616417211 */ /* 0x000fe200078fe8ff */
[----:B------:R-:W-:-:S03]  /*150d0*/  IMAD.MOV.U32 R11, RZ, RZ, R62 ;  /* 0x000000ffff0b7224 */ /* 0x000fc600078e003e */
[----:B------:R-:W-:Y:S01]  /*150e0*/  BSSY.RECONVERGENT B0, `(.L_x_358) ;  /* 0x0000051000007945 */ /* 0x000fe20003800200 */
[----:B------:R-:W-:Y:S01]  /*150f0*/  IMAD R105, R65, 0x8, R14 ;  /* 0x0000000841697824 */ /* 0x000fe200078e020e */
[----:B------:R1:W-:Y:S04]  /*15100*/  @!P0 STS.128 [R73], R4 ;  /* 0x0000000449008388 */ /* 0x0003e80000000c00 */
[----:B------:R-:W-:Y:S01]  /*15110*/  @!P0 STS.128 [R73+0x10], R8 ;  /* 0x0000100849008388 */ /* 0x000fe20000000c00 */
[----:B-1----:R-:W-:Y:S02]  /*15120*/  IMAD.MOV.U32 R4, RZ, RZ, R60 ;  /* 0x000000ffff047224 */ /* 0x002fe400078e003c */
[----:B------:R-:W-:Y:S02]  /*15130*/  IMAD.MOV.U32 R5, RZ, RZ, R71 ;  /* 0x000000ffff057224 */ /* 0x000fe400078e0047 */
[----:B------:R-:W-:-:S02]  /*15140*/  IMAD.MOV.U32 R6, RZ, RZ, R58 ;  /* 0x000000ffff067224 */ /* 0x000fc400078e003a */
[----:B------:R-:W-:-:S05]  /*15150*/  IMAD.MOV.U32 R7, RZ, RZ, R69 ;  /* 0x000000ffff077224 */ /* 0x000fca00078e0045 */
[----:B------:R1:W-:Y:S02]  /*15160*/  @!P1 STS.128 [R73+0x100], R4 ;  /* 0x0001000449009388 */ /* 0x0003e40000000c00 */
[----:B-1----:R-:W-:Y:S02]  /*15170*/  IMAD.MOV.U32 R4, RZ, RZ, R70 ;  /* 0x000000ffff047224 */ /* 0x002fe400078e0046 */
[----:B------:R-:W-:Y:S02]  /*15180*/  IMAD.MOV.U32 R5, RZ, RZ, R21 ;  /* 0x000000ffff057224 */ /* 0x000fe400078e0015 */
[----:B------:R-:W-:Y:S02]  /*15190*/  IMAD.MOV.U32 R6, RZ, RZ, R20 ;  /* 0x000000ffff067224 */ /* 0x000fe400078e0014 */
[----:B------:R-:W-:-:S05]  /*151a0*/  IMAD.MOV.U32 R7, RZ, RZ, R15 ;  /* 0x000000ffff077224 */ /* 0x000fca00078e000f */
[----:B------:R1:W-:Y:S01]  /*151b0*/  @!P1 STS.128 [R73+0x110], R4 ;  /* 0x0001100449009388 */ /* 0x0003e20000000c00 */
[----:B------:R-:W-:Y:S06]  /*151c0*/  BAR.SYNC.DEFER_BLOCKING 0x0 ;  /* 0x0000000000007b1d */ /* 0x000fec0000010000 */
[----:B------:R-:W-:Y:S05]  /*151d0*/  @P2 BRA `(.L_x_359) ;  /* 0x0000000400042947 */ /* 0x000fea0003800000 */
[----:B------:R-:W-:-:S05]  /*151e0*/  IMAD R58, R22, 0x4, R27 ;  /* 0x00000004163a7824 */ /* 0x000fca00078e021b */
[----:B-1----:R-:W-:Y:S04]  /*151f0*/  LDS.64 R4, [R58] ;  /* 0x000000003a047984 */ /* 0x002fe80000000a00 */
        /* <DEDUP_REMOVED lines=63> */
.L_x_359:
[----:B------:R-:W-:Y:S05]  /*155f0*/  BSYNC.RECONVERGENT B0 ;  /* 0x0000000000007941 */ /* 0x000fea0003800200 */
.L_x_358:
[----:B------:R-:W-:Y:S01]  /*15600*/  BAR.SYNC.DEFER_BLOCKING 0x0 ;  /* 0x0000000000007b1d */ /* 0x000fe20000010000 */
[----:B------:R-:W-:-:S05]  /*15610*/  ISETP.GT.U32.AND P0, PT, R22, 0x1f, PT ;  /* 0x0000001f1600780c */ /* 0x000fca0003f04070 */
[----:B------:R3:W-:Y:S02]  /*15620*/  STS.64 [R105+0x410], R34 ;  /* 0x0004102269007388 */ /* 0x0007e40000000a00 */
[----:B------:R-:W-:Y:S06]  /*15630*/  BAR.SYNC.DEFER_BLOCKING 0x0 ;  /* 0x0000000000007b1d */ /* 0x000fec0000010000 */
[----:B------:R-:W-:Y:S05]  /*15640*/  @P0 BRA `(.L_x_360) ;  /* 0x0000000400300947 */ /* 0x000fea0003800000 */
[----:B------:R-:W-:Y:S01]  /*15650*/  IMAD R69, R22, 0x48, R14 ;  /* 0x0000004816457824 */ /* 0x000fe200078e020e */
[----:B------:R-:W-:Y:S01]  /*15660*/  UMOV UR5, 0xffffffff ;  /* 0xffffffff00057882 */ /* 0x000fe20000000000 */
[----:B------:R-:W-:-:S03]  /*15670*/  ISETP.GE.AND P4, PT, R13, 0x1, PT ;  /* 0x000000010d00780c */ /* 0x000fc60003f86270 */
[----:B-1----:R-:W-:Y:S04]  /*15680*/  LDS.64 R4, [R69+0x410] ;  /* 0x0004100045047984 */ /* 0x002fe80000000a00 */
[----:B------:R-:W-:Y:S04]  /*15690*/  LDS.64 R6, [R69+0x418] ;  /* 0x0004180045067984 */ /* 0x000fe80000000a00 */
[----:B------:R-:W1:Y:S04]  /*156a0*/  LDS.64 R8, [R69+0x420] ;  /* 0x0004200045087984 */ /* 0x000e680000000a00 */
[----:B------:R-:W-:Y:S04]  /*156b0*/  LDS.64 R10, [R69+0x428] ;  /* 0x00042800450a7984 */ /* 0x000fe80000000a00 */
[----:B------:R-:W4:Y:S04]  /*156c0*/  LDS.64 R14, [R69+0x430] ;  /* 0x00043000450e7984 */ /* 0x000f280000000a00 */
[----:B------:R-:W-:Y:S04]  /*156d0*/  LDS.64 R20, [R69+0x438] ;  /* 0x0004380045147984 */ /* 0x000fe80000000a00 */
[----:B------:R-:W5:Y:S04]  /*156e0*/  LDS.64 R64, [R69+0x440] ;  /* 0x0004400045407984 */ /* 0x000f680000000a00 */
[----:B------:R-:W0:Y:S01]  /*156f0*/  LDS.64 R66, [R69+0x448] ;  /* 0x0004480045427984 */ /* 0x000e220000000a00 */
[----:B-1----:R-:W-:-:S04]  /*15700*/  IADD3 R81, P0, P1, R8, R6, R4 ;  /* 0x0000000608517210 */ /* 0x002fc8000791e004 */
[----:B------:R-:W-:Y:S02]  /*15710*/  IADD3.X R83, PT, PT, R9, R7, R5, P0, P1 ;  /* 0x0000000709537210 */ /* 0x000fe400007e2405 */
[C---:B------:R-:W-:Y:S02]  /*15720*/  ISETP.GE.AND P0, PT, R13.reuse, 0x10, PT ;  /* 0x000000100d00780c */ /* 0x040fe40003f06270 */
[----:B----4-:R-:W-:Y:S02]  /*15730*/  IADD3 R81, P2, P3, R14, R81, R10 ;  /* 0x000000510e517210 */ /* 0x010fe40007b5e00a */
[----:B------:R-:W-:Y:S02]  /*15740*/  ISETP.GE.AND P1, PT, R13, 0x8, PT ;  /* 0x000000080d00780c */ /* 0x000fe40003f26270 */
[----:B------:R-:W-:Y:S02]  /*15750*/  IADD3.X R83, PT, PT, R15, R83, R11, P2, P3 ;  /* 0x000000530f537210 */ /* 0x000fe400017e640b */
[----:B------:R-:W-:-:S02]  /*15760*/  ISETP.GE.AND P2, PT, R13, 0x4, PT ;  /* 0x000000040d00780c */ /* 0x000fc40003f46270 */
[----:B-----5:R-:W-:Y:S02]  /*15770*/  IADD3 R81, P5, P6, R64, R81, R20 ;  /* 0x0000005140517210 */ /* 0x020fe40007ebe014 */
[----:B------:R-:W-:Y:S02]  /*15780*/  ISETP.GE.AND P3, PT, R13, 0x2, PT ;  /* 0x000000020d00780c */ /* 0x000fe40003f66270 */
[----:B------:R-:W-:Y:S02]  /*15790*/  IADD3.X R83, PT, PT, R65, R83, R21, P5, P6 ;  /* 0x0000005341537210 */ /* 0x000fe40002fec415 */
[----:B0-----:R-:W-:-:S05]  /*157a0*/  IADD3 R81, P5, PT, R66, R81, RZ ;  /* 0x0000005142517210 */ /* 0x001fca0007fbe0ff */
[----:B------:R-:W-:Y:S01]  /*157b0*/  IMAD.X R83, R67, 0x1, R83, P5 ;  /* 0x0000000143537824 */ /* 0x000fe200028e0653 */
[----:B------:R-:W-:Y:S07]  /*157c0*/  BRA.DIV UR5, `(.L_x_361) ;  /* 0x0000009205907947 */ /* 0x000fee000b800000 */
[----:B------:R-:W0:Y:S04]  /*157d0*/  SHFL.UP PT, R58, R81, 0x1, RZ ;  /* 0x04200000513a7989 */ /* 0x000e2800000e00ff */
[----:B------:R-:W1:Y:S01]  /*157e0*/  SHFL.UP PT, R60, R83, 0x1, RZ ;  /* 0x04200000533c7989 */ /* 0x000e6200000e00ff */
[----:B0-----:R-:W-:Y:S02]  /*157f0*/  SEL R58, R58, RZ, P4 ;  /* 0x000000ff3a3a7207 */ /* 0x001fe40002000000 */
[----:B-1----:R-:W-:Y:S02]  /*15800*/  SEL R60, R60, RZ, P4 ;  /* 0x000000ff3c3c7207 */ /* 0x002fe40002000000 */
[----:B------:R-:W-:-:S05]  /*15810*/  IADD3 R67, P4, PT, R58, R81, RZ ;  /* 0x000000513a437210 */ /* 0x000fca0007f9e0ff */
[----:B------:R-:W-:Y:S01]  /*15820*/  IMAD.X R79, R60, 0x1, R83, P4 ;  /* 0x000000013c4f7824 */ /* 0x000fe200020e0653 */
[----:B------:R-:W0:Y:S04]  /*15830*/  SHFL.UP PT, R58, R67, 0x2, RZ ;  /* 0x04400000433a7989 */ /* 0x000e2800000e00ff */
[----:B------:R-:W1:Y:S01]  /*15840*/  SHFL.UP PT, R60, R79, 0x2, RZ ;  /* 0x044000004f3c7989 */ /* 0x000e6200000e00ff */
[----:B0-----:R-:W-:-:S04]  /*15850*/  SEL R58, R58, RZ, P3 ;  /* 0x000000ff3a3a7207 */ /* 0x001fc80001800000 */
[----:B------:R-:W-:Y:S02]  /*15860*/  IADD3 R71, P4, PT, R58, R67, RZ ;  /* 0x000000433a477210 */ /* 0x000fe40007f9e0ff */
[----:B-1----:R-:W-:-:S03]  /*15870*/  SEL R60, R60, RZ, P3 ;  /* 0x000000ff3c3c7207 */ /* 0x002fc60001800000 */
[----:B------:R-:W0:Y:S02]  /*15880*/  SHFL.UP PT, R58, R71, 0x4, RZ ;  /* 0x04800000473a7989 */ /* 0x000e2400000e00ff */
[----:B------:R-:W-:-:S05]  /*15890*/  IMAD.X R77, R60, 0x1, R79, P4 ;  /* 0x000000013c4d7824 */ /* 0x000fca00020e064f */
        /* <DEDUP_REMOVED lines=10> */
[----:B------:R0:W1:Y:S02]  /*15940*/  SHFL.UP PT, R58, R67, 0x10, RZ ;  /* 0x06000000433a7989 */ /* 0x00006400000e00ff */
[----:B------:R-:W-:-:S05]  /*15950*/  IMAD.X R71, R60, 0x1, R75, P2 ;  /* 0x000000013c477824 */ /* 0x000fca00010e064b */
[----:B------:R0:W4:Y:S02]  /*15960*/  SHFL.UP PT, R60, R71, 0x10, RZ ;  /* 0x06000000473c7989 */ /* 0x00012400000e00ff */
.L_x_440:
[----:B-1----:R-:W-:Y:S02]  /*15970*/  SEL R58, R58, RZ, P0 ;  /* 0x000000ff3a3a7207 */ /* 0x002fe40000000000 */
[----:B----4-:R-:W-:Y:S02]  /*15980*/  SEL R60, R60, RZ, P0 ;  /* 0x000000ff3c3c7207 */ /* 0x010fe40000000000 */
[----:B------:R-:W-:-:S04]  /*15990*/  IADD3 R66, P0, P1, -R81, R58, R67 ;  /* 0x0000003a51427210 */ /* 0x000fc8000791e143 */
[----:B0-----:R-:W-:Y:S02]  /*159a0*/  IADD3.X R67, PT, PT, ~R83, R60, R71, P0, P1 ;  /* 0x0000003c53437210 */ /* 0x001fe400007e2547 */
        /* <DEDUP_REMOVED lines=22> */
.L_x_360:
[----:B------:R-:W-:Y:S05]  /*15b10*/  WARPSYNC.ALL ;  /* 0x0000000000007948 */ /* 0x000fea0003800000 */
[----:B------:R-:W-:Y:S06]  /*15b20*/  BAR.SYNC.DEFER_BLOCKING 0x0 ;  /* 0x0000000000007b1d */ /* 0x000fec0000010000 */
[----:B------:R-:W-:Y:S01]  /*15b30*/  BSSY B0, `(.L_x_362) ;  /* 0x0000885000007945 */ /* 0x000fe20003800000 */
[----:B----4-:R-:W4:Y:S01]  /*15b40*/  LDS.64 R14, [R105+0x410] ;  /* 0x00041000690e7984 */ /* 0x010f220000000a00 */
        /* <DEDUP_REMOVED lines=8> */
[----:B----4-:R-:W-:Y:S05]  /*15bd0*/  @!P0 BRA `(.L_x_363) ;  /* 0x0000000c008c8947 */ /* 0x010fea0003800000 */
[----:B------:R-:W-:Y:S02]  /*15be0*/  IMAD.MOV.U32 R10, RZ, RZ, RZ ;  /* 0x000000ffff0a7224 */ /* 0x000fe400078e00ff */
[----:B---3--:R-:W-:-:S07]  /*15bf0*/  IMAD.MOV.U32 R105, RZ, RZ, RZ ;  /* 0x000000ffff697224 */ /* 0x008fce00078e00ff */
.L_x_364:
[----:B------:R-:W-:-:S05]  /*15c00*/  IADD3 R8, P0, PT, R22, R10, RZ ;  /* 0x0000000a16087210 */ /* 0x000fca0007f1e0ff */
[----:B-1----:R-:W-:Y:S02]  /*15c10*/  IMAD.X R5, RZ, RZ, R105, P0 ;  /* 0x000000ffff057224 */ /* 0x002fe400000e0669 */
[----:B---3--:R-:W-:-:S03]  /*15c20*/  IMAD.SHL.U32 R7, R8, 0x4, RZ ;  /* 0x0000000408077824 */ /* 0x008fc600078e00ff */
        /* <DEDUP_REMOVED lines=26> */
[----:B------:R-:W-:Y:S05]  /*15dd0*/  WARPSYNC.ALL ;  /* 0x0000000000007948 */ /* 0x000fea0003800000 */
[----:B------:R-:W-:Y:S01]  /*15de0*/  BAR.SYNC.DEFER_BLOCKING 0x0 ;  /* 0x0000000000007b1d */ /* 0x000fe20000010000 */
[----:B------:R-:W-:-:S05]  /*15df0*/  IADD3 R6, P0, PT, R28, R7, RZ ;  /* 0x000000071c067210 */ /* 0x000fca0007f1e0ff */
[----:B------:R-:W-:Y:S01]  /*15e00*/  IMAD.X R7, R29, 0x1, R8, P0 ;  /* 0x000000011d077824 */ /* 0x000fe200000e0608 */
[----:B------:R-:W-:-:S05]  /*15e10*/  IADD3 R10, P0, PT, R10, 0x1700, RZ ;  /* 0x000017000a0a7810 */ /* 0x000fca0007f1e0ff */
[----:B------:R-:W-:Y:S01]  /*15e20*/  IMAD.X R105, RZ, RZ, R105, P0 ;  /* 0x000000ffff697224 */ /* 0x000fe200000e0669 */
[----:B---3--:R1:W-:Y:S04]  /*15e30*/  STG.E desc[UR8][R6.64], R9 ;  /* 0x0000000906007986 */ /* 0x0083e8000c101908 */
[----:B----4-:R3:W-:Y:S04]  /*15e40*/  STG.E desc[UR8][R6.64+0x400], R11 ;  /* 0x0004000b06007986 */ /* 0x0107e8000c101908 */
[----:B-----5:R3:W-:Y:S01]  /*15e50*/  STG.E desc[UR8][R6.64+0x800], R15 ;  /* 0x0008000f06007986 */ /* 0x0207e2000c101908 */
[----:B-1----:R-:W-:-:S03]  /*15e60*/  IADD3 R9, P1, PT, -R10, R3, RZ ;  /* 0x000000030a097210 */ /* 0x002fc60007f3e1ff */
[----:B--2---:R3:W-:Y:S01]  /*15e70*/  STG.E desc[UR8][R6.64+0xc00], R21 ;  /* 0x000c001506007986 */ /* 0x0047e2000c101908 */
[----:B------:R-:W-:-:S03]  /*15e80*/  ISETP.GT.U32.AND P0, PT, R9, 0x16ff, PT ;  /* 0x000016ff0900780c */ /* 0x000fc60003f04070 */
[----:B------:R3:W-:Y:S01]  /*15e90*/  STG.E desc[UR8][R6.64+0x1000], R65 ;  /* 0x0010004106007986 */ /* 0x0007e2000c101908 */
[----:B------:R-:W-:-:S03]  /*15ea0*/  IMAD.X R8, R0, 0x1, ~R105, P1 ;  /* 0x0000000100087824 */ /* 0x000fc600008e0e69 */
[----:B------:R3:W-:Y:S02]  /*15eb0*/  STG.E desc[UR8][R6.64+0x1400], R67 ;  /* 0x0014004306007986 */ /* 0x0007e4000c101908 */
[----:B------:R-:W-:Y:S02]  /*15ec0*/  ISETP.GT.AND.EX P0, PT, R8, RZ, PT, P0 ;  /* 0x000000ff0800720c */ /* 0x000fe40003f04300 */
        /* <DEDUP_REMOVED lines=21> */
[CC--:B------:R-:W-:Y:S01]  /*16020*/  ISETP.GE.AND P6, PT, R22.reuse, R9.reuse, PT ;  /* 0x000000091600720c */ /* 0x0c0fe20003fc6270 */
[C---:B------:R-:W-:Y:S01]  /*16030*/  VIADD R8, R22.reuse, 0x100 ;  /* 0x0000010016087836 */ /* 0x040fe20000000000 */
[C---:B------:R-:W-:Y:S01]  /*16040*/  LOP3.LUT R60, R22.reuse, 0xc00, RZ, 0xfc, !PT ;  /* 0x00000c00163c7812 */ /* 0x040fe200078efcff */
[C---:B------:R-:W-:Y:S01]  /*16050*/  VIADD R10, R22.reuse, 0x200 ;  /* 0x00000200160a7836 */ /* 0x040fe20000000000 */
[C---:B------:R-:W-:Y:S01]  /*16060*/  LOP3.LUT R68, R22.reuse, 0x1000, RZ, 0xfc, !PT ;  /* 0x0000100016447812 */ /* 0x040fe200078efcff */
[----:B------:R-:W-:Y:S01]  /*16070*/  VIADD R14, R22, 0x300 ;  /* 0x00000300160e7836 */ /* 0x000fe20000000000 */
[-C--:B------:R-:W-:Y:S01]  /*16080*/  ISETP.GE.AND P5, PT, R8, R9.reuse, PT ;  /* 0x000000090800720c */ /* 0x080fe20003fa6270 */
[----:B------:R-:W-:Y:S01]  /*16090*/  VIADD R20, R22, 0x600 ;  /* 0x0000060016147836 */ /* 0x000fe20000000000 */
[-C--:B------:R-:W-:Y:S01]  /*160a0*/  ISETP.GE.AND P4, PT, R10, R9.reuse, PT ;  /* 0x000000090a00720c */ /* 0x080fe20003f86270 */
[----:B------:R-:W-:Y:S01]  /*160b0*/  VIADD R10, R22, 0x500 ;  /* 0x00000500160a7836 */ /* 0x000fe20000000000 */
[-C--:B------:R-:W-:Y:S01]  /*160c0*/  ISETP.GE.AND P3, PT, R14, R9.reuse, PT ;  /* 0x000000090e00720c */ /* 0x080fe20003f66270 */
[C---:B------:R-:W-:Y:S01]  /*160d0*/  VIADD R14, R22.reuse, 0x900 ;  /* 0x00000900160e7836 */ /* 0x040fe20000000000 */
[----:B------:R-:W-:Y:S01]  /*160e0*/  LOP3.LUT R8, R22, 0x400, RZ, 0xfc, !PT ;  /* 0x0000040016087812 */ /* 0x000fe200078efcff */
[----:B------:R-:W2:Y:S01]  /*160f0*/  @!P6 LDG.E R33, desc[UR8][R4.64+0x5c00] ;  /* 0x005c00080421e981 */ /* 0x000ea2000c1e1900 */
[-C--:B------:R-:W-:Y:S01]  /*16100*/  ISETP.GE.AND P1, PT, R10, R9.reuse, PT ;  /* 0x000000090a00720c */ /* 0x080fe20003f26270 */
[----:B------:R-:W-:Y:S01]  /*16110*/  VIADD R58, R22, 0xb00 ;  /* 0x00000b00163a7836 */ /* 0x000fe20000000000 */
[-C--:B------:R-:W-:Y:S01]  /*16120*/  ISETP.GE.AND P2, PT, R8, R9.reuse, PT ;  /* 0x000000090800720c */ /* 0x080fe20003f46270 */
[----:B------:R-:W-:Y:S01]  /*16130*/  VIADD R8, R22, 0x700 ;  /* 0x0000070016087836 */ /* 0x000fe20000000000 */
[----:B------:R-:W-:Y:S01]  /*16140*/  ISETP.GE.AND P0, PT, R20, R9, PT ;  /* 0x000000091400720c */ /* 0x000fe20003f06270 */
[----:B------:R-:W4:Y:S01]  /*16150*/  @!P5 LDG.E R36, desc[UR8][R4.64+0x6000] ;  /* 0x006000080424d981 */ /* 0x000f22000c1e1900 */
[C---:B------:R-:W-:Y:S01]  /*16160*/  LOP3.LUT R10, R22.reuse, 0x800, RZ, 0xfc, !PT ;  /* 0x00000800160a7812 */ /* 0x040fe200078efcff */
[C---:B------:R-:W-:Y:S01]  /*16170*/  VIADD R20, R22.reuse, 0xa00 ;  /* 0x00000a0016147836 */ /* 0x040fe20000000000 */
[----:B---3--:R-:W-:Y:S01]  /*16180*/  P2R R21, PR, RZ, 0x1 ;  /* 0x00000001ff157803 */ /* 0x008fe20000000000 */
[----:B------:R-:W3:Y:S01]  /*16190*/  @!P4 LDG.E R37, desc[UR8][R4.64+0x6400] ;  /* 0x006400080425c981 */ /* 0x000ee2000c1e1900 */
[C---:B------:R-:W-:Y:S01]  /*161a0*/  VIADD R62, R22.reuse, 0xd00 ;  /* 0x00000d00163e7836 */ /* 0x040fe20000000000 */
[C---:B------:R-:W-:Y:S01]  /*161b0*/  LOP3.LUT R76, R22.reuse, 0x1400, RZ, 0xfc, !PT ;  /* 0x00001400164c7812 */ /* 0x040fe200078efcff */
[C---:B------:R-:W-:Y:S01]  /*161c0*/  VIADD R64, R22.reuse, 0xe00 ;  /* 0x00000e0016407836 */ /* 0x040fe20000000000 */
[----:B------:R-:W3:Y:S01]  /*161d0*/  @!P3 LDG.E R38, desc[UR8][R4.64+0x6800] ;  /* 0x006800080426b981 */ /* 0x000ee2000c1e1900 */
[C---:B------:R-:W-:Y:S01]  /*161e0*/  VIADD R66, R22.reuse, 0xf00 ;  /* 0x00000f0016427836 */ /* 0x040fe20000000000 */
[----:B------:R-:W-:Y:S01]  /*161f0*/  P2R R75, PR, RZ, 0x20 ;  /* 0x00000020ff4b7803 */ /* 0x000fe20000000000 */
[C---:B------:R-:W-:Y:S01]  /*16200*/  VIADD R70, R22.reuse, 0x1100 ;  /* 0x0000110016467836 */ /* 0x040fe20000000000 */
[----:B------:R-:W3:Y:S01]  /*16210*/  @!P2 LDG.E R39, desc[UR8][R4.64+0x6c00] ;  /* 0x006c00080427a981 */ /* 0x000ee2000c1e1900 */
[C---:B------:R-:W-:Y:S01]  /*16220*/  VIADD R72, R22.reuse, 0x1200 ;  /* 0x0000120016487836 */ /* 0x040fe20000000000 */
[----:B------:R-:W-:Y:S01]  /*16230*/  P2R R11, PR, RZ, 0x10 ;  /* 0x00000010ff0b7803 */ /* 0x000fe20000000000 */
[C---:B------:R-:W-:Y:S01]  /*16240*/  VIADD R74, R22.reuse, 0x1300 ;  /* 0x00001300164a7836 */ /* 0x040fe20000000000 */
[----:B------:R-:W3:Y:S01]  /*16250*/  @!P1 LDG.E R40, desc[UR8][R4.64+0x7000] ;  /* 0x0070000804289981 */ /* 0x000ee2000c1e1900 */
[----:B------:R-:W-:Y:S01]  /*16260*/  VIADD R78, R22, 0x1500 ;  /* 0x00001500164e7836 */ /* 0x000fe20000000000 */
[----:B------:R-:W-:-:S02]  /*16270*/  P2R R77, PR, RZ, 0x8 ;  /* 0x00000008ff4d7803 */ /* 0x000fc40000000000 */
[----:B------:R-:W3:Y:S01]  /*16280*/  @!P0 LDG.E R41, desc[UR8][R4.64+0x7400] ;  /* 0x0074000804298981 */ /* 0x000ee2000c1e1900 */
[----:B------:R-:W-:Y:S02]  /*16290*/  ISETP.GE.AND P0, PT, R8, R9, PT ;  /* 0x000000090800720c */ /* 0x000fe40003f06270 */
[----:B------:R-:W-:Y:S02]  /*162a0*/  P2R R15, PR, RZ, 0x4 ;  /* 0x00000004ff0f7803 */ /* 0x000fe40000000000 */
[----:B------:R-:W-:Y:S02]  /*162b0*/  P2R R8, PR, RZ, 0x1 ;  /* 0x00000001ff087803 */ /* 0x000fe40000000000 */
[----:B------:R-:W-:Y:S02]  /*162c0*/  P2R R79, PR, RZ, 0x2 ;  /* 0x00000002ff4f7803 */ /* 0x000fe40000000000 */
[----:B------:R-:W-:-:S05]  /*162d0*/  P2R R73, PR, RZ, 0x40 ;  /* 0x00000040ff497803 */ /* 0x000fca0000000000 */
[----:B------:R-:W3:Y:S01]  /*162e0*/  @!P0 LDG.E R42, desc[UR8][R4.64+0x7800] ;  /* 0x00780008042a8981 */ /* 0x000ee2000c1e1900 */
[----:B------:R-:W-:-:S04]  /*162f0*/  ISETP.GE.AND P0, PT, R10, R9, PT ;  /* 0x000000090a00720c */ /* 0x000fc80003f06270 */
[----:B------:R-:W-:-:S09]  /*16300*/  P2R R10, PR, RZ, 0x1 ;  /* 0x00000001ff0a7803 */ /* 0x000fd20000000000 */
        /* <DEDUP_REMOVED lines=22> */
[-C--:B------:R-:W-:Y:S02]  /*16470*/  ISETP.GE.AND P0, PT, R68, R9.reuse, PT ;  /* 0x000000094400720c */ /* 0x080fe40003f06270 */
[-C--:B------:R-:W-:Y:S02]  /*16480*/  ISETP.GE.AND P1, PT, R70, R9.reuse, PT ;  /* 0x000000094600720c */ /* 0x080fe40003f26270 */
[----:B------:R-:W-:Y:S02]  /*16490*/  P2R R71, PR, RZ, 0x1 ;  /* 0x00000001ff477803 */ /* 0x000fe40000000000 */
[-C--:B------:R-:W-:Y:S02]  /*164a0*/  ISETP.GE.AND P2, PT, R72, R9.reuse, PT ;  /* 0x000000094800720c */ /* 0x080fe40003f46270 */
[-C--:B------:R-:W-:Y:S02]  /*164b0*/  ISETP.GE.AND P3, PT, R74, R9.reuse, PT ;  /* 0x000000094a00720c */ /* 0x080fe40003f66270 */
[----:B------:R-:W-:-:S02]  /*164c0*/  ISETP.GE.AND P4, PT, R76, R9, PT ;  /* 0x000000094c00720c */ /* 0x000fc40003f86270 */
[----:B------:R-:W-:Y:S01]  /*164d0*/  ISETP.GE.AND P5, PT, R78, R9, PT ;  /* 0x000000094e00720c */ /* 0x000fe20003fa6270 */
[----:B------:R-:W3:Y:S01]  /*164e0*/  @!P0 LDG.E R51, desc[UR8][R4.64+0x9c00] ;  /* 0x009c000804338981 */ /* 0x000ee2000c1e1900 */
[----:B------:R-:W-:-:S03]  /*164f0*/  ISETP.NE.AND P0, PT, R65, RZ, PT ;  /* 0x000000ff4100720c */ /* 0x000fc60003f05270 */
[----:B------:R-:W3:Y:S01]  /*16500*/  @!P1 LDG.E R52, desc[UR8][R4.64+0xa000] ;  /* 0x00a0000804349981 */ /* 0x000ee2000c1e1900 */
[----:B------:R-:W-:Y:S02]  /*16510*/  P2R R69, PR, RZ, 0x1 ;  /* 0x00000001ff457803 */ /* 0x000fe40000000000 */
[----:B------:R-:W-:Y:S01]  /*16520*/  ISETP.NE.AND P0, PT, R64, RZ, PT ;  /* 0x000000ff4000720c */ /* 0x000fe20003f05270 */
[----:B------:R-:W3:Y:S03]  /*16530*/  @!P2 LDG.E R53, desc[UR8][R4.64+0xa400] ;  /* 0x00a400080435a981 */ /* 0x000ee6000c1e1900 */
[----:B------:R-:W-:Y:S01]  /*16540*/  P2R R68, PR, RZ, 0x1 ;  /* 0x00000001ff447803 */ /* 0x000fe20000000000 */
[----:B------:R-:W3:Y:S01]  /*16550*/  @!P3 LDG.E R54, desc[UR8][R4.64+0xa800] ;  /* 0x00a800080436b981 */ /* 0x000ee2000c1e1900 */
[----:B------:R-:W-:-:S03]  /*16560*/  ISETP.NE.AND P0, PT, R62, RZ, PT ;  /* 0x000000ff3e00720c */ /* 0x000fc60003f05270 */
[----:B------:R-:W3:Y:S01]  /*16570*/  @!P4 LDG.E R55, desc[UR8][R4.64+0xac00] ;  /* 0x00ac00080437c981 */ /* 0x000ee2000c1e1900 */
[----:B------:R-:W-:-:S03]  /*16580*/  P2R R67, PR, RZ, 0x1 ;  /* 0x00000001ff437803 */ /* 0x000fc60000000000 */
[----:B------:R-:W3:Y:S01]  /*16590*/  @!P5 LDG.E R56, desc[UR8][R4.64+0xb000] ;  /* 0x00b000080438d981 */ /* 0x000ee2000c1e1900 */
        /* <DEDUP_REMOVED lines=11> */
[----:B------:R-:W-:-:S03]  /*16650*/  VIADD R8, R22, 0x1600 ;  /* 0x0000160016087836 */ /* 0x000fc60000000000 */
[----:B------:R-:W-:Y:S02]  /*16660*/  P2R R58, PR, RZ, 0x1 ;  /* 0x00000001ff3a7803 */ /* 0x000fe40000000000 */
[----:B------:R-:W-:Y:S02]  /*16670*/  ISETP.NE.AND P0, PT, R21, RZ, PT ;  /* 0x000000ff1500720c */ /* 0x000fe40003f05270 */
[----:B------:R-:W-:Y:S02]  /*16680*/  ISETP.GE.AND P6, PT, R8, R9, PT ;  /* 0x000000090800720c */ /* 0x000fe40003fc6270 */
[----:B------:R-:W-:Y:S02]  /*16690*/  P2R R21, PR, RZ, 0x1 ;  /* 0x00000001ff157803 */ /* 0x000fe40000000000 */
[----:B------:R-:W-:-:S04]  /*166a0*/  ISETP.NE.AND P0, PT, R79, RZ, PT ;  /* 0x000000ff4f00720c */ /* 0x000fc80003f05270 */
[----:B------:R-:W-:Y:S02]  /*166b0*/  P2R R20, PR, RZ, 0x1 ;  /* 0x00000001ff147803 */ /* 0x000fe40000000000 */
[----:B------:R-:W-:Y:S01]  /*166c0*/  ISETP.NE.AND P0, PT, R15, RZ, PT ;  /* 0x000000ff0f00720c */ /* 0x000fe20003f05270 */
[----:B------:R-:W-:Y:S05]  /*166d0*/  WARPSYNC.ALL ;  /* 0x0000000000007948 */ /* 0x000fea0003800000 */
[----:B------:R-:W-:Y:S01]  /*166e0*/  P2R R15, PR, RZ, 0x1 ;  /* 0x00000001ff0f7803 */ /* 0x000fe20000000000 */
[----:B------:R1:W5:Y:S01]  /*166f0*/  @!P6 LDG.E R57, desc[UR8][R4.64+0xb400] ;  /* 0x00b400080439e981 */ /* 0x000362000c1e1900 */
[----:B------:R-:W-:Y:S01]  /*16700*/  BAR.SYNC.DEFER_BLOCKING 0x0 ;  /* 0x0000000000007b1d */ /* 0x000fe20000010000 */
[----:B------:R-:W-:-:S04]  /*16710*/  ISETP.NE.AND P0, PT, R77, RZ, PT ;  /* 0x000000ff4d00720c */ /* 0x000fc80003f05270 */
[----:B------:R-:W-:Y:S02]  /*16720*/  P2R R14, PR, RZ, 0x1 ;  /* 0x00000001ff0e7803 */ /* 0x000fe40000000000 */
[----:B------:R-:W-:-:S04]  /*16730*/  ISETP.NE.AND P0, PT, R11, RZ, PT ;  /* 0x000000ff0b00720c */ /* 0x000fc80003f05270 */
[----:B------:R-:W-:Y:S02]  /*16740*/  P2R R11, PR, RZ, 0x1 ;  /* 0x00000001ff0b7803 */ /* 0x000fe40000000000 */
[----:B------:R-:W-:-:S04]  /*16750*/  ISETP.NE.AND P0, PT, R75, RZ, PT ;  /* 0x000000ff4b00720c */ /* 0x000fc80003f05270 */
[----:B------:R-:W-:Y:S02]  /*16760*/  P2R R10, PR, RZ, 0x1 ;  /* 0x00000001ff0a7803 */ /* 0x000fe40000000000 */
[----:B------:R-:W-:-:S13]  /*16770*/  ISETP.NE.AND P0, PT, R73, RZ, PT ;  /* 0x000000ff4900720c */ /* 0x000fda0003f05270 */
[----:B--2---:R1:W-:Y:S01]  /*16780*/  @!P0 STG.E desc[UR8][R6.64+0x5c00], R33 ;  /* 0x005c002106008986 */ /* 0x0043e2000c101908 */
[----:B------:R-:W-:-:S13]  /*16790*/  ISETP.NE.AND P0, PT, R10, RZ, PT ;  /* 0x000000ff0a00720c */ /* 0x000fda0003f05270 */
[----:B----4-:R1:W-:Y:S01]  /*167a0*/  @!P0 STG.E desc[UR8][R6.64+0x6000], R36 ;  /* 0x0060002406008986 */ /* 0x0103e2000c101908 */
[----:B------:R-:W-:-:S13]  /*167b0*/  ISETP.NE.AND P0, PT, R11, RZ, PT ;  /* 0x000000ff0b00720c */ /* 0x000fda0003f05270 */
[----:B---3--:R1:W-:Y:S01]  /*167c0*/  @!P0 STG.E desc[UR8][R6.64+0x6400], R37 ;  /* 0x0064002506008986 */ /* 0x0083e2000c101908 */
        /* <DEDUP_REMOVED lines=32> */
[----:B------:R1:W-:Y:S01]  /*169d0*/  @!P5 STG.E desc[UR8][R6.64+0xb000], R56 ;  /* 0x00b000380600d986 */ /* 0x0003e2000c101908 */
[----:B------:R-:W-:Y:S05]  /*169e0*/  @P6 BRA `(.L_x_365) ;  /* 0x0000007800646947 */ /* 0x000fea0003800000 */
[----:B-----5:R2:W-:Y:S01]  /*169f0*/  STG.E desc[UR8][R6.64+0xb400], R57 ;  /* 0x00b4003906007986 */ /* 0x0205e2000c101908 */
[----:B------:R-:W-:Y:S05]  /*16a00*/  BRA `(.L_x_365) ;  /* 0x00000078005c7947 */ /* 0x000fea0003800000 */
.L_x_363:
[----:B------:R-:W-:Y:S02]  /*16a10*/  IMAD.MOV.U32 R66, RZ, RZ, RZ ;  /* 0x000000ffff427224 */ /* 0x000fe400078e00ff */
[----:B------:R-:W-:-:S07]  /*16a20*/  IMAD.MOV.U32 R69, RZ, RZ, RZ ;  /* 0x000000ffff457224 */ /* 0x000fce00078e00ff */
.L_x_366:
[----:B------:R-:W1:Y:S02]  /*16a30*/  S2R R22, SR_TID.X ;  /* 0x0000000000167919 */ /* 0x000e640000002100 */
[----:B-1----:R-:W-:-:S05]  /*16a40*/  IADD3 R5, P0, PT, R22, R66, RZ ;  /* 0x0000004216057210 */ /* 0x002fca0007f1e0ff */
[----:B------:R-:W-:Y:S01]  /*16a50*/  IMAD.X R4, RZ, RZ, R69, P0 ;  /* 0x000000ffff047224 */ /* 0x000fe200000e0645 */
[----:B------:R-:W-:-:S04]  /*16a60*/  LEA R20, P0, R5, R2, 0x2 ;  /* 0x0000000205147211 */ /* 0x000fc800078010ff */
[----:B------:R-:W-:-:S05]  /*16a70*/  LEA.HI.X R21, R5, R12, R4, 0x2, P0 ;  /* 0x0000000c05157211 */ /* 0x000fca00000f1404 */
[----:B------:R-:W4:Y:S04]  /*16a80*/  LDG.E R4, desc[UR8][R20.64] ;  /* 0x0000000814047981 */ /* 0x000f28000c1e1900 */
[----:B------:R-:W5:Y:S04]  /*16a90*/  LDG.E R6, desc[UR8][R20.64+0x400] ;  /* 0x0004000814067981 */ /* 0x000f68000c1e1900 */
        /* <DEDUP_REMOVED lines=20> */
[----:B------:R-:W3:Y:S01]  /*16be0*/  LDG.E R106, desc[UR8][R20.64+0x5800] ;  /* 0x00580008146a7981 */ /* 0x000ee2000c1e1900 */
[----:B------:R-:W-:Y:S01]  /*16bf0*/  MOV R65, 0x400 ;  /* 0x0000040000417802 */ /* 0x000fe20000000f00 */
[----:B------:R-:W-:Y:S05]  /*16c00*/  WARPSYNC.ALL ;  /* 0x0000000000007948 */ /* 0x000fea0003800000 */
[----:B------:R-:W1:Y:S01]  /*16c10*/  S2R R94, SR_CgaCtaId ;  /* 0x00000000005e7919 */ /* 0x000e620000008800 */
[----:B------:R-:W-:-:S02]  /*16c20*/  ISETP.NE.AND P1, PT, R13, 0x1f, PT ;  /* 0x0000001f0d00780c */ /* 0x000fc40003f25270 */
[----:B------:R-:W-:Y:S02]  /*16c30*/  LOP3.LUT R99, R99, 0xfffffff7, RZ, 0xc0, !PT ;  /* 0xfffffff763637812 */ /* 0x000fe400078ec0ff */
[----:B------:R-:W-:Y:S02]  /*16c40*/  ISETP.NE.AND P4, PT, R13, RZ, PT ;  /* 0x000000ff0d00720c */ /* 0x000fe40003f85270 */
[----:B------:R-:W-:-:S07]  /*16c50*/  ISETP.NE.AND P6, PT, R22, RZ, PT ;  /* 0x000000ff1600720c */ /* 0x000fce0003fc5270 */
[----:B------:R-:W-:-:S04]  /*16c60*/  @P1 LOP3.LUT R99, R99, 0x8, RZ, 0xfc, !PT ;  /* 0x0000000863631812 */ /* 0x000fc800078efcff */
[----:B------:R-:W-:-:S04]  /*16c70*/  LOP3.LUT R99, R99, 0xffffffef, RZ, 0xc0, !PT ;  /* 0xffffffef63637812 */ /* 0x000fc800078ec0ff */
[----:B------:R-:W-:-:S04]  /*16c80*/  @P4 LOP3.LUT R99, R99, 0x10, RZ, 0xfc, !PT ;  /* 0x0000001063634812 */ /* 0x000fc800078efcff */
[----:B------:R-:W-:Y:S02]  /*16c90*/  LOP3.LUT R99, R99, 0xfffffffe, RZ, 0xc0, !PT ;  /* 0xfffffffe63637812 */ /* 0x000fe400078ec0ff */
[----:B-1----:R-:W-:-:S05]  /*16ca0*/  LEA R65, R94, R65, 0x18 ;  /* 0x000000415e417211 */ /* 0x002fca00078ec0ff */
[----:B0-2---:R-:W-:-:S04]  /*16cb0*/  IMAD R27, R22, 0x4, R65 ;  /* 0x00000004161b7824 */ /* 0x005fc800078e0241 */
[----:B------:R-:W-:Y:S01]  /*16cc0*/  IMAD R67, R22, 0x4, R27 ;  /* 0x0000000416437824 */ /* 0x000fe200078e021b */
[----:B----4-:R-:W-:Y:S04]  /*16cd0*/  STS [R27], R4 ;  /* 0x000000041b007388 */ /* 0x010fe80000000800 */
[----:B-----5:R-:W-:Y:S04]  /*16ce0*/  STS [R27+0x400], R6 ;  /* 0x000400061b007388 */ /* 0x020fe80000000800 */
[----:B---3--:R-:W-:Y:S04]  /*16cf0*/  STS [R27+0x800], R8 ;  /* 0x000800081b007388 */ /* 0x008fe80000000800 */
[----:B------:R-:W-:Y:S04]  /*16d00*/  STS [R27+0xc00], R10 ;  /* 0x000c000a1b007388 */ /* 0x000fe80000000800 */
[----:B------:R0:W-:Y:S04]  /*16d10*/  STS [R27+0x1000], R58 ;  /* 0x0010003a1b007388 */ /* 0x0001e80000000800 */
[----:B------:R-:W-:Y:S04]  /*16d20*/  STS [R27+0x1400], R60 ;  /* 0x0014003c1b007388 */ /* 0x000fe80000000800 */
[----:B------:R1:W-:Y:S01]  /*16d30*/  STS [R27+0x1800], R62 ;  /* 0x0018003e1b007388 */ /* 0x0003e20000000800 */
[----:B0-----:R-:W-:-:S03]  /*16d40*/  BMSK R58, RZ, R30 ;  /* 0x0000001eff3a721b */ /* 0x001fc60000000000 */
[----:B------:R0:W-:Y:S04]  /*16d50*/  STS [R27+0x1c00], R64 ;  /* 0x001c00401b007388 */ /* 0x0001e80000000800 */
[----:B------:R-:W-:Y:S01]  /*16d60*/  STS [R27+0x2000], R68 ;  /* 0x002000441b007388 */ /* 0x000fe20000000800 */
[----:B-1----:R-:W-:-:S03]  /*16d70*/  IMAD R62, R22, 0x7c, R67 ;  /* 0x0000007c163e7824 */ /* 0x002fc600078e0243 */
[----:B------:R-:W-:Y:S01]  /*16d80*/  STS [R27+0x2400], R70 ;  /* 0x002400461b007388 */ /* 0x000fe20000000800 */
[----:B0-----:R-:W-:-:S03]  /*16d90*/  IMAD R64, R22, 0x58, R27 ;  /* 0x0000005816407824 */ /* 0x001fc600078e021b */
        /* <DEDUP_REMOVED lines=31> */
[----:B------:R-:W0:Y:S03]  /*16f90*/  LDS R76, [R64+0x34] ;  /* 0x00003400404c7984 */ /* 0x000e260000000800 */
        /* <DEDUP_REMOVED lines=18> */
[----:B--2---:R-:W-:Y:S01]  /*170c0*/  SHF.R.U32.HI R5, RZ, R23, R98 ;  /* 0x00000017ff057219 */ /* 0x004fe20000011662 */
[----:B------:R-:W-:Y:S03]  /*170d0*/  LDS R110, [R64+0x58] ;  /* 0x00005800406e7984 */ /* 0x000fe60000000800 */
[----:B------:R-:W-:Y:S01]  /*170e0*/  LOP3.LUT R5, R58, R5, RZ, 0xc0, !PT ;  /* 0x000000053a057212 */ /* 0x000fe200078ec0ff */
[----:B------:R-:W-:Y:S01]  /*170f0*/  BAR.SYNC.DEFER_BLOCKING 0x0 ;  /* 0x0000000000007b1d */ /* 0x000fe20000010000 */
[----:B0-----:R-:W-:-:S03]  /*17100*/  SHF.R.U32.HI R7, RZ, R23, R76 ;  /* 0x00000017ff077219 */ /* 0x001fc6000001164c */
[----:B------:R-:W-:Y:S01]  /*17110*/  IMAD.SHL.U32 R6, R5, 0x400, RZ ;  /* 0x0000040005067824 */ /* 0x000fe200078e00ff */
[----:B------:R-:W-:Y:S02]  /*17120*/  SHF.R.U32.HI R5, RZ, 0x4, R5 ;  /* 0x00000004ff057819 */ /* 0x000fe40000011605 */
[----:B------:R-:W-:Y:S02]  /*17130*/  LOP3.LUT R7, R58, R7, RZ, 0xc0, !PT ;  /* 0x000000073a077212 */ /* 0x000fe400078ec0ff */
[----:B------:R-:W-:Y:S02]  /*17140*/  LOP3.LUT R8, R6, 0x7c00, RZ, 0xc0, !PT ;  /* 0x00007c0006087812 */ /* 0x000fe400078ec0ff */
[----:B------:R-:W-:-:S04]  /*17150*/  LOP3.LUT R5, R5, 0xffffffe, RZ, 0xc0, !PT ;  /* 0x0ffffffe05057812 */ /* 0x000fc800078ec0ff */
[----:B------:R-:W-:Y:S02]  /*17160*/  IADD3 R77, PT, PT, R5, R27, R8 ;  /* 0x0000001b054d7210 */ /* 0x000fe40007ffe008 */
[----:B------:R-:W-:-:S04]  /*17170*/  SHF.R.U32.HI R5, RZ, R23, R96 ;  /* 0x00000017ff057219 */ /* 0x000fc80000011660 */
[----:B------:R-:W-:Y:S01]  /*17180*/  LOP3.LUT R5, R58, R5, RZ, 0xc0, !PT ;  /* 0x000000053a057212 */ /* 0x000fe200078ec0ff */
        /* <DEDUP_REMOVED lines=296> */
[----:B--2---:R-:W-:Y:S01]  /*18410*/  IMAD.IADD R160, R6, 0x1, R167 ;  /* 0x0000000106a07824 */ /* 0x004fe200078e02a7 */
[----:B------:R-:W-:-:S03]  /*18420*/  @!P1 SHF.R.U32.HI R6, RZ, 0x3, R22 ;  /* 0x00000003ff069819 */ /* 0x000fc60000011616 */
[----:B---3--:R-:W-:Y:S01]  /*18430*/  IMAD.IADD R169, R5, 0x1, R160 ;  /* 0x0000000105a97824 */ /* 0x008fe200078e02a0 */
[----:B------:R-:W-:-:S03]  /*18440*/  @!P1 LOP3.LUT R6, R6, 0x7c, RZ, 0xc0, !PT ;  /* 0x0000007c06069812 */ /* 0x000fc600078ec0ff */
[----:B----4-:R-:W-:Y:S02]  /*18450*/  IMAD.IADD R171, R8, 0x1, R169 ;  /* 0x0000000108ab7824 */ /* 0x010fe400078e02a9 */
[----:B------:R-:W-:Y:S02]  /*18460*/  @!P1 IMAD.IADD R177, R65, 0x1, R6 ;  /* 0x0000000141b19824 */ /* 0x000fe400078e0206 */
[----:B-----5:R-:W-:-:S04]  /*18470*/  IMAD.IADD R162, R10, 0x1, R171 ;  /* 0x000000010aa27824 */ /* 0x020fc800078e02ab */
[----:B------:R-:W-:-:S04]  /*18480*/  IMAD.IADD R173, R11, 0x1, R162 ;  /* 0x000000010bad7824 */ /* 0x000fc800078e02a2 */
[----:B------:R-:W-:Y:S01]  /*18490*/  IMAD.IADD R164, R60, 0x1, R173 ;  /* 0x000000013ca47824 */ /* 0x000fe200078e02ad */
[----:B------:R-:W-:-:S03]  /*184a0*/  SHF.R.U32.HI R60, RZ, 0x5, R22 ;  /* 0x00000005ff3c7819 */ /* 0x000fc60000011616 */
[----:B------:R-:W-:Y:S01]  /*184b0*/  IMAD.IADD R166, R7, 0x1, R164 ;  /* 0x0000000107a67824 */ /* 0x000fe200078e02a4 */
[C---:B------:R-:W-:Y:S02]  /*184c0*/  ISETP.NE.AND P5, PT, R60.reuse, 0x5, PT ;  /* 0x000000053c00780c */ /* 0x040fe40003fa5270 */
[C---:B------:R-:W-:Y:S01]  /*184d0*/  ISETP.NE.AND P2, PT, R60.reuse, 0x3, PT ;  /* 0x000000033c00780c */ /* 0x040fe20003f45270 */
[----:B------:R-:W-:Y:S01]  /*184e0*/  IMAD.IADD R139, R139, 0x1, R166 ;  /* 0x000000018b8b7824 */ /* 0x000fe200078e02a6 */
[----:B------:R-:W-:-:S04]  /*184f0*/  ISETP.NE.AND P3, PT, R60, 0x4, PT ;  /* 0x000000043c00780c */ /* 0x000fc80003f65270 */
[----:B------:R-:W0:Y:S05]  /*18500*/  SHFL.UP P0, R4, R139, 0x1, RZ ;  /* 0x042000008b047989 */ /* 0x000e2a00000000ff */
        /* <DEDUP_REMOVED lines=11> */
[----:B------:R-:W-:-:S04]  /*185c0*/  ISETP.NE.AND P0, PT, R60, 0x1, PT ;  /* 0x000000013c00780c */ /* 0x000fc80003f05270 */
[----:B------:R0:W-:Y:S01]  /*185d0*/  @!P1 STS [R177+0x8400], R168 ;  /* 0x008400a8b1009388 */ /* 0x0001e20000000800 */
[----:B------:R-:W-:Y:S01]  /*185e0*/  BAR.SYNC.DEFER_BLOCKING 0x0 ;  /* 0x0000000000007b1d */ /* 0x000fe20000010000 */
[----:B------:R-:W-:Y:S01]  /*185f0*/  ISETP.NE.AND P1, PT, R60, 0x2, PT ;  /* 0x000000023c00780c */ /* 0x000fe20003f25270 */
[----:B0-----:R-:W-:-:S04]  /*18600*/  IMAD.IADD R168, R168, 0x1, -R139 ;  /* 0x00000001a8a87824 */ /* 0x001fc800078e0a8b */
[----:B------:R-:W0:Y:S04]  /*18610*/  LDS.128 R4, [R65+0x8400] ;  /* 0x0084000041047984 */ /* 0x000e280000000c00 */
[----:B------:R-:W1:Y:S01]  /*18620*/  LDS.128 R8, [R65+0x8410] ;  /* 0x0084100041087984 */ /* 0x000e620000000c00 */
[C---:B0-----:R-:W-:Y:S01]  /*18630*/  IMAD.IADD R5, R4.reuse, 0x1, R5 ;  /* 0x0000000104057824 */ /* 0x041fe200078e0205 */
[----:B------:R-:W-:Y:S02]  /*18640*/  SEL R59, R4, R59, !P0 ;  /* 0x0000003b043b7207 */ /* 0x000fe40004000000 */
        /* <DEDUP_REMOVED lines=9> */
[----:B------:R-:W-:Y:S02]  /*186e0*/  SEL R59, R8, R59, !P5 ;  /* 0x0000003b083b7207 */ /* 0x000fe40006800000 */
[----:B------:R-:W-:Y:S01]  /*186f0*/  ISETP.NE.AND P5, PT, R60, 0x6, PT ;  /* 0x000000063c00780c */ /* 0x000fe20003fa5270 */
[----:B------:R-:W-:-:S03]  /*18700*/  IMAD.IADD R10, R10, 0x1, R9 ;  /* 0x000000010a0a7824 */ /* 0x000fc600078e0209 */
[----:B------:R-:W-:Y:S01]  /*18710*/  SEL R59, R9, R59, !P5 ;  /* 0x0000003b093b7207 */ /* 0x000fe20006800000 */
[----:B------:R-:W-:-:S08]  /*18720*/  IMAD.IADD R11, R11, 0x1, R10 ;  /* 0x000000010b0b7824 */ /* 0x000fd000078e020a */
[----:B------:R-:W-:Y:S02]  /*18730*/  @P5 LOP3.LUT R99, R99, 0x2, RZ, 0xfc, !PT ;  /* 0x0000000263635812 */ /* 0x000fe400078efcff */
[----:B------:R-:W-:Y:S02]  /*18740*/  ISETP.NE.AND P5, PT, R60, 0x7, PT ;  /* 0x000000073c00780c */ /* 0x000fe40003fa5270 */
[----:B------:R-:W-:Y:S02]  /*18750*/  LOP3.LUT R99, R99, 0xfffffffb, RZ, 0xc0, !PT ;  /* 0xfffffffb63637812 */ /* 0x000fe400078ec0ff */
[----:B------:R-:W-:-:S09]  /*18760*/  SEL R59, R10, R59, !P5 ;  /* 0x0000003b0a3b7207 */ /* 0x000fd20006800000 */
[----:B------:R-:W-:Y:S02]  /*18770*/  @P5 LOP3.LUT R99, R99, 0x4, RZ, 0xfc, !PT ;  /* 0x0000000463635812 */ /* 0x000fe400078efcff */
[----:B------:R-:W-:Y:S02]  /*18780*/  ISETP.GT.U32.AND P5, PT, R22, 0x1f, PT ;  /* 0x0000001f1600780c */ /* 0x000fe40003fa4070 */
[----:B------:R-:W-:-:S11]  /*18790*/  LOP3.LUT R99, R99, 0xffffffbf, RZ, 0xc0, !PT ;  /* 0xffffffbf63637812 */ /* 0x000fd600078ec0ff */
[----:B------:R-:W-:Y:S01]  /*187a0*/  @P5 IMAD.IADD R168, R59, 0x1, R4 ;  /* 0x000000013ba85824 */ /* 0x000fe200078e0204 */
[----:B------:R-:W-:Y:S01]  /*187b0*/  @P5 LOP3.LUT R99, R99, 0x40, RZ, 0xfc, !PT ;  /* 0x0000004063635812 */ /* 0x000fe200078efcff */
[----:B------:R-:W-:Y:S01]  /*187c0*/  @!P4 IMAD.U32 R168, R11, 0x10000, RZ ;  /* 0x000100000ba8c824 */ /* 0x000fe200078e00ff */
[C---:B------:R-:W-:Y:S02]  /*187d0*/  ISETP.GT.U32.AND P5, PT, R22.reuse, 0x3f, PT ;  /* 0x0000003f1600780c */ /* 0x040fe40003fa4070 */
[----:B------:R-:W-:Y:S02]  /*187e0*/  LOP3.LUT R99, R99, 0xffffffdf, RZ, 0xc0, !PT ;  /* 0xffffffdf63637812 */ /* 0x000fe400078ec0ff */
[----:B------:R-:W-:Y:S02]  /*187f0*/  @!P4 STS [R65+0x8428], R168 ;  /* 0x008428a84100c388 */ /* 0x000fe40000000800 */
[----:B------:R-:W-:Y:S01]  /*18800*/  @P6 LOP3.LUT R99, R99, 0x20, RZ, 0xfc, !PT ;  /* 0x0000002063636812 */ /* 0x000fe200078efcff */
[----:B------:R-:W-:Y:S06]  /*18810*/  BAR.SYNC.DEFER_BLOCKING 0x0 ;  /* 0x0000000000007b1d */ /* 0x000fec0000010000 */
[----:B------:R-:W-:Y:S01]  /*18820*/  @!P5 IMAD.SHL.U32 R6, R22, 0x400, RZ ;  /* 0x000004001606d824 */ /* 0x000fe200078e00ff */
[----:B------:R-:W-:Y:S01]  /*18830*/  @!P5 SHF.R.U32.HI R7, RZ, 0x4, R22 ;  /* 0x00000004ff07d819 */ /* 0x000fe20000011616 */
[----:B------:R-:W-:-:S03]  /*18840*/  @!P5 IMAD.MOV.U32 R61, RZ, RZ, 0x1700 ;  /* 0x00001700ff3dd424 */ /* 0x000fc600078e00ff */
[----:B------:R-:W-:Y:S02]  /*18850*/  @!P5 LOP3.LUT R6, R6, 0x7c00, RZ, 0xc0, !PT ;  /* 0x00007c000606d812 */ /* 0x000fe400078ec0ff */
[----:B------:R-:W-:Y:S01]  /*18860*/  @!P5 LOP3.LUT R7, R7, 0x3e, RZ, 0xc0, !PT ;  /* 0x0000003e0707d812 */ /* 0x000fe200078ec0ff */
[----:B------:R-:W0:Y:S02]  /*18870*/  LDS R4, [R65+0x8428] ;  /* 0x0084280041047984 */ /* 0x000e240000000800 */
[----:B0-----:R-:W-:-:S05]  /*18880*/  SEL R5, R4, RZ, P6 ;  /* 0x000000ff04057207 */ /* 0x001fca0003000000 */
[----:B------:R-:W-:Y:S01]  /*18890*/  IMAD.IADD R4, R5, 0x1, R168 ;  /* 0x0000000105047824 */ /* 0x000fe200078e02a8 */
[----:B------:R-:W-:-:S03]  /*188a0*/  @!P5 IADD3 R168, PT, PT, R7, R65, R6 ;  /* 0x0000004107a8d210 */ /* 0x000fc60007ffe006 */
        /* <DEDUP_REMOVED lines=75> */
[----:B------:R-:W5:Y:S01]  /*18d60*/  LDS.U16 R150, [R107] ;  /* 0x000000006b967984 */ /* 0x000f620000000400 */
[----:B0-----:R-:W-:-:S03]  /*18d70*/  @!P5 SHF.R.S32.HI R6, RZ, 0x1f, R16 ;  /* 0x0000001fff06d819 */ /* 0x001fc60000011410 */
[----:B------:R-:W0:Y:S01]  /*18d80*/  LDS.U16 R152, [R111] ;  /* 0x000000006f987984 */ /* 0x000e220000000400 */
[----:B------:R-:W-:Y:S01]  /*18d90*/  @!P5 IADD3 R4, P6, PT, -R16, R14, RZ ;  /* 0x0000000e1004d210 */ /* 0x000fe20007fde1ff */
[----:B-1----:R-:W-:Y:S02]  /*18da0*/  IMAD.IADD R8, R75, 0x1, R8 ;  /* 0x000000014b087824 */ /* 0x002fe400078e0208 */
[----:B------:R-:W1:Y:S02]  /*18db0*/  LDS.U16 R114, [R114] ;  /* 0x0000000072727984 */ /* 0x000e640000000400 */
[----:B------:R-:W-:Y:S01]  /*18dc0*/  @!P5 IMAD.X R5, R15, 0x1, ~R6, P6 ;  /* 0x000000010f05d824 */ /* 0x000fe200030e0e06 */
[----:B------:R-:W-:Y:S01]  /*18dd0*/  ISETP.GT.U32.AND P6, PT, R22, 0x3e, PT ;  /* 0x0000003e1600780c */ /* 0x000fe20003fc4070 */
[----:B------:R4:W1:Y:S01]  /*18de0*/  LDS.U16 R6, [R17] ;  /* 0x0000000011067984 */ /* 0x0008620000000400 */
[----:B--2---:R-:W-:Y:S02]  /*18df0*/  IMAD.IADD R10, R79, 0x1, R10 ;  /* 0x000000014f0a7824 */ /* 0x004fe400078e020a */
[----:B---3--:R-:W-:Y:S01]  /*18e00*/  IMAD.IADD R138, R83, 0x1, R138 ;  /* 0x00000001538a7824 */ /* 0x008fe200078e028a */
[----:B------:R-:W2:Y:S01]  /*18e10*/  LDS.U16 R116, [R116] ;  /* 0x0000000074747984 */ /* 0x000ea20000000400 */
[----:B------:R-:W-:-:S02]  /*18e20*/  IMAD R9, R8, 0x4, R65 ;  /* 0x0000000408097824 */ /* 0x000fc400078e0241 */
[----:B----4-:R-:W-:Y:S01]  /*18e30*/  IMAD.IADD R140, R87, 0x1, R140 ;  /* 0x00000001578c7824 */ /* 0x010fe200078e028c */
[----:B------:R-:W3:Y:S01]  /*18e40*/  LDS.U16 R118, [R118] ;  /* 0x0000000076767984 */ /* 0x000ee20000000400 */
[----:B------:R-:W-:Y:S01]  /*18e50*/  @!P5 SHF.R.S32.HI R17, RZ, 0x1f, R16 ;  /* 0x0000001fff11d819 */ /* 0x000fe20000011410 */
[--C-:B------:R-:W-:Y:S02]  /*18e60*/  IMAD R11, R10, 0x4, R65.reuse ;  /* 0x000000040a0b7824 */ /* 0x100fe400078e0241 */
[----:B------:R-:W4:Y:S01]  /*18e70*/  LDS.U16 R120, [R120] ;  /* 0x0000000078787984 */ /* 0x000f220000000400 */
[----:B-----5:R-:W-:Y:S02]  /*18e80*/  IMAD.IADD R142, R91, 0x1, R142 ;  /* 0x000000015b8e7824 */ /* 0x020fe400078e028e */
[----:B------:R-:W-:Y:S01]  /*18e90*/  IMAD.IADD R144, R95, 0x1, R144 ;  /* 0x000000015f907824 */ /* 0x000fe200078e0290 */
[----:B------:R-:W5:Y:S01]  /*18ea0*/  LDS.U16 R122, [R122] ;  /* 0x000000007a7a7984 */ /* 0x000f620000000400 */
[----:B------:R-:W-:-:S02]  /*18eb0*/  IMAD R73, R140, 0x4, R65 ;  /* 0x000000048c497824 */ /* 0x000fc400078e0241 */
[----:B------:R-:W-:Y:S01]  /*18ec0*/  IMAD.IADD R146, R101, 0x1, R146 ;  /* 0x0000000165927824 */ /* 0x000fe200078e0292 */
[----:B------:R-:W5:Y:S01]  /*18ed0*/  LDS.U16 R124, [R124] ;  /* 0x000000007c7c7984 */ /* 0x000f620000000400 */
[--C-:B------:R-:W-:Y:S02]  /*18ee0*/  IMAD R75, R142, 0x4, R65.reuse ;  /* 0x000000048e4b7824 */ /* 0x100fe400078e0241 */
[----:B------:R-:W-:Y:S01]  /*18ef0*/  IMAD.IADD R148, R105, 0x1, R148 ;  /* 0x0000000169947824 */ /* 0x000fe200078e0294 */
[----:B------:R-:W5:Y:S01]  /*18f00*/  LDS.U16 R126, [R126] ;  /* 0x000000007e7e7984 */ /* 0x000f620000000400 */
[--C-:B------:R-:W-:Y:S02]  /*18f10*/  IMAD R77, R144, 0x4, R65.reuse ;  /* 0x00000004904d7824 */ /* 0x100fe400078e0241 */
[----:B------:R-:W-:Y:S01]  /*18f20*/  IMAD.IADD R150, R109, 0x1, R150 ;  /* 0x000000016d967824 */ /* 0x000fe200078e0296 */
[----:B------:R-:W5:Y:S01]  /*18f30*/  LDS.U16 R128, [R128] ;  /* 0x0000000080807984 */ /* 0x000f620000000400 */
[----:B------:R-:W-:-:S03]  /*18f40*/  IMAD R79, R146, 0x4, R65 ;  /* 0x00000004924f7824 */ /* 0x000fc600078e0241 */
[----:B------:R-:W5:Y:S01]  /*18f50*/  LDS.U16 R130, [R130] ;  /* 0x0000000082827984 */ /* 0x000f620000000400 */
[----:B0-----:R-:W-:-:S03]  /*18f60*/  IMAD.IADD R152, R113, 0x1, R152 ;  /* 0x0000000171987824 */ /* 0x001fc600078e0298 */
[----:B------:R-:W0:Y:S01]  /*18f70*/  LDS.U16 R132, [R132] ;  /* 0x0000000084847984 */ /* 0x000e220000000400 */
[----:B-1----:R-:W-:-:S03]  /*18f80*/  IMAD.IADD R114, R115, 0x1, R114 ;  /* 0x0000000173727824 */ /* 0x002fc600078e0272 */
[----:B------:R-:W1:Y:S01]  /*18f90*/  LDS.U16 R134, [R134] ;  /* 0x0000000086867984 */ /* 0x000e620000000400 */
[----:B------:R-:W-:Y:S02]  /*18fa0*/  IMAD.IADD R6, R71, 0x1, R6 ;  /* 0x0000000147067824 */ /* 0x000fe400078e0206 */
[--C-:B------:R-:W-:Y:S01]  /*18fb0*/  IMAD R71, R138, 0x4, R65.reuse ;  /* 0x000000048a477824 */ /* 0x100fe200078e0241 */
[----:B------:R-:W1:Y:S01]  /*18fc0*/  LDS.U16 R136, [R136] ;  /* 0x0000000088887984 */ /* 0x000e620000000400 */
[--C-:B------:R-:W-:Y:S02]  /*18fd0*/  IMAD R7, R6, 0x4, R65.reuse ;  /* 0x0000000406077824 */ /* 0x100fe400078e0241 */
[----:B--2---:R-:W-:Y:S01]  /*18fe0*/  IMAD.IADD R116, R117, 0x1, R116 ;  /* 0x0000000175747824 */ /* 0x004fe200078e0274 */
[----:B------:R-:W-:Y:S01]  /*18ff0*/  BAR.SYNC.DEFER_BLOCKING 0x0 ;  /* 0x0000000000007b1d */ /* 0x000fe20000010000 */
[----:B---3--:R-:W-:Y:S02]  /*19000*/  IMAD.IADD R118, R119, 0x1, R118 ;  /* 0x0000000177767824 */ /* 0x008fe400078e0276 */
[----:B------:R-:W-:-:S02]  /*19010*/  IMAD R81, R114, 0x4, R65 ;  /* 0x0000000472517824 */ /* 0x000fc400078e0241 */
[----:B----4-:R-:W-:Y:S02]  /*19020*/  IMAD.IADD R120, R121, 0x1, R120 ;  /* 0x0000000179787824 */ /* 0x010fe400078e0278 */
[----:B------:R-:W-:Y:S02]  /*19030*/  IMAD R83, R116, 0x4, R65 ;  /* 0x0000000474537824 */ /* 0x000fe400078e0241 */
[----:B-----5:R-:W-:Y:S02]  /*19040*/  IMAD.IADD R122, R123, 0x1, R122 ;  /* 0x000000017b7a7824 */ /* 0x020fe400078e027a */
[----:B------:R-:W-:Y:S02]  /*19050*/  IMAD.IADD R124, R125, 0x1, R124 ;  /* 0x000000017d7c7824 */ /* 0x000fe400078e027c */
[----:B------:R-:W-:Y:S02]  /*19060*/  IMAD.IADD R126, R127, 0x1, R126 ;  /* 0x000000017f7e7824 */ /* 0x000fe400078e027e */
[----:B------:R-:W-:Y:S01]  /*19070*/  IMAD.IADD R128, R129, 0x1, R128 ;  /* 0x0000000181807824 */ /* 0x000fe200078e0280 */
[----:B------:R-:W-:Y:S01]  /*19080*/  @!P5 STS.64 [R67], R16 ;  /* 0x000000104300d388 */ /* 0x000fe20000000a00 */
[----:B------:R-:W-:Y:S01]  /*19090*/  IMAD.IADD R130, R131, 0x1, R130 ;  /* 0x0000000183827824 */ /* 0x000fe200078e0282 */
[----:B------:R-:W-:Y:S01]  /*190a0*/  BAR.SYNC.DEFER_BLOCKING 0x0 ;  /* 0x0000000000007b1d */ /* 0x000fe20000010000 */
[----:B0-----:R-:W-:-:S02]  /*190b0*/  IMAD.IADD R132, R133, 0x1, R132 ;  /* 0x0000000185847824 */ /* 0x001fc400078e0284 */
[----:B-1----:R-:W-:Y:S02]  /*190c0*/  IMAD.IADD R134, R135, 0x1, R134 ;  /* 0x0000000187867824 */ /* 0x002fe400078e0286 */
[----:B------:R-:W-:-:S04]  /*190d0*/  IMAD.IADD R136, R137, 0x1, R136 ;  /* 0x0000000189887824 */ /* 0x000fc800078e0288 */
[--C-:B------:R-:W-:Y:S01]  /*190e0*/  IMAD R85, R136, 0x4, R65.reuse ;  /* 0x0000000488557824 */ /* 0x100fe200078e0241 */
[----:B------:R-:W-:Y:S01]  /*190f0*/  @!P6 LDS R61, [R67+0x8] ;  /* 0x00000800433de984 */ /* 0x000fe20000000800 */
[----:B------:R-:W-:Y:S06]  /*19100*/  BAR.SYNC.DEFER_BLOCKING 0x0 ;  /* 0x0000000000007b1d */ /* 0x000fec0000010000 */
[----:B------:R-:W-:Y:S02]  /*19110*/  @!P5 STS.64 [R67+0x5c00], R4 ;  /* 0x005c00044300d388 */ /* 0x000fe40000000a00 */
[----:B------:R-:W-:Y:S06]  /*19120*/  BAR.SYNC.DEFER_BLOCKING 0x0 ;  /* 0x0000000000007b1d */ /* 0x000fec0000010000 */
        /* <DEDUP_REMOVED lines=14> */
[----:B------:R-:W-:Y:S01]  /*19210*/  STS [R7], R86 ;  /* 0x0000005607007388 */ /* 0x000fe20000000800 */
[----:B0-----:R-:W-:-:S03]  /*19220*/  IMAD R77, R124, 0x4, R65 ;  /* 0x000000047c4d7824 */ /* 0x001fc600078e0241 */
[----:B------:R0:W-:Y:S01]  /*19230*/  STS [R9], R84 ;  /* 0x0000005409007388 */ /* 0x0001e20000000800 */
[----:B-1----:R-:W-:-:S03]  /*19240*/  IMAD R79, R126, 0x4, R65 ;  /* 0x000000047e4f7824 */ /* 0x002fc600078e0241 */
[----:B------:R1:W-:Y:S04]  /*19250*/  STS [R11], R82 ;  /* 0x000000520b007388 */ /* 0x0003e80000000800 */
        /* <DEDUP_REMOVED lines=31> */
[----:B------:R-:W-:Y:S02]  /*19450*/  IMAD R8, R6, 0x8, R65 ;  /* 0x0000000806087824 */ /* 0x000fe400078e0241 */
[----:B------:R-:W-:Y:S04]  /*19460*/  LDS R124, [R27+0x3000] ;  /* 0x003000001b7c7984 */ /* 0x000fe80000000800 */
[----:B------:R-:W0:Y:S04]  /*19470*/  LDS.64 R6, [R8+0x5c00] ;  /* 0x005c000008067984 */ /* 0x000e280000000a00 */
        /* <DEDUP_REMOVED lines=10> */
[----:B------:R-:W-:Y:S02]  /*19520*/  LDS R134, [R27+0x5800] ;  /* 0x005800001b867984 */ /* 0x000fe40000000800 */
[----:B------:R-:W-:Y:S01]  /*19530*/  IMAD.X R11, RZ, RZ, R7, P6 ;  /* 0x000000ffff0b7224 */ /* 0x000fe200030e0607 */
[----:B------:R-:W-:-:S04]  /*19540*/  SHF.R.U32.HI R7, RZ, R23, R98 ;  /* 0x00000017ff077219 */ /* 0x000fc80000011662 */
[----:B------:R-:W-:-:S05]  /*19550*/  LOP3.LUT R6, R58, R7, RZ, 0xc0, !PT ;  /* 0x000000073a067212 */ /* 0x000fca00078ec0ff */
[----:B------:R-:W-:-:S05]  /*19560*/  IMAD R9, R6, 0x8, R65 ;  /* 0x0000000806097824 */ /* 0x000fca00078e0241 */
[----:B------:R0:W1:Y:S02]  /*19570*/  LDS.64 R6, [R9+0x5c00] ;  /* 0x005c000009067984 */ /* 0x0000640000000a00 */
[----:B0-----:R-:W-:Y:S02]  /*19580*/  SHF.R.U32.HI R9, RZ, R23, R109 ;  /* 0x00000017ff097219 */ /* 0x001fe4000001166d */
[----:B-1----:R-:W-:-:S05]  /*19590*/  IADD3 R70, P6, PT, R6, R22, RZ ;  /* 0x0000001606467210 */ /* 0x002fca0007fde0ff */
[----:B------:R-:W-:Y:S01]  /*195a0*/  IMAD.X R73, RZ, RZ, R7, P6 ;  /* 0x000000ffff497224 */ /* 0x000fe200030e0607 */
[----:B------:R-:W-:-:S04]  /*195b0*/  SHF.R.U32.HI R7, RZ, R23, R108 ;  /* 0x00000017ff077219 */ /* 0x000fc8000001166c */
[----:B------:R-:W-:-:S05]  /*195c0*/  LOP3.LUT R6, R58, R7, RZ, 0xc0, !PT ;  /* 0x000000073a067212 */ /* 0x000fca00078ec0ff */
[----:B------:R-:W-:-:S05]  /*195d0*/  IMAD R8, R6, 0x8, R65 ;  /* 0x0000000806087824 */ /* 0x000fca00078e0241 */
[----:B------:R0:W1:Y:S02]  /*195e0*/  LDS.64 R6, [R8+0x5c00] ;  /* 0x005c000008067984 */ /* 0x0000640000000a00 */
[----:B0-----:R-:W-:Y:S02]  /*195f0*/  LOP3.LUT R8, R58, R9, RZ, 0xc0, !PT ;  /* 0x000000093a087212 */ /* 0x001fe400078ec0ff */
[----:B-1----:R-:W-:-:S05]  /*19600*/  IADD3 R71, P6, PT, R6, R22, RZ ;  /* 0x0000001606477210 */ /* 0x002fca0007fde0ff */
[----:B------:R-:W-:Y:S01]  /*19610*/  IMAD.X R72, RZ, RZ, R7, P6 ;  /* 0x000000ffff487224 */ /* 0x000fe200030e0607 */
[----:B------:R-:W-:-:S04]  /*19620*/  LEA R10, P6, R74, R28, 0x2 ;  /* 0x0000001c4a0a7211 */ /* 0x000fc800078c10ff */
[----:B------:R-:W-:Y:S01]  /*19630*/  LEA.HI.X R11, R74, R29, R11, 0x2, P6 ;  /* 0x0000001d4a0b7211 */ /* 0x000fe200030f140b */
[----:B------:R-:W-:Y:S01]  /*19640*/  IMAD R74, R8, 0x8, R65 ;  /* 0x00000008084a7824 */ /* 0x000fe200078e0241 */
[----:B------:R-:W-:-:S03]  /*19650*/  LEA R6, P6, R70, R28, 0x2 ;  /* 0x0000001c46067211 */ /* 0x000fc600078c10ff */
[----:B------:R-:W-:Y:S01]  /*19660*/  STG.E desc[UR8][R10.64], R68 ;  /* 0x000000440a007986 */ /* 0x000fe2000c101908 */
[-C--:B------:R-:W-:Y:S02]  /*19670*/  LEA.HI.X R7, R70, R29.reuse, R73, 0x2, P6 ;  /* 0x0000001d46077211 */ /* 0x080fe400030f1449 */
[C---:B------:R-:W-:Y:S01]  /*19680*/  LEA R70, P6, R71.reuse, R28, 0x2 ;  /* 0x0000001c47467211 */ /* 0x040fe200078c10ff */
[----:B------:R-:W0:Y:S03]  /*19690*/  LDS.64 R8, [R74+0x5c00] ;  /* 0x005c00004a087984 */ /* 0x000e260000000a00 */
[----:B------:R-:W-:Y:S01]  /*196a0*/  LEA.HI.X R71, R71, R29, R72, 0x2, P6 ;  /* 0x0000001d47477211 */ /* 0x000fe200030f1448 */
[----:B------:R-:W-:Y:S04]  /*196b0*/  STG.E desc[UR8][R6.64+0x400], R98 ;  /* 0x0004006206007986 */ /* 0x000fe8000c101908 */
[----:B------:R-:W-:Y:S01]  /*196c0*/  STG.E desc[UR8][R70.64+0x800], R108 ;  /* 0x0008006c46007986 */ /* 0x000fe2000c101908 */
[----:B0-----:R-:W-:-:S05]  /*196d0*/  IADD3 R8, P6, PT, R8, R22, RZ ;  /* 0x0000001608087210 */ /* 0x001fca0007fde0ff */
[----:B------:R-:W-:Y:S01]  /*196e0*/  IMAD.X R9, RZ, RZ, R9, P6 ;  /* 0x000000ffff097224 */ /* 0x000fe200030e0609 */
[----:B------:R-:W-:-:S04]  /*196f0*/  LEA R72, P6, R8, R28, 0x2 ;  /* 0x0000001c08487211 */ /* 0x000fc800078c10ff */
[----:B------:R-:W-:Y:S02]  /*19700*/  LEA.HI.X R73, R8, R29, R9, 0x2, P6 ;  /* 0x0000001d08497211 */ /* 0x000fe400030f1409 */
[----:B------:R-:W-:-:S03]  /*19710*/  SHF.R.U32.HI R9, RZ, R23, R110 ;  /* 0x00000017ff097219 */ /* 0x000fc6000001166e */
[----:B------:R-:W-:Y:S01]  /*19720*/  STG.E desc[UR8][R72.64+0xc00], R109 ;  /* 0x000c006d48007986 */ /* 0x000fe2000c101908 */
[----:B------:R-:W-:-:S05]  /*19730*/  LOP3.LUT R8, R58, R9, RZ, 0xc0, !PT ;  /* 0x000000093a087212 */ /* 0x000fca00078ec0ff */
[----:B------:R-:W-:-:S05]  /*19740*/  IMAD R76, R8, 0x8, R65 ;  /* 0x00000008084c7824 */ /* 0x000fca00078e0241 */
[----:B------:R-:W0:Y:S02]  /*19750*/  LDS.64 R8, [R76+0x5c00] ;  /* 0x005c00004c087984 */ /* 0x000e240000000a00 */
        /* <DEDUP_REMOVED lines=166> */
[----:B------:R-:W-:-:S03]  /*1a1c0*/  @!P5 IADD3 R14, P6, PT, R61, R4, RZ ;  /* 0x000000043d0ed210 */ /* 0x000fc60007fde0ff */
[----:B------:R4:W-:Y:S01]  /*1a1d0*/  STG.E desc[UR8][R118.64+0x5800], R134 ;  /* 0x0058008676007986 */ /* 0x0009e2000c101908 */
[----:B------:R-:W-:Y:S01]  /*1a1e0*/  @!P5 LEA.HI.X.SX32 R15, R61, R5, 0x1, P6 ;  /* 0x000000053d0fd211 */ /* 0x000fe200030f0eff */
[----:B------:R-:W-:Y:S01]  /*1a1f0*/  BAR.SYNC.DEFER_BLOCKING 0x0 ;  /* 0x0000000000007b1d */ /* 0x000fe20000010000 */
[----:B------:R-:W-:-:S05]  /*1a200*/  IADD3 R66, P6, PT, R66, 0x1700, RZ ;  /* 0x0000170042427810 */ /* 0x000fca0007fde0ff */
[----:B------:R-:W-:Y:S01]  /*1a210*/  IMAD.X R69, RZ, RZ, R69, P6 ;  /* 0x000000ffff457224 */ /* 0x000fe200030e0645 */
[----:B------:R-:W-:-:S05]  /*1a220*/  IADD3 R9, P6, PT, -R66, R3, RZ ;  /* 0x0000000342097210 */ /* 0x000fca0007fde1ff */
[----:B------:R-:W-:Y:S01]  /*1a230*/  IMAD.X R8, R0, 0x1, ~R69, P6 ;  /* 0x0000000100087824 */ /* 0x000fe200030e0e45 */
[----:B------:R-:W-:-:S04]  /*1a240*/  ISETP.GT.U32.AND P6, PT, R9, 0x16ff, PT ;  /* 0x000016ff0900780c */ /* 0x000fc80003fc4070 */
[----:B------:R-:W-:-:S13]  /*1a250*/  ISETP.GT.AND.EX P6, PT, R8, RZ, PT, P6 ;  /* 0x000000ff0800720c */ /* 0x000fda0003fc4360 */
[----:B----4-:R-:W-:Y:S05]  /*1a260*/  @P6 BRA `(.L_x_366) ;  /* 0xffffffc400f06947 */ /* 0x010fea000383ffff */
[----:B------:R-:W-:-:S04]  /*1a270*/  ISETP.GT.U32.AND P6, PT, R3, R66, PT ;  /* 0x000000420300720c */ /* 0x000fc80003fc4070 */
[----:B------:R-:W-:-:S13]  /*1a280*/  ISETP.GT.AND.EX P6, PT, R0, R69, PT, P6 ;  /* 0x000000450000720c */ /* 0x000fda0003fc4360 */
[----:B------:R-:W-:Y:S05]  /*1a290*/  @!P6 BRA `(.L_x_365) ;  /* 0x000000400038e947 */ /* 0x000fea0003800000 */
[----:B------:R-:W-:-:S03]  /*1a2a0*/  UMOV UR5, 0xffffffff ;  /* 0xffffffff00057882 */ /* 0x000fc60000000000 */
[----:B------:R-:W-:Y:S05]  /*1a2b0*/  BRA.DIV UR5, `(.L_x_367) ;  /* 0x0000004a05e87947 */ /* 0x000fea000b800000 */
[----:B------:R0:W1:Y:S02]  /*1a2c0*/  SHFL.IDX PT, R5, R9, RZ, 0x1f ;  /* 0x00001fff09057589 */ /* 0x00006400000e0000 */
.L_x_442:
        /* <DEDUP_REMOVED lines=91> */
[----:B------:R-:W-:-:S03]  /*1a880*/  UMOV UR5, 0xffffffff ;  /* 0xffffffff00057882 */ /* 0x000fc60000000000 */
        /* <DEDUP_REMOVED lines=24> */
.L_x_445:
[----:B------:R-:W-:Y:S05]  /*1aa10*/  WARPSYNC.ALL ;  /* 0x0000000000007948 */ /* 0x000fea0003800000 */
[----:B------:R-:W-:Y:S06]  /*1aa20*/  BAR.SYNC.DEFER_BLOCKING 0x0 ;  /* 0x0000000000007b1d */ /* 0x000fec0000010000 */
[----:B------:R-:W-:Y:S01]  /*1aa30*/  BSSY.RECONVERGENT B1, `(.L_x_369) ;  /* 0x000025e000017945 */ /* 0x000fe20003800200 */
[----:B-1----:R-:W1:Y:S04]  /*1aa40*/  LDS R140, [R64] ;  /* 0x00000000408c7984 */ /* 0x002e680000000800 */
[----:B------:R-:W2:Y:S04]  /*1aa50*/  LDS R138, [R64+0x4] ;  /* 0x00000400408a7984 */ /* 0x000ea80000000800 */
[----:B------:R-:W3:Y:S04]  /*1aa60*/  LDS R136, [R64+0x8] ;  /* 0x0000080040887984 */ /* 0x000ee80000000800 */
        /* <DEDUP_REMOVED lines=33> */
[----:B---3--:R-:W-:Y:S01]  /*1ac80*/  SHF.R.U32.HI R5, RZ, R23, R136 ;  /* 0x00000017ff057219 */ /* 0x008fe20000011688 */
[----:B------:R-:W-:Y:S03]  /*1ac90*/  LDS R150, [R64+0x58] ;  /* 0x0000580040967984 */ /* 0x000fe60000000800 */
[----:B------:R-:W-:Y:S01]  /*1aca0*/  LOP3.LUT R5, R58, R5, RZ, 0xc0, !PT ;  /* 0x000000053a057212 */ /* 0x000fe200078ec0ff */
[----:B------:R-:W-:Y:S04]  /*1acb0*/  BAR.SYNC.DEFER_BLOCKING 0x0 ;  /* 0x0000000000007b1d */ /* 0x000fe80000010000 */
[----:B------:R-:W-:Y:S01]  /*1acc0*/  IMAD.SHL.U32 R6, R5, 0x400, RZ ;  /* 0x0000040005067824 */ /* 0x000fe200078e00ff */
[----:B------:R-:W-:-:S04]  /*1acd0*/  SHF.R.U32.HI R5, RZ, 0x4, R5 ;  /* 0x00000004ff057819 */ /* 0x000fc80000011605 */
[----:B------:R-:W-:Y:S02]  /*1ace0*/  LOP3.LUT R152, R6, 0x7c00, RZ, 0xc0, !PT ;  /* 0x00007c0006987812 */ /* 0x000fe400078ec0ff */
[----:B------:R-:W-:-:S04]  /*1acf0*/  LOP3.LUT R5, R5, 0xffffffe, RZ, 0xc0, !PT ;  /* 0x0ffffffe05057812 */ /* 0x000fc800078ec0ff */
[----:B------:R-:W-:Y:S02]  /*1ad00*/  IADD3 R69, PT, PT, R5, R27, R152 ;  /* 0x0000001b05457210 */ /* 0x000fe40007ffe098 */
[----:B----4-:R-:W-:-:S04]  /*1ad10*/  SHF.R.U32.HI R5, RZ, R23, R134 ;  /* 0x00000017ff057219 */ /* 0x010fc80000011686 */
        /* <DEDUP_REMOVED lines=38> */
[----:B-1----:R-:W-:Y:S01]  /*1af80*/  IMAD.SHL.U32 R4, R5, 0x400, RZ ;  /* 0x0000040005047824 */ /* 0x002fe200078e00ff */
[----:B------:R-:W-:-:S04]  /*1af90*/  SHF.R.U32.HI R5, RZ, 0x4, R5 ;  /* 0x00000004ff057819 */ /* 0x000fc80000011605 */
[----:B------:R-:W-:Y:S02]  /*1afa0*/  LOP3.LUT R152, R4, 0x7c00, RZ, 0xc0, !PT ;  /* 0x00007c0004987812 */ /* 0x000fe400078ec0ff */
[----:B------:R-:W-:-:S04]  /*1afb0*/  LOP3.LUT R5, R5, 0xffffffe, RZ, 0xc0, !PT ;  /* 0x0ffffffe05057812 */ /* 0x000fc800078ec0ff */
[----:B------:R-:W-:Y:S02]  /*1afc0*/  IADD3 R73, PT, PT, R5, R27, R152 ;  /* 0x0000001b05497210 */ /* 0x000fe40007ffe098 */
[----:B------:R-:W-:-:S04]  /*1afd0*/  SHF.R.U32.HI R5, RZ, R23, R132 ;  /* 0x00000017ff057219 */ /* 0x000fc80000011684 */
[----:B------:R-:W-:Y:S01]  /*1afe0*/  LOP3.LUT R5, R58, R5, RZ, 0xc0, !PT ;  /* 0x000000053a057212 */ /* 0x000fe200078ec0ff */
        /* <DEDUP_REMOVED lines=272> */
[----:B------:R-:W-:-:S13]  /*1c0f0*/  ISETP.NE.AND P6, PT, R13, 0x1f, PT ;  /* 0x0000001f0d00780c */ /* 0x000fda0003fc5270 */
[----:B------:R-:W-:-:S04]  /*1c100*/  @!P6 SHF.R.U32.HI R6, RZ, 0x3, R22 ;  /* 0x00000003ff06e819 */ /* 0x000fc80000011616 */
[----:B------:R-:W-:-:S05]  /*1c110*/  @!P6 LOP3.LUT R6, R6, 0x7c, RZ, 0xc0, !PT ;  /* 0x0000007c0606e812 */ /* 0x000fca00078ec0ff */
[----:B------:R-:W-:-:S05]  /*1c120*/  @!P6 IMAD.IADD R189, R65, 0x1, R6 ;  /* 0x0000000141bde824 */ /* 0x000fca00078e0206 */
[----:B------:R0:W-:Y:S01]  /*1c130*/  @!P6 STS [R189+0x8400], R188 ;  /* 0x008400bcbd00e388 */ /* 0x0001e20000000800 */
[----:B------:R-:W-:Y:S01]  /*1c140*/  BAR.SYNC.DEFER_BLOCKING 0x0 ;  /* 0x0000000000007b1d */ /* 0x000fe20000010000 */
[----:B------:R-:W-:Y:S01]  /*1c150*/  ISETP.NE.AND P6, PT, R60, 0x6, PT ;  /* 0x000000063c00780c */ /* 0x000fe20003fc5270 */
[----:B0-----:R-:W-:-:S04]  /*1c160*/  IMAD.IADD R188, R188, 0x1, -R185 ;  /* 0x00000001bcbc7824 */ /* 0x001fc800078e0ab9 */
[----:B------:R-:W0:Y:S02]  /*1c170*/  LDS.128 R4, [R65+0x8400] ;  /* 0x0084000041047984 */ /* 0x000e240000000c00 */
[C---:B0-----:R-:W-:Y:S01]  /*1c180*/  IMAD.IADD R5, R4.reuse, 0x1, R5 ;  /* 0x0000000104057824 */ /* 0x041fe200078e0205 */
[----:B------:R-:W-:Y:S02]  /*1c190*/  SEL R63, R4, R63, !P0 ;  /* 0x0000003f043f7207 */ /* 0x000fe40004000000 */
[----:B------:R-:W-:Y:S01]  /*1c1a0*/  ISETP.NE.AND P0, PT, R60, 0x5, PT ;  /* 0x000000053c00780c */ /* 0x000fe20003f05270 */
[----:B------:R-:W-:Y:S01]  /*1c1b0*/  IMAD.IADD R6, R6, 0x1, R5 ;  /* 0x0000000106067824 */ /* 0x000fe200078e0205 */
[----:B------:R-:W-:Y:S02]  /*1c1c0*/  SEL R63, R5, R63, !P1 ;  /* 0x0000003f053f7207 */ /* 0x000fe40004800000 */
[----:B------:R-:W-:Y:S01]  /*1c1d0*/  ISETP.NE.AND P1, PT, R13, RZ, PT ;  /* 0x000000ff0d00720c */ /* 0x000fe20003f25270 */
[----:B------:R-:W-:Y:S01]  /*1c1e0*/  IMAD.IADD R186, R7, 0x1, R6 ;  /* 0x0000000107ba7824 */ /* 0x000fe200078e0206 */
[----:B------:R-:W-:-:S02]  /*1c1f0*/  SEL R63, R6, R63, !P2 ;  /* 0x0000003f063f7207 */ /* 0x000fc40005000000 */
[----:B------:R-:W0:Y:S02]  /*1c200*/  LDS.128 R4, [R65+0x8410] ;  /* 0x0084100041047984 */ /* 0x000e240000000c00 */
[C---:B------:R-:W-:Y:S01]  /*1c210*/  SEL R63, R186.reuse, R63, !P3 ;  /* 0x0000003fba3f7207 */ /* 0x040fe20005800000 */
[----:B0-----:R-:W-:-:S04]  /*1c220*/  IMAD.IADD R4, R186, 0x1, R4 ;  /* 0x00000001ba047824 */ /* 0x001fc800078e0204 */
[----:B------:R-:W-:Y:S01]  /*1c230*/  IMAD.IADD R5, R5, 0x1, R4 ;  /* 0x0000000105057824 */ /* 0x000fe200078e0204 */
[----:B------:R-:W-:Y:S02]  /*1c240*/  SEL R63, R4, R63, !P0 ;  /* 0x0000003f043f7207 */ /* 0x000fe40004000000 */
[----:B------:R-:W-:Y:S01]  /*1c250*/  ISETP.NE.AND P0, PT, R60, 0x7, PT ;  /* 0x000000073c00780c */ /* 0x000fe20003f05270 */
[----:B------:R-:W-:Y:S01]  /*1c260*/  IMAD.IADD R6, R6, 0x1, R5 ;  /* 0x0000000106067824 */ /* 0x000fe200078e0205 */
[----:B------:R-:W-:Y:S02]  /*1c270*/  SEL R63, R5, R63, !P6 ;  /* 0x0000003f053f7207 */ /* 0x000fe40007000000 */
[----:B------:R-:W-:Y:S01]  /*1c280*/  ISETP.GT.U32.AND P6, PT, R22, 0x1f, PT ;  /* 0x0000001f1600780c */ /* 0x000fe20003fc4070 */
[----:B------:R-:W-:Y:S01]  /*1c290*/  IMAD.IADD R7, R7, 0x1, R6 ;  /* 0x0000000107077824 */ /* 0x000fe200078e0206 */
[----:B------:R-:W-:Y:S02]  /*1c2a0*/  SEL R4, R188, RZ, P1 ;  /* 0x000000ffbc047207 */ /* 0x000fe40000800000 */
[----:B------:R-:W-:Y:S01]  /*1c2b0*/  SEL R63, R6, R63, !P0 ;  /* 0x0000003f063f7207 */ /* 0x000fe20004000000 */
[----:B------:R-:W-:Y:S01]  /*1c2c0*/  @!P5 IMAD.SHL.U32 R6, R22, 0x400, RZ ;  /* 0x000004001606d824 */ /* 0x000fe200078e00ff */
[----:B------:R-:W-:-:S04]  /*1c2d0*/  ISETP.GT.U32.AND P1, PT, R9, R102, PT ;  /* 0x000000660900720c */ /* 0x000fc80003f24070 */
[----:B------:R-:W-:Y:S02]  /*1c2e0*/  @!P5 LOP3.LUT R6, R6, 0x7c00, RZ, 0xc0, !PT ;  /* 0x00007c000606d812 */ /* 0x000fe400078ec0ff */
[----:B------:R-:W-:Y:S01]  /*1c2f0*/  ISETP.GT.AND.EX P1, PT, R8, RZ, PT, P1 ;  /* 0x000000ff0800720c */ /* 0x000fe20003f24310 */
[----:B------:R-:W-:Y:S01]  /*1c300*/  @P6 IMAD.IADD R188, R63, 0x1, R4 ;  /* 0x000000013fbc6824 */ /* 0x000fe200078e0204 */
[----:B------:R-:W-:Y:S01]  /*1c310*/  ISETP.NE.AND P6, PT, R22, RZ, PT ;  /* 0x000000ff1600720c */ /* 0x000fe20003fc5270 */
[----:B------:R-:W-:Y:S01]  /*1c320*/  @!P4 IMAD.U32 R188, R7, 0x10000, RZ ;  /* 0x0001000007bcc824 */ /* 0x000fe200078e00ff */
[----:B------:R-:W-:-:S04]  /*1c330*/  @!P5 SHF.R.U32.HI R7, RZ, 0x4, R22 ;  /* 0x00000004ff07d819 */ /* 0x000fc80000011616 */
[----:B------:R-:W-:Y:S01]  /*1c340*/  @!P4 STS [R65+0x8428], R188 ;  /* 0x008428bc4100c388 */ /* 0x000fe20000000800 */
[----:B------:R-:W-:Y:S01]  /*1c350*/  @!P5 LOP3.LUT R7, R7, 0x3e, RZ, 0xc0, !PT ;  /* 0x0000003e0707d812 */ /* 0x000fe200078ec0ff */
[----:B------:R-:W-:Y:S03]  /*1c360*/  BAR.SYNC.DEFER_BLOCKING 0x0 ;  /* 0x0000000000007b1d */ /* 0x000fe60000010000 */
[----:B------:R-:W-:Y:S02]  /*1c370*/  @!P5 IADD3 R190, PT, PT, R7, R65, R6 ;  /* 0x0000004107bed210 */ /* 0x000fe40007ffe006 */
[----:B------:R-:W-:Y:S01]  /*1c380*/  ISETP.GT.U32.AND P4, PT, R9, R100, PT ;  /* 0x000000640900720c */ /* 0x000fe20003f84070 */
[----:B------:R-:W0:Y:S02]  /*1c390*/  LDS R4, [R65+0x8428] ;  /* 0x0084280041047984 */ /* 0x000e240000000800 */
[----:B0-----:R-:W-:-:S02]  /*1c3a0*/  SEL R5, R4, RZ, P6 ;  /* 0x000000ff04057207 */ /* 0x001fc40003000000 */
[----:B------:R-:W-:-:S03]  /*1c3b0*/  ISETP.GT.U32.AND P6, PT, R9, R96, PT ;  /* 0x000000600900720c */ /* 0x000fc60003fc4070 */
        /* <DEDUP_REMOVED lines=79> */
[----:B------:R-:W-:Y:S01]  /*1c8b0*/  @!P5 IADD3 R14, P0, PT, -R18, R14, RZ ;  /* 0x0000000e120ed210 */ /* 0x000fe20007f1e1ff */
[----:B------:R-:W0:Y:S01]  /*1c8c0*/  LDS.U16 R164, [R103] ;  /* 0x0000000067a47984 */ /* 0x000e220000000400 */
[----:B------:R-:W-:Y:S01]  /*1c8d0*/  @!P5 SHF.R.S32.HI R188, RZ, 0x1f, R18 ;  /* 0x0000001fffbcd819 */ /* 0x000fe20000011412 */
[----:B-1----:R-:W-:Y:S02]  /*1c8e0*/  IMAD.IADD R4, R11, 0x1, R4 ;  /* 0x000000010b047824 */ /* 0x002fe400078e0204 */
        /* <DEDUP_REMOVED lines=41> */
[----:B------:R-:W-:Y:S01]  /*1cb80*/  @!P5 STS.64 [R67], R18 ;  /* 0x000000124300d388 */ /* 0x000fe20000000a00 */
[----:B------:R-:W-:Y:S02]  /*1cb90*/  IMAD.IADD R182, R141, 0x1, R182 ;  /* 0x000000018db67824 */ /* 0x000fe400078e02b6 */
[----:B------:R-:W-:Y:S02]  /*1cba0*/  IMAD.IADD R184, R145, 0x1, R184 ;  /* 0x0000000191b87824 */ /* 0x000fe400078e02b8 */
[----:B0-----:R-:W-:Y:S02]  /*1cbb0*/  IMAD.IADD R186, R147, 0x1, R186 ;  /* 0x0000000193ba7824 */ /* 0x001fe400078e02ba */
[----:B-1----:R-:W-:Y:S01]  /*1cbc0*/  IMAD.IADD R152, R151, 0x1, R152 ;  /* 0x0000000197987824 */ /* 0x002fe200078e0298 */
[----:B------:R-:W-:Y:S08]  /*1cbd0*/  BAR.SYNC.DEFER_BLOCKING 0x0 ;  /* 0x0000000000007b1d */ /* 0x000ff00000010000 */
[----:B------:R-:W-:Y:S06]  /*1cbe0*/  BAR.SYNC.DEFER_BLOCKING 0x0 ;  /* 0x0000000000007b1d */ /* 0x000fec0000010000 */
[----:B------:R0:W-:Y:S02]  /*1cbf0*/  @!P5 STS.64 [R67+0x5c00], R14 ;  /* 0x005c000e4300d388 */ /* 0x0001e40000000a00 */
[----:B------:R-:W-:Y:S01]  /*1cc00*/  BAR.SYNC.DEFER_BLOCKING 0x0 ;  /* 0x0000000000007b1d */ /* 0x000fe20000010000 */
[----:B------:R-:W-:-:S04]  /*1cc10*/  ISETP.GT.U32.AND P5, PT, R9, R106, PT ;  /* 0x0000006a0900720c */ /* 0x000fc80003fa4070 */
[----:B------:R-:W-:Y:S01]  /*1cc20*/  ISETP.GT.AND.EX P5, PT, R8, RZ, PT, P5 ;  /* 0x000000ff0800720c */ /* 0x000fe20003fa4350 */
[--C-:B0-----:R-:W-:Y:S02]  /*1cc30*/  IMAD R15, R166, 0x4, R65.reuse ;  /* 0x00000004a60f7824 */ /* 0x101fe400078e0241 */
[--C-:B------:R-:W-:Y:S01]  /*1cc40*/  IMAD R67, R168, 0x4, R65.reuse ;  /* 0x00000004a8437824 */ /* 0x100fe200078e0241 */
        /* <DEDUP_REMOVED lines=37> */
[----:B------:R-:W0:Y:S02]  /*1cea0*/  LDS R6, [R27+0x5800] ;  /* 0x005800001b067984 */ /* 0x000e240000000800 */
[----:B0-----:R-:W-:-:S04]  /*1ceb0*/  SHF.R.U32.HI R21, RZ, R23, R6 ;  /* 0x00000017ff157219 */ /* 0x001fc80000011606 */
[----:B------:R-:W-:-:S05]  /*1cec0*/  LOP3.LUT R14, R58, R21, RZ, 0xc0, !PT ;  /* 0x000000153a0e7212 */ /* 0x000fca00078ec0ff */
[----:B------:R-:W-:-:S05]  /*1ced0*/  @P5 IMAD R14, R14, 0x8, R65 ;  /* 0x000000080e0e5824 */ /* 0x000fca00078e0241 */
[----:B------:R-:W0:Y:S02]  /*1cee0*/  @P5 LDS.64 R4, [R14+0x5c00] ;  /* 0x005c00000e045984 */ /* 0x000e240000000a00 */
[----:B0-----:R-:W-:-:S04]  /*1cef0*/  @P5 IADD3 R7, P2, PT, R4, R22, RZ ;  /* 0x0000001604075210 */ /* 0x001fc80007f5e0ff */
[----:B------:R-:W-:Y:S01]  /*1cf00*/  @P5 LEA R4, P3, R7, R28, 0x2 ;  /* 0x0000001c07045211 */ /* 0x000fe200078610ff */
[----:B------:R-:W-:Y:S01]  /*1cf10*/  @P5 IMAD.X R20, RZ, RZ, R5, P2 ;  /* 0x000000ffff145224 */ /* 0x000fe200010e0605 */
[----:B------:R-:W-:-:S04]  /*1cf20*/  ISETP.GT.U32.AND P2, PT, R9, R22, PT ;  /* 0x000000160900720c */ /* 0x000fc80003f44070 */
[----:B------:R-:W-:Y:S02]  /*1cf30*/  ISETP.GT.AND.EX P2, PT, R8, RZ, PT, P2 ;  /* 0x000000ff0800720c */ /* 0x000fe40003f44320 */
[----:B------:R-:W-:Y:S02]  /*1cf40*/  @P5 LEA.HI.X R5, R7, R29, R20, 0x2, P3 ;  /* 0x0000001d07055211 */ /* 0x000fe400018f1414 */
[----:B------:R-:W-:-:S09]  /*1cf50*/  ISETP.GT.U32.AND P3, PT, R9, R98, PT ;  /* 0x000000620900720c */ /* 0x000fd20003f64070 */
[----:B------:R-:W-:Y:S05]  /*1cf60*/  @!P2 BRA `(.L_x_370) ;  /* 0x000000000028a947 */ /* 0x000fea0003800000 */
[----:B------:R-:W0:Y:S02]  /*1cf70*/  LDS R7, [R27] ;  /* 0x000000001b077984 */ /* 0x000e240000000800 */
        /* <DEDUP_REMOVED lines=9> */
.L_x_370:
[----:B------:R-:W-:Y:S05]  /*1d010*/  BSYNC.RECONVERGENT B1 ;  /* 0x0000000000017941 */ /* 0x000fea0003800200 */
.L_x_369:
[----:B------:R-:W-:Y:S01]  /*1d020*/  BSSY.RECONVERGENT B1, `(.L_x_371) ;  /* 0x000000d000017945 */ /* 0x000fe20003800200 */
[----:B------:R-:W-:-:S03]  /*1d030*/  ISETP.GT.U32.AND P2, PT, R9, R94, PT ;  /* 0x0000005e0900720c */ /* 0x000fc60003f44070 */
[----:B------:R-:W-:Y:S10]  /*1d040*/  @!P1 BRA `(.L_x_372) ;  /* 0x0000000000289947 */ /* 0x000ff40003800000 */
[----:B0-----:R-:W0:Y:S02]  /*1d050*/  LDS R7, [R27+0x400] ;  /* 0x000400001b077984 */ /* 0x001e240000000800 */
        /* <DEDUP_REMOVED lines=9> */
.L_x_372:
[----:B------:R-:W-:Y:S05]  /*1d0f0*/  BSYNC.RECONVERGENT B1 ;  /* 0x0000000000017941 */ /* 0x000fea0003800200 */
.L_x_371:
[C---:B------:R-:W-:Y:S01]  /*1d100*/  ISETP.GT.AND.EX P0, PT, R8.reuse, RZ, PT, P0 ;  /* 0x000000ff0800720c */ /* 0x040fe20003f04300 */
[----:B------:R-:W-:Y:S01]  /*1d110*/  BSSY.RECONVERGENT B1, `(.L_x_373) ;  /* 0x000000e000017945 */ /* 0x000fe20003800200 */
[----:B------:R-:W-:Y:S02]  /*1d120*/  ISETP.GT.U32.AND P1, PT, R9, R92, PT ;  /* 0x0000005c0900720c */ /* 0x000fe40003f24070 */
[----:B------:R-:W-:-:S09]  /*1d130*/  ISETP.GT.AND.EX P6, PT, R8, RZ, PT, P6 ;  /* 0x000000ff0800720c */ /* 0x000fd20003fc4360 */
[----:B------:R-:W-:Y:S05]  /*1d140*/  @!P0 BRA `(.L_x_374) ;  /* 0x0000000000288947 */ /* 0x000fea0003800000 */
[----:B01----:R-:W0:Y:S02]  /*1d150*/  LDS R7, [R27+0x800] ;  /* 0x000800001b077984 */ /* 0x003e240000000800 */
        /* <DEDUP_REMOVED lines=9> */
.L_x_374:
[----:B------:R-:W-:Y:S05]  /*1d1f0*/  BSYNC.RECONVERGENT B1 ;  /* 0x0000000000017941 */ /* 0x000fea0003800200 */
.L_x_373:
[----:B------:R-:W-:Y:S01]  /*1d200*/  BSSY.RECONVERGENT B1, `(.L_x_375) ;  /* 0x000000d000017945 */ /* 0x000fe20003800200 */
[----:B------:R-:W-:-:S03]  /*1d210*/  ISETP.GT.U32.AND P0, PT, R9, R90, PT ;  /* 0x0000005a0900720c */ /* 0x000fc60003f04070 */
[----:B------:R-:W-:Y:S10]  /*1d220*/  @!P6 BRA `(.L_x_376) ;  /* 0x000000000028e947 */ /* 0x000ff40003800000 */
[----:B012---:R-:W0:Y:S02]  /*1d230*/  LDS R7, [R27+0xc00] ;  /* 0x000c00001b077984 */ /* 0x007e240000000800 */
        /* <DEDUP_REMOVED lines=9> */
.L_x_376:
[----:B------:R-:W-:Y:S05]  /*1d2d0*/  BSYNC.RECONVERGENT B1 ;  /* 0x0000000000017941 */ /* 0x000fea0003800200 */
.L_x_375:
[C---:B------:R-:W-:Y:S01]  /*1d2e0*/  ISETP.GT.AND.EX P4, PT, R8.reuse, RZ, PT, P4 ;  /* 0x000000ff0800720c */ /* 0x040fe20003f84340 */
[----:B------:R-:W-:Y:S01]  /*1d2f0*/  BSSY.RECONVERGENT B1, `(.L_x_377) ;  /* 0x000000e000017945 */ /* 0x000fe20003800200 */
[----:B------:R-:W-:Y:S02]  /*1d300*/  ISETP.GT.U32.AND P6, PT, R9, R88, PT ;  /* 0x000000580900720c */ /* 0x000fe40003fc4070 */
[----:B------:R-:W-:-:S09]  /*1d310*/  ISETP.GT.AND.EX P3, PT, R8, RZ, PT, P3 ;  /* 0x000000ff0800720c */ /* 0x000fd20003f64330 */
[----:B------:R-:W-:Y:S05]  /*1d320*/  @!P4 BRA `(.L_x_378) ;  /* 0x000000000028c947 */ /* 0x000fea0003800000 */
[----:B0123--:R-:W0:Y:S02]  /*1d330*/  LDS R7, [R27+0x1000] ;  /* 0x001000001b077984 */ /* 0x00fe240000000800 */
        /* <DEDUP_REMOVED lines=9> */
.L_x_378:
[----:B------:R-:W-:Y:S05]  /*1d3d0*/  BSYNC.RECONVERGENT B1 ;  /* 0x0000000000017941 */ /* 0x000fea0003800200 */
.L_x_377:
[----:B------:R-:W-:Y:S01]  /*1d3e0*/  BSSY.RECONVERGENT B1, `(.L_x_379) ;  /* 0x000000d000017945 */ /* 0x000fe20003800200 */
[----:B------:R-:W-:-:S03]  /*1d3f0*/  ISETP.GT.U32.AND P4, PT, R9, R86, PT ;  /* 0x000000560900720c */ /* 0x000fc60003f84070 */
[----:B------:R-:W-:Y:S10]  /*1d400*/  @!P3 BRA `(.L_x_380) ;  /* 0x000000000028b947 */ /* 0x000ff40003800000 */
        /* <DEDUP_REMOVED lines=10> */
.L_x_380:
[----:B------:R-:W-:Y:S05]  /*1d4b0*/  BSYNC.RECONVERGENT B1 ;  /* 0x0000000000017941 */ /* 0x000fea0003800200 */
.L_x_379:
[C---:B------:R-:W-:Y:S01]  /*1d4c0*/  ISETP.GT.AND.EX P2, PT, R8.reuse, RZ, PT, P2 ;  /* 0x000000ff0800720c */ /* 0x040fe20003f44320 */
[----:B------:R-:W-:Y:S01]  /*1d4d0*/  BSSY.RECONVERGENT B1, `(.L_x_381) ;  /* 0x000000e000017945 */ /* 0x000fe20003800200 */
[----:B------:R-:W-:Y:S02]  /*1d4e0*/  ISETP.GT.U32.AND P3, PT, R9, R84, PT ;  /* 0x000000540900720c */ /* 0x000fe40003f64070 */
[----:B------:R-:W-:-:S09]  /*1d4f0*/  ISETP.GT.AND.EX P1, PT, R8, RZ, PT, P1 ;  /* 0x000000ff0800720c */ /* 0x000fd20003f24310 */
        /* <DEDUP_REMOVED lines=11> */
.L_x_382:
[----:B------:R-:W-:Y:S05]  /*1d5b0*/  BSYNC.RECONVERGENT B1 ;  /* 0x0000000000017941 */ /* 0x000fea0003800200 */
.L_x_381:
        /* <DEDUP_REMOVED lines=13> */
.L_x_384:
[----:B------:R-:W-:Y:S05]  /*1d690*/  BSYNC.RECONVERGENT B1 ;  /* 0x0000000000017941 */ /* 0x000fea0003800200 */
.L_x_383:
        /* <DEDUP_REMOVED lines=15> */
.L_x_386:
[----:B------:R-:W-:Y:S05]  /*1d790*/  BSYNC.RECONVERGENT B1 ;  /* 0x0000000000017941 */ /* 0x000fea0003800200 */
.L_x_385:
        /* <DEDUP_REMOVED lines=13> */
.L_x_388:
[----:B------:R-:W-:Y:S05]  /*1d870*/  BSYNC.RECONVERGENT B1 ;  /* 0x0000000000017941 */ /* 0x000fea0003800200 */
.L_x_387:
        /* <DEDUP_REMOVED lines=15> */
.L_x_390:
[----:B------:R-:W-:Y:S05]  /*1d970*/  BSYNC.RECONVERGENT B1 ;  /* 0x0000000000017941 */ /* 0x000fea0003800200 */
.L_x_389:
        /* <DEDUP_REMOVED lines=13> */
.L_x_392:
[----:B------:R-:W-:Y:S05]  /*1da50*/  BSYNC.RECONVERGENT B1 ;  /* 0x0000000000017941 */ /* 0x000fea0003800200 */
.L_x_391:
        /* <DEDUP_REMOVED lines=15> */
.L_x_394:
[----:B------:R-:W-:Y:S05]  /*1db50*/  BSYNC.RECONVERGENT B1 ;  /* 0x0000000000017941 */ /* 0x000fea0003800200 */
.L_x_393:
        /* <DEDUP_REMOVED lines=13> */
.L_x_396:
[----:B------:R-:W-:Y:S05]  /*1dc30*/  BSYNC.RECONVERGENT B1 ;  /* 0x0000000000017941 */ /* 0x000fea0003800200 */
.L_x_395:
        /* <DEDUP_REMOVED lines=15> */
.L_x_398:
[----:B------:R-:W-:Y:S05]  /*1dd30*/  BSYNC.RECONVERGENT B1 ;  /* 0x0000000000017941 */ /* 0x000fea0003800200 */
.L_x_397:
        /* <DEDUP_REMOVED lines=13> */
.L_x_400:
[----:B------:R-:W-:Y:S05]  /*1de10*/  BSYNC.RECONVERGENT B1 ;  /* 0x0000000000017941 */ /* 0x000fea0003800200 */
.L_x_399:
[C---:B------:R-:W-:Y:S01]  /*1de20*/  ISETP.GT.AND.EX P4, PT, R8.reuse, RZ, PT, P4 ;  /* 0x000000ff0800720c */ /* 0x040fe20003f84340 */
[----:B------:R-:W-:Y:S01]  /*1de30*/  BSSY.RECONVERGENT B1, `(.L_x_401) ;  /* 0x0000012000017945 */ /* 0x000fe20003800200 */
[----:B------:R-:W-:Y:S02]  /*1de40*/  ISETP.GT.U32.AND P6, PT, R9, R10, PT ;  /* 0x0000000a0900720c */ /* 0x000fe40003fc4070 */
[C---:B------:R-:W-:Y:S02]  /*1de50*/  ISETP.GT.AND.EX P3, PT, R8.reuse, RZ, PT, P3 ;  /* 0x000000ff0800720c */ /* 0x040fe40003f64330 */
[C---:B------:R-:W-:Y:S02]  /*1de60*/  ISETP.GT.AND.EX P2, PT, R8.reuse, RZ, PT, P2 ;  /* 0x000000ff0800720c */ /* 0x040fe40003f44320 */
[C---:B------:R-:W-:Y:S02]  /*1de70*/  ISETP.GT.AND.EX P1, PT, R8.reuse, RZ, PT, P1 ;  /* 0x000000ff0800720c */ /* 0x040fe40003f24310 */
[----:B------:R-:W-:-:S02]  /*1de80*/  ISETP.GT.AND.EX P0, PT, R8, RZ, PT, P0 ;  /* 0x000000ff0800720c */ /* 0x000fc40003f04300 */
[----:B------:R-:W-:Y:S01]  /*1de90*/  ISETP.GT.AND.EX P6, PT, R8, RZ, PT, P6 ;  /* 0x000000ff0800720c */ /* 0x000fe20003fc4360 */
[----:B------:R-:W-:-:S12]  /*1dea0*/  @!P4 BRA `(.L_x_402) ;  /* 0x000000000028c947 */ /* 0x000fd80003800000 */
        /* <DEDUP_REMOVED lines=10> */
.L_x_402:
[----:B------:R-:W-:Y:S05]  /*1df50*/  BSYNC.RECONVERGENT B1 ;  /* 0x0000000000017941 */ /* 0x000fea0003800200 */
.L_x_401:
        /* <DEDUP_REMOVED lines=12> */
.L_x_404:
[----:B------:R-:W-:Y:S05]  /*1e020*/  BSYNC.RECONVERGENT B1 ;  /* 0x0000000000017941 */ /* 0x000fea0003800200 */
.L_x_403:
        /* <DEDUP_REMOVED lines=12> */
.L_x_406:
[----:B------:R-:W-:Y:S05]  /*1e0f0*/  BSYNC.RECONVERGENT B1 ;  /* 0x0000000000017941 */ /* 0x000fea0003800200 */
.L_x_405:
        /* <DEDUP_REMOVED lines=12> */
.L_x_408:
[----:B------:R-:W-:Y:S05]  /*1e1c0*/  BSYNC.RECONVERGENT B1 ;  /* 0x0000000000017941 */ /* 0x000fea0003800200 */
.L_x_407:
        /* <DEDUP_REMOVED lines=12> */
.L_x_410:
[----:B------:R-:W-:Y:S05]  /*1e290*/  BSYNC.RECONVERGENT B1 ;  /* 0x0000000000017941 */ /* 0x000fea0003800200 */
.L_x_409:
        /* <DEDUP_REMOVED lines=12> */
.L_x_412:
[----:B------:R-:W-:Y:S05]  /*1e360*/  BSYNC.RECONVERGENT B1 ;  /* 0x0000000000017941 */ /* 0x000fea0003800200 */
.L_x_411:
[----:B------:R0:W-:Y:S02]  /*1e370*/  @P5 STG.E desc[UR8][R4.64+0x5800], R6 ;  /* 0x0058000604005986 */ /* 0x0001e4000c101908 */
.L_x_365:
[----:B------:R-:W-:Y:S05]  /*1e380*/  BSYNC B0 ;  /* 0x0000000000007941 */ /* 0x000fea0003800000 */
.L_x_362:
[----:B------:R-:W-:Y:S02]  /*1e390*/  IMAD.IADD R23, R30, 0x1, R23 ;  /* 0x000000011e177824 */ /* 0x000fe400078e0217 */
[----:B01234-:R-:W-:Y:S02]  /*1e3a0*/  IMAD.MOV.U32 R14, RZ, RZ, R28 ;  /* 0x000000ffff0e7224 */ /* 0x01ffe400078e001c */
[----:B------:R-:W-:Y:S01]  /*1e3b0*/  IMAD.MOV.U32 R15, RZ, RZ, R29 ;  /* 0x000000ffff0f7224 */ /* 0x000fe200078e001d */
[----:B------:R-:W-:Y:S01]  /*1e3c0*/  ISETP.GE.U32.AND P0, PT, R23, 0x20, PT ;  /* 0x000000201700780c */ /* 0x000fe20003f06070 */
[----:B------:R-:W-:Y:S02]  /*1e3d0*/  IMAD.MOV.U32 R4, RZ, RZ, R31 ;  /* 0x000000ffff047224 */ /* 0x000fe400078e001f */
[----:B------:R-:W-:-:S10]  /*1e3e0*/  IMAD.MOV.U32 R5, RZ, RZ, R32 ;  /* 0x000000ffff057224 */ /* 0x000fd400078e0020 */
[----:B------:R-:W-:Y:S05]  /*1e3f0*/  @!P0 BRA `(.L_x_413) ;  /* 0xffffff24005c8947 */ /* 0x000fea000383ffff */
[----:B------:R-:W-:Y:S05]  /*1e400*/  EXIT ;  /* 0x000000000000794d */ /* 0x000fea0003800000 */
.L_x_287:
        /* <DEDUP_REMOVED lines=8> */
.L_x_414:
[----:B------:R-:W-:Y:S02]  /*1e490*/  IMAD.MOV.U32 R62, RZ, RZ, R41 ;  /* 0x000000ffff3e7224 */ /* 0x000fe400078e0029 */
[----:B------:R-:W-:-:S07]  /*1e4a0*/  IMAD.MOV.U32 R10, RZ, RZ, R60 ;  /* 0x000000ffff0a7224 */ /* 0x000fce00078e003c */
[----:B------:R-:W-:Y:S05]  /*1e4b0*/  WARPSYNC.COLLECTIVE R85, `(.L_x_415) ;  /* 0x0000000055087348 */ /* 0x000fea0003c00000 */
[----:B------:R0:W1:Y:S02]  /*1e4c0*/  SHFL.UP P5, R60, R62, R66, R87 ;  /* 0x040000423e3c7389 */ /* 0x00006400000a0057 */
[----:B01----:R-:W-:Y:S05]  /*1e4d0*/  ENDCOLLECTIVE ;  /* 0x000000000000791b */ /* 0x003fea0003800000 */
.L_x_415:
        /* <DEDUP_REMOVED lines=11> */
.L_x_416:
[----:B------:R-:W-:Y:S02]  /*1e590*/  IMAD.MOV.U32 R62, RZ, RZ, R35 ;  /* 0x000000ffff3e7224 */ /* 0x000fe400078e0023 */
[----:B------:R-:W-:-:S07]  /*1e5a0*/  IMAD.MOV.U32 R10, RZ, RZ, R60 ;  /* 0x000000ffff0a7224 */ /* 0x000fce00078e003c */
[----:B------:R-:W-:Y:S05]  /*1e5b0*/  WARPSYNC.COLLECTIVE R85, `(.L_x_417) ;  /* 0x0000000055087348 */ /* 0x000fea0003c00000 */
[----:B------:R0:W1:Y:S02]  /*1e5c0*/  SHFL.UP P5, R60, R62, R66, R87 ;  /* 0x040000423e3c7389 */ /* 0x00006400000a0057 */
[----:B01----:R-:W-:Y:S05]  /*1e5d0*/  ENDCOLLECTIVE ;  /* 0x000000000000791b */ /* 0x003fea0003800000 */
.L_x_417:
[----:B------:R-:W-:-:S04]  /*1e5e0*/  SEL R10, R10, RZ, P0 ;  /* 0x000000ff0a0a7207 */ /* 0x000fc80000000000 */
[----:B------:R-:W-:-:S05]  /*1e5f0*/  IADD3 R33, P1, PT, R10, R31, RZ ;  /* 0x0000001f0a217210 */ /* 0x000fca0007f3e0ff */
[----:B------:R-:W-:Y:S02]  /*1e600*/  IMAD.MOV.U32 R62, RZ, RZ, R33 ;  /* 0x000000ffff3e7224 */ /* 0x000fe400078e0021 */
[----:B------:R-:W-:Y:S02]  /*1e610*/  IMAD.MOV.U32 R66, RZ, RZ, 0x4 ;  /* 0x00000004ff427424 */ /* 0x000fe400078e00ff */
[----:B------:R-:W-:-:S07]  /*1e620*/  IMAD.MOV.U32 R30, RZ, RZ, R60 ;  /* 0x000000ffff1e7224 */ /* 0x000fce00078e003c */
[----:B------:R-:W-:Y:S05]  /*1e630*/  WARPSYNC.COLLECTIVE R85, `(.L_x_418) ;  /* 0x0000000055087348 */ /* 0x000fea0003c00000 */
[----:B------:R0:W1:Y:S02]  /*1e640*/  SHFL.UP P5, R60, R62, R66, R87 ;  /* 0x040000423e3c7389 */ /* 0x00006400000a0057 */
[----:B01----:R-:W-:Y:S05]  /*1e650*/  ENDCOLLECTIVE ;  /* 0x000000000000791b */ /* 0x003fea0003800000 */
.L_x_418:
[----:B------:R-:W-:Y:S02]  /*1e660*/  SEL R30, R30, RZ, P0 ;  /* 0x000000ff1e1e7207 */ /* 0x000fe40000000000 */
[----:B------:R-:W-:-:S03]  /*1e670*/  ISETP.GE.AND P0, PT, R13, 0x4, PT ;  /* 0x000000040d00780c */ /* 0x000fc60003f06270 */
[----:B------:R-:W-:-:S04]  /*1e680*/  IMAD.X R37, R30, 0x1, R35, P1 ;  /* 0x000000011e257824 */ /* 0x000fc800008e0623 */
[----:B------:R-:W-:Y:S02]  /*1e690*/  IMAD.MOV.U32 R62, RZ, RZ, R37 ;  /* 0x000000ffff3e7224 */ /* 0x000fe400078e0025 */
[----:B------:R-:W-:-:S07]  /*1e6a0*/  IMAD.MOV.U32 R10, RZ, RZ, R60 ;  /* 0x000000ffff0a7224 */ /* 0x000fce00078e003c */
[----:B------:R-:W-:Y:S05]  /*1e6b0*/  WARPSYNC.COLLECTIVE R85, `(.L_x_419) ;  /* 0x0000000055087348 */ /* 0x000fea0003c00000 */
[----:B------:R0:W1:Y:S02]  /*1e6c0*/  SHFL.UP P5, R60, R62, R66, R87 ;  /* 0x040000423e3c7389 */ /* 0x00006400000a0057 */
[----:B01----:R-:W-:Y:S05]  /*1e6d0*/  ENDCOLLECTIVE ;  /* 0x000000000000791b */ /* 0x003fea0003800000 */
.L_x_419:
        /* <DEDUP_REMOVED lines=8> */
.L_x_420:
        /* <DEDUP_REMOVED lines=8> */
.L_x_421:
        /* <DEDUP_REMOVED lines=8> */
.L_x_422:
[----:B------:R-:W-:-:S05]  /*1e860*/  SEL R30, R30, RZ, P0 ;  /* 0x000000ff1e1e7207 */ /* 0x000fca0000000000 */
[----:B------:R-:W-:-:S04]  /*1e870*/  IMAD.X R32, R30, 0x1, R35, P1 ;  /* 0x000000011e207824 */ /* 0x000fc800008e0623 */
[----:B------:R-:W-:Y:S02]  /*1e880*/  IMAD.MOV.U32 R62, RZ, RZ, R32 ;  /* 0x000000ffff3e7224 */ /* 0x000fe400078e0020 */
[----:B------:R-:W-:-:S07]  /*1e890*/  IMAD.MOV.U32 R10, RZ, RZ, R60 ;  /* 0x000000ffff0a7224 */ /* 0x000fce00078e003c */
[----:B------:R-:W-:Y:S05]  /*1e8a0*/  WARPSYNC.COLLECTIVE R85, `(.L_x_423) ;  /* 0x0000000055087348 */ /* 0x000fea0003c00000 */
[----:B------:R0:W1:Y:S02]  /*1e8b0*/  SHFL.UP P5, R60, R62, R66, R87 ;  /* 0x040000423e3c7389 */ /* 0x00006400000a0057 */
[----:B01----:R-:W-:Y:S05]  /*1e8c0*/  ENDCOLLECTIVE ;  /* 0x000000000000791b */ /* 0x003fea0003800000 */
.L_x_423:
[----:B------:R-:W-:Y:S01]  /*1e8d0*/  IMAD.MOV.U32 R30, RZ, RZ, R60 ;  /* 0x000000ffff1e7224 */ /* 0x000fe200078e003c */
[----:B------:R-:W-:Y:S06]  /*1e8e0*/  BRA `(.L_x_424) ;  /* 0xfffffe9800d87947 */ /* 0x000fec000383ffff */
.L_x_292:
[----:B------:R-:W-:Y:S02]  /*1e8f0*/  IMAD.MOV.U32 R4, RZ, RZ, R33 ;  /* 0x000000ffff047224 */ /* 0x000fe400078e0021 */
[----:B------:R-:W-:Y:S02]  /*1e900*/  IMAD.MOV.U32 R6, RZ, RZ, RZ ;  /* 0x000000ffff067224 */ /* 0x000fe400078e00ff */
[----:B------:R-:W-:Y:S02]  /*1e910*/  IMAD.MOV.U32 R69, RZ, RZ, 0x1f ;  /* 0x0000001fff457424 */ /* 0x000fe400078e00ff */
[----:B------:R-:W-:-:S07]  /*1e920*/  IMAD.MOV.U32 R85, RZ, RZ, -0x1 ;  /* 0xffffffffff557424 */ /* 0x000fce00078e00ff */
[----:B------:R-:W-:Y:S05]  /*1e930*/  WARPSYNC.COLLECTIVE R85, `(.L_x_425) ;  /* 0x0000000055087348 */ /* 0x000fea0003c00000 */
[----:B------:R0:W1:Y:S02]  /*1e940*/  SHFL.IDX P6, R5, R4, R6, R69 ;  /* 0x0000000604057389 */ /* 0x00006400000c0045 */
[----:B01----:R-:W-:Y:S05]  /*1e950*/  ENDCOLLECTIVE ;  /* 0x000000000000791b */ /* 0x003fea0003800000 */
.L_x_425:
[----:B------:R-:W-:Y:S05]  /*1e960*/  BRA `(.L_x_426) ;  /* 0xfffffed000c87947 */ /* 0x000fea000383ffff */
.L_x_293:
[----:B------:R-:W-:Y:S01]  /*1e970*/  BSSY B1, `(.L_x_427) ;  /* 0x0000008000017945 */ /* 0x000fe20003800000 */
[----:B-1----:R-:W-:Y:S02]  /*1e980*/  IMAD.MOV.U32 R4, RZ, RZ, R8 ;  /* 0x000000ffff047224 */ /* 0x002fe400078e0008 */
[----:B------:R-:W-:Y:S02]  /*1e990*/  IMAD.MOV.U32 R6, RZ, RZ, RZ ;  /* 0x000000ffff067224 */ /* 0x000fe400078e00ff */
[----:B------:R-:W-:Y:S02]  /*1e9a0*/  IMAD.MOV.U32 R69, RZ, RZ, 0x1f ;  /* 0x0000001fff457424 */ /* 0x000fe400078e00ff */
[----:B------:R-:W-:-:S07]  /*1e9b0*/  IMAD.MOV.U32 R85, RZ, RZ, -0x1 ;  /* 0xffffffffff557424 */ /* 0x000fce00078e00ff */
[----:B0-----:R-:W-:Y:S05]  /*1e9c0*/  WARPSYNC.COLLECTIVE R85, `(.L_x_428) ;  /* 0x0000000055087348 */ /* 0x001fea0003c00000 */
[----:B------:R1:W2:Y:S02]  /*1e9d0*/  SHFL.IDX P6, R5, R4, R6, R69 ;  /* 0x0000000604057389 */ /* 0x0002a400000c0045 */
[----:B012---:R-:W-:Y:S05]  /*1e9e0*/  ENDCOLLECTIVE ;  /* 0x000000000000791b */ /* 0x007fea0003800000 */
.L_x_428:
[----:B------:R-:W-:Y:S05]  /*1e9f0*/  BSYNC B1 ;  /* 0x0000000000017941 */ /* 0x000fea0003800000 */
.L_x_427:
[----:B------:R-:W-:Y:S05]  /*1ea00*/  BRA `(.L_x_429) ;  /* 0xfffffed800747947 */ /* 0x000fea000383ffff */
.L_x_361:
[----:B------:R-:W-:Y:S02]  /*1ea10*/  IMAD.MOV.U32 R62, RZ, RZ, R81 ;  /* 0x000000ffff3e7224 */ /* 0x000fe400078e0051 */
[----:B------:R-:W-:Y:S02]  /*1ea20*/  IMAD.MOV.U32 R66, RZ, RZ, 0x1 ;  /* 0x00000001ff427424 */ /* 0x000fe400078e00ff */
[----:B------:R-:W-:Y:S02]  /*1ea30*/  IMAD.MOV.U32 R87, RZ, RZ, RZ ;  /* 0x000000ffff577224 */ /* 0x000fe400078e00ff */
[----:B------:R-:W-:-:S07]  /*1ea40*/  IMAD.MOV.U32 R85, RZ, RZ, -0x1 ;  /* 0xffffffffff557424 */ /* 0x000fce00078e00ff */
[----:B--23--:R-:W-:Y:S05]  /*1ea50*/  WARPSYNC.COLLECTIVE R85, `(.L_x_430) ;  /* 0x0000000055087348 */ /* 0x00cfea0003c00000 */
[----:B------:R0:W1:Y:S02]  /*1ea60*/  SHFL.UP P5, R60, R62, R66, R87 ;  /* 0x040000423e3c7389 */ /* 0x00006400000a0057 */
[----:B0123--:R-:W-:Y:S05]  /*1ea70*/  ENDCOLLECTIVE ;  /* 0x000000000000791b */ /* 0x00ffea0003800000 */
.L_x_430:
[----:B------:R-:W-:Y:S02]  /*1ea80*/  IMAD.MOV.U32 R62, RZ, RZ, R83 ;  /* 0x000000ffff3e7224 */ /* 0x000fe400078e0053 */
[----:B------:R-:W-:-:S07]  /*1ea90*/  IMAD.MOV.U32 R58, RZ, RZ, R60 ;  /* 0x000000ffff3a7224 */ /* 0x000fce00078e003c */
[----:B------:R-:W-:Y:S05]  /*1eaa0*/  WARPSYNC.COLLECTIVE R85, `(.L_x_431) ;  /* 0x0000000055087348 */ /* 0x000fea0003c00000 */
[----:B------:R0:W1:Y:S02]  /*1eab0*/  SHFL.UP P5, R60, R62, R66, R87 ;  /* 0x040000423e3c7389 */ /* 0x00006400000a0057 */
[----:B01----:R-:W-:Y:S05]  /*1eac0*/  ENDCOLLECTIVE ;  /* 0x000000000000791b */ /* 0x003fea0003800000 */
.L_x_431:
        /* <DEDUP_REMOVED lines=9> */
.L_x_432:
[----:B------:R-:W-:Y:S02]  /*1eb60*/  IMAD.MOV.U32 R62, RZ, RZ, R79 ;  /* 0x000000ffff3e7224 */ /* 0x000fe400078e004f */
[----:B------:R-:W-:-:S07]  /*1eb70*/  IMAD.MOV.U32 R58, RZ, RZ, R60 ;  /* 0x000000ffff3a7224 */ /* 0x000fce00078e003c */
[----:B------:R-:W-:Y:S05]  /*1eb80*/  WARPSYNC.COLLECTIVE R85, `(.L_x_433) ;  /* 0x0000000055087348 */ /* 0x000fea0003c00000 */
[----:B------:R0:W1:Y:S02]  /*1eb90*/  SHFL.UP P5, R60, R62, R66, R87 ;  /* 0x040000423e3c7389 */ /* 0x00006400000a0057 */
[----:B01----:R-:W-:Y:S05]  /*1eba0*/  ENDCOLLECTIVE ;  /* 0x000000000000791b */ /* 0x003fea0003800000 */
.L_x_433:
[----:B------:R-:W-:-:S04]  /*1ebb0*/  SEL R58, R58, RZ, P3 ;  /* 0x000000ff3a3a7207 */ /* 0x000fc80001800000 */
[----:B------:R-:W-:-:S05]  /*1ebc0*/  IADD3 R71, P4, PT, R58, R67, RZ ;  /* 0x000000433a477210 */ /* 0x000fca0007f9e0ff */
[----:B------:R-:W-:Y:S02]  /*1ebd0*/  IMAD.MOV.U32 R62, RZ, RZ, R71 ;  /* 0x000000ffff3e7224 */ /* 0x000fe400078e0047 */
[----:B------:R-:W-:Y:S01]  /*1ebe0*/  IMAD.MOV.U32 R66, RZ, RZ, 0x4 ;  /* 0x00000004ff427424 */ /* 0x000fe200078e00ff */
[----:B------:R-:W-:-:S05]  /*1ebf0*/  SEL R60, R60, RZ, P3 ;  /* 0x000000ff3c3c7207 */ /* 0x000fca0001800000 */
[----:B------:R-:W-:-:S07]  /*1ec00*/  IMAD.X R77, R60, 0x1, R79, P4 ;  /* 0x000000013c4d7824 */ /* 0x000fce00020e064f */
[----:B------:R-:W-:Y:S05]  /*1ec10*/  WARPSYNC.COLLECTIVE R85, `(.L_x_434) ;  /* 0x0000000055087348 */ /* 0x000fea0003c00000 */
[----:B------:R0:W1:Y:S02]  /*1ec20*/  SHFL.UP P5, R60, R62, R66, R87 ;  /* 0x040000423e3c7389 */ /* 0x00006400000a0057 */
[----:B01----:R-:W-:Y:S05]  /*1ec30*/  ENDCOLLECTIVE ;  /* 0x000000000000791b */ /* 0x003fea0003800000 */
.L_x_434:
[----:B------:R-:W-:Y:S02]  /*1ec40*/  IMAD.MOV.U32 R62, RZ, RZ, R77 ;  /* 0x000000ffff3e7224 */ /* 0x000fe400078e004d */
[----:B------:R-:W-:-:S07]  /*1ec50*/  IMAD.MOV.U32 R58, RZ, RZ, R60 ;  /* 0x000000ffff3a7224 */ /* 0x000fce00078e003c */
[----:B------:R-:W-:Y:S05]  /*1ec60*/  WARPSYNC.COLLECTIVE R85, `(.L_x_435) ;  /* 0x0000000055087348 */ /* 0x000fea0003c00000 */
[----:B------:R0:W1:Y:S02]  /*1ec70*/  SHFL.UP P5, R60, R62, R66, R87 ;  /* 0x040000423e3c7389 */ /* 0x00006400000a0057 */
[----:B01----:R-:W-:Y:S05]  /*1ec80*/  ENDCOLLECTIVE ;  /* 0x000000000000791b */ /* 0x003fea0003800000 */
.L_x_435:
        /* <DEDUP_REMOVED lines=9> */
.L_x_436:
[----:B------:R-:W-:Y:S02]  /*1ed20*/  IMAD.MOV.U32 R62, RZ, RZ, R75 ;  /* 0x000000ffff3e7224 */ /* 0x000fe400078e004b */
[----:B------:R-:W-:-:S07]  /*1ed30*/  IMAD.MOV.U32 R58, RZ, RZ, R60 ;  /* 0x000000ffff3a7224 */ /* 0x000fce00078e003c */
[----:B------:R-:W-:Y:S05]  /*1ed40*/  WARPSYNC.COLLECTIVE R85, `(.L_x_437) ;  /* 0x0000000055087348 */ /* 0x000fea0003c00000 */
[----:B------:R0:W1:Y:S02]  /*1ed50*/  SHFL.UP P5, R60, R62, R66, R87 ;  /* 0x040000423e3c7389 */ /* 0x00006400000a0057 */
[----:B01----:R-:W-:Y:S05]  /*1ed60*/  ENDCOLLECTIVE ;  /* 0x000000000000791b */ /* 0x003fea0003800000 */
.L_x_437:
        /* <DEDUP_REMOVED lines=9> */
.L_x_438:
[----:B------:R-:W-:Y:S02]  /*1ee00*/  IMAD.MOV.U32 R62, RZ, RZ, R71 ;  /* 0x000000ffff3e7224 */ /* 0x000fe400078e0047 */
[----:B------:R-:W-:-:S07]  /*1ee10*/  IMAD.MOV.U32 R58, RZ, RZ, R60 ;  /* 0x000000ffff3a7224 */ /* 0x000fce00078e003c */
[----:B------:R-:W-:Y:S05]  /*1ee20*/  WARPSYNC.COLLECTIVE R85, `(.L_x_439) ;  /* 0x0000000055087348 */ /* 0x000fea0003c00000 */
[----:B------:R0:W1:Y:S02]  /*1ee30*/  SHFL.UP P5, R60, R62, R66, R87 ;  /* 0x040000423e3c7389 */ /* 0x00006400000a0057 */
[----:B01----:R-:W-:Y:S05]  /*1ee40*/  ENDCOLLECTIVE ;  /* 0x000000000000791b */ /* 0x003fea0003800000 */
.L_x_439:
[----:B------:R-:W-:Y:S05]  /*1ee50*/  BRA `(.L_x_440) ;  /* 0xffffff6800c47947 */ /* 0x000fea000383ffff */
.L_x_367:
[----:B------:R-:W-:Y:S02]  /*1ee60*/  IMAD.MOV.U32 R4, RZ, RZ, R9 ;  /* 0x000000ffff047224 */ /* 0x000fe400078e0009 */
[----:B------:R-:W-:Y:S02]  /*1ee70*/  IMAD.MOV.U32 R6, RZ, RZ, RZ ;  /* 0x000000ffff067224 */ /* 0x000fe400078e00ff */
[----:B------:R-:W-:Y:S02]  /*1ee80*/  IMAD.MOV.U32 R69, RZ, RZ, 0x1f ;  /* 0x0000001fff457424 */ /* 0x000fe400078e00ff */
[----:B------:R-:W-:-:S07]  /*1ee90*/  IMAD.MOV.U32 R85, RZ, RZ, -0x1 ;  /* 0xffffffffff557424 */ /* 0x000fce00078e00ff */
[----:B------:R-:W-:Y:S05]  /*1eea0*/  WARPSYNC.COLLECTIVE R85, `(.L_x_441) ;  /* 0x0000000055087348 */ /* 0x000fea0003c00000 */
[----:B------:R0:W1:Y:S02]  /*1eeb0*/  SHFL.IDX P6, R5, R4, R6, R69 ;  /* 0x0000000604057389 */ /* 0x00006400000c0045 */
[----:B01----:R-:W-:Y:S05]  /*1eec0*/  ENDCOLLECTIVE ;  /* 0x000000000000791b */ /* 0x003fea0003800000 */
.L_x_441:
[----:B------:R-:W-:Y:S05]  /*1eed0*/  BRA `(.L_x_442) ;  /* 0xffffffb000fc7947 */ /* 0x000fea000383ffff */
.L_x_368:
        /* <DEDUP_REMOVED lines=8> */
.L_x_444:
[----:B------:R-:W-:Y:S05]  /*1ef60*/  BSYNC B1 ;  /* 0x0000000000017941 */ /* 0x000fea0003800000 */
.L_x_443:
[----:B------:R-:W-:Y:S05]  /*1ef70*/  BRA `(.L_x_445) ;  /* 0xffffffb800a47947 */ /* 0x000fea000383ffff */
.L_x_446:
        /* <DEDUP_REMOVED lines=16> */
.L_x_1373:


//--------------------- .text._ZN3cub18CUB_300001_SM_10006detail19three_way_partition29DeviceThreeWayPartitionKernelINS2_10policy_hubIjiE10Policy1000EN6thrust24THRUST_300001_SM_1000_NS17counting_iteratorIjNS8_11use_defaultESA_SA_EEPjSC_NS8_16reverse_iteratorISC_EESC_NS0_13ScanTileStateImLb1EEENS0_21DispatchSegmentedSortILNS0_9SortOrderE0EjNS0_8NullTypeElPmSK_NS1_14segmented_sort10policy_hubIjSJ_EEE22LargeSegmentsSelectorTENSO_22SmallSegmentsSelectorTEiNS2_19streaming_context_tIlEEEEvT0_T1_T2_T3_T4_T5_T6_T7_T8_iT9_ --------------------------
	.section	.text._ZN3cub18CUB_300001_SM_10006detail19three_way_partition29DeviceThreeWayPartitionKernelINS2_10policy_hubIjiE10Policy1000EN6thrust24THRUST_300001_SM_1000_NS17counting_iteratorIjNS8_11use_defaultESA_SA_EEPjSC_NS8_16reverse_iteratorISC_EESC_NS0_13ScanTileStateImLb1EEENS0_21DispatchSegmentedSortILNS0_9SortOrderE0EjNS0_8NullTypeElPmSK_NS1_14segmented_sort10policy_hubIjSJ_EEE22LargeSegmentsSelectorTENSO_22SmallSegmentsSelectorTEiNS2_19streaming_context_tIlEEEEvT0_T1_T2_T3_T4_T5_T6_T7_T8_iT9_,"ax",@progbits
	.align	128
        .global         _ZN3cub18CUB_300001_SM_10006detail19three_way_partition29DeviceThreeWayPartitionKernelINS2_10policy_hubIjiE10Policy1000EN6thrust24THRUST_300001_SM_1000_NS17counting_iteratorIjNS8_11use_defaultESA_SA_EEPjSC_NS8_16reverse_iteratorISC_EESC_NS0_13ScanTileStateImLb1EEENS0_21DispatchSegmentedSortILNS0_9SortOrderE0EjNS0_8NullTypeElPmSK_NS1_14segmented_sort10policy_hubIjSJ_EEE22LargeSegmentsSelectorTENSO_22SmallSegmentsSelectorTEiNS2_19streaming_context_tIlEEEEvT0_T1_T2_T3_T4_T5_T6_T7_T8_iT9_
        .type           _ZN3cub18CUB_300001_SM_10006detail19three_way_partition29DeviceThreeWayPartitionKernelINS2_10policy_hubIjiE10Policy1000EN6thrust24THRUST_300001_SM_1000_NS17counting_iteratorIjNS8_11use_defaultESA_SA_EEPjSC_NS8_16reverse_iteratorISC_EESC_NS0_13ScanTileStateImLb1EEENS0_21DispatchSegmentedSortILNS0_9SortOrderE0EjNS0_8NullTypeElPmSK_NS1_14segmented_sort10policy_hubIjSJ_EEE22LargeSegmentsSelectorTENSO_22SmallSegmentsSelectorTEiNS2_19streaming_context_tIlEEEEvT0_T1_T2_T3_T4_T5_T6_T7_T8_iT9_,@function
        .size           _ZN3cub18CUB_300001_SM_10006detail19three_way_partition29DeviceThreeWayPartitionKernelINS2_10policy_hubIjiE10Policy1000EN6thrust24THRUST_300001_SM_1000_NS17counting_iteratorIjNS8_11use_defaultESA_SA_EEPjSC_NS8_16reverse_iteratorISC_EESC_NS0_13ScanTileStateImLb1EEENS0_21DispatchSegmentedSortILNS0_9SortOrderE0EjNS0_8NullTypeElPmSK_NS1_14segmented_sort10policy_hubIjSJ_EEE22LargeSegmentsSelectorTENSO_22SmallSegmentsSelectorTEiNS2_19streaming_context_tIlEEEEvT0_T1_T2_T3_T4_T5_T6_T7_T8_iT9_,(.L_x_1374 - _ZN3cub18CUB_300001_SM_10006detail19three_way_partition29DeviceThreeWayPartitionKernelINS2_10policy_hubIjiE10Policy1000EN6thrust24THRUST_300001_SM_1000_NS17counting_iteratorIjNS8_11use_defaultESA_SA_EEPjSC_NS8_16reverse_iteratorISC_EESC_NS0_13ScanTileStateImLb1EEENS0_21DispatchSegmentedSortILNS0_9SortOrderE0EjNS0_8NullTypeElPmSK_NS1_14segmented_sort10policy_hubIjSJ_EEE22LargeSegmentsSelectorTENSO_22SmallSegmentsSelectorTEiNS2_19streaming_context_tIlEEEEvT0_T1_T2_T3_T4_T5_T6_T7_T8_iT9_)
        .other          _ZN3cub18CUB_300001_SM_10006detail19three_way_partition29DeviceThreeWayPartitionKernelINS2_10policy_hubIjiE10Policy1000EN6thrust24THRUST_300001_SM_1000_NS17counting_iteratorIjNS8_11use_defaultESA_SA_EEPjSC_NS8_16reverse_iteratorISC_EESC_NS0_13ScanTileStateImLb1EEENS0_21DispatchSegmentedSortILNS0_9SortOrderE0EjNS0_8NullTypeElPmSK_NS1_14segmented_sort10policy_hubIjSJ_EEE22LargeSegmentsSelectorTENSO_22SmallSegmentsSelectorTEiNS2_19streaming_context_tIlEEEEvT0_T1_T2_T3_T4_T5_T6_T7_T8_iT9_,@"STO_CUDA_ENTRY STV_DEFAULT"
_ZN3cub18CUB_300001_SM_10006detail19three_way_partition29DeviceThreeWayPartitionKernelINS2_10policy_hubIjiE10Policy1000EN6thrust24THRUST_300001_SM_1000_NS17counting_iteratorIjNS8_11use_defaultESA_SA_EEPjSC_NS8_16reverse_iteratorISC_EESC_NS0_13ScanTileStateImLb1EEENS0_21DispatchSegmentedSortILNS0_9SortOrderE0EjNS0_8NullTypeElPmSK_NS1_14segmented_sort10policy_hubIjSJ_EEE22LargeSegmentsSelectorTENSO_22SmallSegmentsSelectorTEiNS2_19streaming_context_tIlEEEEvT0_T1_T2_T3_T4_T5_T6_T7_T8_iT9_:
.text._ZN3cub18CUB_300001_SM_10006detail19three_way_partition29DeviceThreeWayPartitionKernelINS2_10policy_hubIjiE10Policy1000EN6thrust24THRUST_300001_SM_1000_NS17counting_iteratorIjNS8_11use_defaultESA_SA_EEPjSC_NS8_16reverse_iteratorISC_EESC_NS0_13ScanTileStateImLb1EEENS0_21DispatchSegmentedSortILNS0_9SortOrderE0EjNS0_8NullTypeElPmSK_NS1_14segmented_sort10policy_hubIjSJ_EEE22LargeSegmentsSelectorTENSO_22SmallSegmentsSelectorTEiNS2_19streaming_context_tIlEEEEvT0_T1_T2_T3_T4_T5_T6_T7_T8_iT9_:
[----:B------:R-:W-:Y:S01]  /*0000*/  LDC R1, c[0x0][0x37c] ;  /* 0x0000df00ff017b82 */ /* 0x000fe20000000800 */
[----:B------:R-:W0:Y:S01]  /*0010*/  S2R R0, SR_CTAID.X ;  /* 0x0000000000007919 */ /* 0x000e220000002500 */
[----:B------:R-:W1:Y:S01]  /*0020*/  LDCU UR4, c[0x0][0x3f4] ;  /* 0x00007e80ff0477ac */ /* 0x000e620008000800 */
[----:B------:R-:W2:Y:S01]  /*0030*/  LDCU.64 UR8, c[0x0][0x358] ;  /* 0x00006b00ff0877ac */ /* 0x000ea20008000a00 */
[----:B-1----:R-:W-:-:S06]  /*0040*/  UIADD3 UR4, UPT, UPT, UR4, -0x1, URZ ;  /* 0xffffffff04047890 */ /* 0x002fcc000fffe0ff */
[C---:B0-----:R-:W-:Y:S01]  /*0050*/  ISETP.GE.AND P0, PT, R0.reuse, UR4, PT ;  /* 0x0000000400007c0c */ /* 0x041fe2000bf06270 */
[----:B------:R-:W-:-:S12]  /*0060*/  IMAD R7, R0, 0x1600, RZ ;  /* 0x0000160000077824 */ /* 0x000fd800078e02ff */
[----:B--2---:R-:W-:Y:S05]  /*0070*/  @P0 BRA `(.L_x_447) ;  /* 0x0000008000700947 */ /* 0x004fea0003800000 */
[----:B------:R-:W-:-:S13]  /*0080*/  ISETP.NE.AND P0, PT, R0, RZ, PT ;  /* 0x000000ff0000720c */ /* 0x000fda0003f05270 */
[----:B------:R-:W-:Y:S05]  /*0090*/  @P0 BRA `(.L_x_448) ;  /* 0x0000003800140947 */ /* 0x000fea0003800000 */
[----:B------:R-:W0:Y:S01]  /*00a0*/  S2R R0, SR_TID.X ;  /* 0x0000000000007919 */ /* 0x000e220000002100 */
[----:B------:R-:W1:Y:S01]  /*00b0*/  LDCU.U8 UR6, c[0x0][0x3f8] ;  /* 0x00007f00ff0677ac */ /* 0x000e620008000000 */
[----:B------:R-:W2:Y:S01]  /*00c0*/  LDC R2, c[0x0][0x380] ;  /* 0x0000e000ff027b82 */ /* 0x000ea20000000800 */
[----:B------:R-:W3:Y:S01]  /*00d0*/  LDCU UR4, c[0x0][0x400] ;  /* 0x00008000ff0477ac */ /* 0x000ee20008000800 */
[----:B------:R-:W4:Y:S06]  /*00e0*/  LDCU.128 UR12, c[0x0][0x3c0] ;  /* 0x00007800ff0c77ac */ /* 0x000f2c0008000c00 */
[----:B------:R-:W5:Y:S01]  /*00f0*/  LDC.64 R38, c[0x0][0x3e8] ;  /* 0x0000fa00ff267b82 */ /* 0x000f620000000a00 */
[----:B------:R-:W4:Y:S07]  /*0100*/  LDCU.128 UR16, c[0x0][0x3b0] ;  /* 0x00007600ff1077ac */ /* 0x000f2e0008000c00 */
[----:B------:R-:W5:Y:S01]  /*0110*/  LDC.64 R40, c[0x0][0x3e0] ;  /* 0x0000f800ff287b82 */ /* 0x000f620000000a00 */
[----:B-1----:R-:W-:-:S04]  /*0120*/  UISETP.NE.AND UP0, UPT, UR6, URZ, UPT ;  /* 0x000000ff0600728c */ /* 0x002fc8000bf05270 */
[----:B---3--:R-:W-:-:S03]  /*0130*/  USEL UR4, UR4, URZ, !UP0 ;  /* 0x000000ff04047287 */ /* 0x008fc6000c000000 */
[----:B------:R-:W1:Y:S01]  /*0140*/  LDC.64 R42, c[0x0][0x3d8] ;  /* 0x0000f600ff2a7b82 */ /* 0x000e620000000a00 */
[----:B0-----:R-:W-:-:S07]  /*0150*/  IMAD R21, R0, 0xb, R7 ;  /* 0x0000000b00157824 */ /* 0x001fce00078e0207 */
[----:B------:R-:W0:Y:S01]  /*0160*/  LDC.64 R46, c[0x0][0x3e8] ;  /* 0x0000fa00ff2e7b82 */ /* 0x000e220000000a00 */
[----:B--2---:R-:W-:-:S04]  /*0170*/  IADD3 R21, PT, PT, R2, UR4, R21 ;  /* 0x0000000402157c10 */ /* 0x004fc8000fffe015 */
[C---:B----4-:R-:W-:Y:S01]  /*0180*/  IADD3 R5, P0, PT, R21.reuse, UR14, RZ ;  /* 0x0000000e15057c10 */ /* 0x050fe2000ff1e0ff */
[C---:B------:R-:W-:Y:S02]  /*0190*/  VIADD R23, R21.reuse, 0x1 ;  /* 0x0000000115177836 */ /* 0x040fe40000000000 */
[----:B------:R-:W2:Y:S01]  /*01a0*/  LDC.64 R48, c[0x0][0x3e8] ;  /* 0x0000fa00ff307b82 */ /* 0x000ea20000000a00 */
[----:B------:R-:W-:Y:S02]  /*01b0*/  VIADD R25, R21, 0x2 ;  /* 0x0000000215197836 */ /* 0x000fe40000000000 */
[----:B------:R-:W-:Y:S01]  /*01c0*/  IMAD.X R2, RZ, RZ, UR15, P0 ;  /* 0x0000000fff027e24 */ /* 0x000fe200080e06ff */
[----:B------:R-:W-:Y:S01]  /*01d0*/  IADD3 R14, P2, PT, R23, UR14, RZ ;  /* 0x0000000e170e7c10 */ /* 0x000fe2000ff5e0ff */
[----:B------:R-:W-:-:S03]  /*01e0*/  IMAD.SHL.U32 R4, R5, 0x8, RZ ;  /* 0x0000000805047824 */ /* 0x000fc600078e00ff */
[----:B------:R-:W-:Y:S01]  /*01f0*/  SHF.L.U64.HI R5, R5, 0x3, R2 ;  /* 0x0000000305057819 */ /* 0x000fe20000010202 */
[----:B------:R-:W-:Y:S01]  /*0200*/  IMAD.X R7, RZ, RZ, UR15, P2 ;  /* 0x0000000fff077e24 */ /* 0x000fe200090e06ff */
[C---:B------:R-:W-:Y:S01]  /*0210*/  IADD3 R2, P0, PT, R4.reuse, UR12, RZ ;  /* 0x0000000c04027c10 */ /* 0x040fe2000ff1e0ff */
[----:B------:R-:W3:Y:S01]  /*0220*/  LDC.64 R50, c[0x0][0x3e0] ;  /* 0x0000f800ff327b82 */ /* 0x000ee20000000a00 */
[----:B------:R-:W-:Y:S02]  /*0230*/  IADD3 R4, P1, PT, R4, UR18, RZ ;  /* 0x0000001204047c10 */ /* 0x000fe4000ff3e0ff */
[C---:B------:R-:W-:Y:S02]  /*0240*/  IADD3.X R3, PT, PT, R5.reuse, UR13, RZ, P0, !PT ;  /* 0x0000000d05037c10 */ /* 0x040fe400087fe4ff */
[----:B------:R-:W-:Y:S02]  /*0250*/  IADD3.X R5, PT, PT, R5, UR19, RZ, P1, !PT ;  /* 0x0000001305057c10 */ /* 0x000fe40008ffe4ff */
[----:B------:R-:W-:Y:S01]  /*0260*/  IADD3 R6, P2, PT, R25, UR14, RZ ;  /* 0x0000000e19067c10 */ /* 0x000fe2000ff5e0ff */
[----:B------:R-:W4:Y:S01]  /*0270*/  LDC.64 R54, c[0x0][0x3e8] ;  /* 0x0000fa00ff367b82 */ /* 0x000f220000000a00 */
[C---:B------:R-:W-:Y:S01]  /*0280*/  SHF.L.U64.HI R8, R14.reuse, 0x3, R7 ;  /* 0x000000030e087819 */ /* 0x040fe20000010207 */
[----:B------:R-:W-:Y:S01]  /*0290*/  IMAD.SHL.U32 R14, R14, 0x8, RZ ;  /* 0x000000080e0e7824 */ /* 0x000fe200078e00ff */
[----:B------:R-:W5:Y:S01]  /*02a0*/  LDG.E.64 R2, desc[UR8][R2.64] ;  /* 0x0000000802027981 */ /* 0x000f62000c1e1b00 */
[----:B------:R-:W-:-:S02]  /*02b0*/  IMAD.SHL.U32 R32, R6, 0x8, RZ ;  /* 0x0000000806207824 */ /* 0x000fc400078e00ff */
[----:B------:R-:W-:Y:S01]  /*02c0*/  IMAD.X R7, RZ, RZ, UR15, P2 ;  /* 0x0000000fff077e24 */ /* 0x000fe200090e06ff */
[----:B------:R-:W5:Y:S01]  /*02d0*/  LDG.E.64 R4, desc[UR8][R4.64] ;  /* 0x0000000804047981 */ /* 0x000f62000c1e1b00 */
[----:B------:R-:W-:Y:S02]  /*02e0*/  IADD3 R12, P0, PT, R14, UR12, RZ ;  /* 0x0000000c0e0c7c10 */ /* 0x000fe4000ff1e0ff */
[----:B------:R-:W-:Y:S02]  /*02f0*/  IADD3 R18, P2, PT, R32, UR12, RZ ;  /* 0x0000000c20127c10 */ /* 0x000fe4000ff5e0ff */
[----:B------:R-:W-:Y:S02]  /*0300*/  SHF.L.U64.HI R6, R6, 0x3, R7 ;  /* 0x0000000306067819 */ /* 0x000fe40000010207 */
[----:B------:R-:W-:Y:S02]  /*0310*/  IADD3 R14, P1, PT, R14, UR18, RZ ;  /* 0x000000120e0e7c10 */ /* 0x000fe4000ff3e0ff */
[----:B------:R-:W-:-:S02]  /*0320*/  IADD3 R32, P3, PT, R32, UR18, RZ ;  /* 0x0000001220207c10 */ /* 0x000fc4000ff7e0ff */
[C---:B------:R-:W-:Y:S02]  /*0330*/  IADD3.X R13, PT, PT, R8.reuse, UR13, RZ, P0, !PT ;  /* 0x0000000d080d7c10 */ /* 0x040fe400087fe4ff */
[----:B------:R-:W-:Y:S02]  /*0340*/  IADD3.X R15, PT, PT, R8, UR19, RZ, P1, !PT ;  /* 0x00000013080f7c10 */ /* 0x000fe40008ffe4ff */
[C---:B------:R-:W-:Y:S02]  /*0350*/  IADD3.X R19, PT, PT, R6.reuse, UR13, RZ, P2, !PT ;  /* 0x0000000d06137c10 */ /* 0x040fe400097fe4ff */
[----:B------:R-:W-:Y:S01]  /*0360*/  IADD3.X R33, PT, PT, R6, UR19, RZ, P3, !PT ;  /* 0x0000001306217c10 */ /* 0x000fe20009ffe4ff */
[----:B------:R-:W2:Y:S01]  /*0370*/  LDG.E.64 R12, desc[UR8][R12.64] ;  /* 0x000000080c0c7981 */ /* 0x000ea2000c1e1b00 */
[----:B------:R-:W-:-:S03]  /*0380*/  VIADD R27, R21, 0x3 ;  /* 0x00000003151b7836 */ /* 0x000fc60000000000 */
[----:B------:R-:W2:Y:S04]  /*0390*/  LDG.E.64 R14, desc[UR8][R14.64] ;  /* 0x000000080e0e7981 */ /* 0x000ea8000c1e1b00 */
[----:B------:R-:W3:Y:S04]  /*03a0*/  LDG.E.64 R18, desc[UR8][R18.64] ;  /* 0x0000000812127981 */ /* 0x000ee8000c1e1b00 */
[----:B------:R-:W3:Y:S01]  /*03b0*/  LDG.E.64 R32, desc[UR8][R32.64] ;  /* 0x0000000820207981 */ /* 0x000ee2000c1e1b00 */
[----:B------:R-:W-:-:S05]  /*03c0*/  IADD3 R7, P0, PT, R27, UR14, RZ ;  /* 0x0000000e1b077c10 */ /* 0x000fca000ff1e0ff */
[----:B------:R-:W-:Y:S02]  /*03d0*/  IMAD.SHL.U32 R36, R7, 0x8, RZ ;  /* 0x0000000807247824 */ /* 0x000fe400078e00ff */
[----:B------:R-:W-:Y:S02]  /*03e0*/  IMAD.X R6, RZ, RZ, UR15, P0 ;  /* 0x0000000fff067e24 */ /* 0x000fe400080e06ff */
[----:B------:R-:W-:Y:S01]  /*03f0*/  VIADD R29, R21, 0x4 ;  /* 0x00000004151d7836 */ /* 0x000fe20000000000 */
[C---:B------:R-:W-:Y:S02]  /*0400*/  IADD3 R34, P0, PT, R36.reuse, UR12, RZ ;  /* 0x0000000c24227c10 */ /* 0x040fe4000ff1e0ff */
[----:B------:R-:W-:Y:S02]  /*0410*/  SHF.L.U64.HI R7, R7, 0x3, R6 ;  /* 0x0000000307077819 */ /* 0x000fe40000010206 */
[----:B------:R-:W-:Y:S02]  /*0420*/  IADD3 R36, P1, PT, R36, UR18, RZ ;  /* 0x0000001224247c10 */ /* 0x000fe4000ff3e0ff */
[----:B------:R-:W-:-:S02]  /*0430*/  IADD3.X R35, PT, PT, R7, UR13, RZ, P0, !PT ;  /* 0x0000000d07237c10 */ /* 0x000fc400087fe4ff */
[----:B------:R-:W-:Y:S02]  /*0440*/  IADD3.X R37, PT, PT, R7, UR19, RZ, P1, !PT ;  /* 0x0000001307257c10 */ /* 0x000fe40008ffe4ff */
[----:B------:R-:W-:Y:S02]  /*0450*/  IADD3 R6, P2, PT, R29, UR14, RZ ;  /* 0x0000000e1d067c10 */ /* 0x000fe4000ff5e0ff */
[----:B------:R-:W4:Y:S03]  /*0460*/  LDG.E.64 R34, desc[UR8][R34.64] ;  /* 0x0000000822227981 */ /* 0x000f26000c1e1b00 */
[----:B------:R-:W-:Y:S01]  /*0470*/  IMAD.SHL.U32 R16, R6, 0x8, RZ ;  /* 0x0000000806107824 */ /* 0x000fe200078e00ff */
[----:B------:R-:W4:Y:S01]  /*0480*/  LDG.E.64 R36, desc[UR8][R36.64] ;  /* 0x0000000824247981 */ /* 0x000f22000c1e1b00 */
[----:B------:R-:W-:-:S03]  /*0490*/  IMAD.X R7, RZ, RZ, UR15, P2 ;  /* 0x0000000fff077e24 */ /* 0x000fc600090e06ff */
[----:B------:R-:W-:Y:S02]  /*04a0*/  IADD3 R10, P0, PT, R16, UR12, RZ ;  /* 0x0000000c100a7c10 */ /* 0x000fe4000ff1e0ff */
[----:B------:R-:W-:Y:S02]  /*04b0*/  SHF.L.U64.HI R6, R6, 0x3, R7 ;  /* 0x0000000306067819 */ /* 0x000fe40000010207 */
[----:B------:R-:W-:Y:S02]  /*04c0*/  IADD3 R16, P1, PT, R16, UR18, RZ ;  /* 0x0000001210107c10 */ /* 0x000fe4000ff3e0ff */
[C---:B------:R-:W-:Y:S02]  /*04d0*/  IADD3.X R11, PT, PT, R6.reuse, UR13, RZ, P0, !PT ;  /* 0x0000000d060b7c10 */ /* 0x040fe400087fe4ff */
[----:B------:R-:W-:Y:S01]  /*04e0*/  IADD3.X R17, PT, PT, R6, UR19, RZ, P1, !PT ;  /* 0x0000001306117c10 */ /* 0x000fe20008ffe4ff */
[----:B------:R-:W-:-:S03]  /*04f0*/  VIADD R31, R21, 0x5 ;  /* 0x00000005151f7836 */ /* 0x000fc60000000000 */
[----:B------:R-:W4:Y:S02]  /*0500*/  LDG.E.64 R10, desc[UR8][R10.64] ;  /* 0x000000080a0a7981 */ /* 0x000f24000c1e1b00 */
[----:B------:R-:W-:Y:S02]  /*0510*/  IADD3 R9, P0, PT, R31, UR14, RZ ;  /* 0x0000000e1f097c10 */ /* 0x000fe4000ff1e0ff */
[----:B------:R-:W4:Y:S03]  /*0520*/  LDG.E.64 R16, desc[UR8][R16.64] ;  /* 0x0000000810107981 */ /* 0x000f26000c1e1b00 */
[----:B------:R-:W-:Y:S02]  /*0530*/  IMAD.X R6, RZ, RZ, UR15, P0 ;  /* 0x0000000fff067e24 */ /* 0x000fe400080e06ff */
[----:B------:R-:W-:-:S03]  /*0540*/  IMAD.SHL.U32 R8, R9, 0x8, RZ ;  /* 0x0000000809087824 */ /* 0x000fc600078e00ff */
[----:B------:R-:W-:Y:S02]  /*0550*/  SHF.L.U64.HI R9, R9, 0x3, R6 ;  /* 0x0000000309097819 */ /* 0x000fe40000010206 */
[C---:B------:R-:W-:Y:S02]  /*0560*/  IADD3 R6, P0, PT, R8.reuse, UR12, RZ ;  /* 0x0000000c08067c10 */ /* 0x040fe4000ff1e0ff */
[----:B------:R-:W-:Y:S02]  /*0570*/  IADD3 R8, P1, PT, R8, UR18, RZ ;  /* 0x0000001208087c10 */ /* 0x000fe4000ff3e0ff */
[C---:B------:R-:W-:Y:S02]  /*0580*/  IADD3.X R7, PT, PT, R9.reuse, UR13, RZ, P0, !PT ;  /* 0x0000000d09077c10 */ /* 0x040fe400087fe4ff */
[----:B------:R-:W-:-:S04]  /*0590*/  IADD3.X R9, PT, PT, R9, UR19, RZ, P1, !PT ;  /* 0x0000001309097c10 */ /* 0x000fc80008ffe4ff */
[----:B------:R-:W4:Y:S04]  /*05a0*/  LDG.E.64 R6, desc[UR8][R6.64] ;  /* 0x0000000806067981 */ /* 0x000f28000c1e1b00 */
[----:B------:R-:W4:Y:S01]  /*05b0*/  LDG.E.64 R8, desc[UR8][R8.64] ;  /* 0x0000000808087981 */ /* 0x000f22000c1e1b00 */
[----:B-----5:R-:W-:-:S05]  /*05c0*/  IADD3 R2, P0, PT, R2, -R4, RZ ;  /* 0x8000000402027210 */ /* 0x020fca0007f1e0ff */
[----:B------:R-:W-:Y:S01]  /*05d0*/  IMAD.X R3, R3, 0x1, ~R5, P0 ;  /* 0x0000000103037824 */ /* 0x000fe200000e0e05 */
[----:B------:R-:W-:-:S04]  /*05e0*/  ISETP.GT.U32.AND P0, PT, R2, UR16, PT ;  /* 0x0000001002007c0c */ /* 0x000fc8000bf04070 */
[----:B------:R-:W-:Y:S02]  /*05f0*/  ISETP.GT.AND.EX P3, PT, R3, UR17, PT, P0 ;  /* 0x0000001103007c0c */ /* 0x000fe4000bf64300 */
[----:B--2---:R-:W-:Y:S02]  /*0600*/  IADD3 R3, P0, PT, R12, -R14, RZ ;  /* 0x8000000e0c037210 */ /* 0x004fe40007f1e0ff */
[----:B---3--:R-:W-:-:S03]  /*0610*/  IADD3 R2, P1, PT, R18, -R32, RZ ;  /* 0x8000002012027210 */ /* 0x008fc60007f3e0ff */
[----:B------:R-:W-:Y:S01]  /*0620*/  IMAD.X R12, R13, 0x1, ~R15, P0 ;  /* 0x000000010d0c7824 */ /* 0x000fe200000e0e0f */
[----:B------:R-:W-:Y:S01]  /*0630*/  ISETP.GT.U32.AND P0, PT, R3, UR16, PT ;  /* 0x0000001003007c0c */ /* 0x000fe2000bf04070 */
[----:B------:R-:W2:Y:S01]  /*0640*/  LDC.64 R14, c[0x0][0x3e0] ;  /* 0x0000f800ff0e7b82 */ /* 0x000ea20000000a00 */
[----:B------:R-:W-:Y:S01]  /*0650*/  IMAD.X R18, R19, 0x1, ~R33, P1 ;  /* 0x0000000113127824 */ /* 0x000fe200008e0e21 */
[----:B------:R-:W-:Y:S02]  /*0660*/  ISETP.GT.U32.AND P1, PT, R2, UR16, PT ;  /* 0x0000001002007c0c */ /* 0x000fe4000bf24070 */
[----:B------:R-:W-:Y:S02]  /*0670*/  @!P3 IADD3 R2, P2, PT, R21, R38, RZ ;  /* 0x000000261502b210 */ /* 0x000fe40007f5e0ff */
[----:B------:R-:W-:Y:S02]  /*0680*/  ISETP.GT.AND.EX P6, PT, R12, UR17, PT, P0 ;  /* 0x000000110c007c0c */ /* 0x000fe4000bfc4300 */
[----:B------:R-:W3:Y:S01]  /*0690*/  LDC.64 R32, c[0x0][0x3d8] ;  /* 0x0000f600ff207b82 */ /* 0x000ee20000000a00 */
[----:B------:R-:W-:-:S02]  /*06a0*/  @!P3 IMAD.X R5, RZ, RZ, R39, P2 ;  /* 0x000000ffff05b224 */ /* 0x000fc400010e0627 */
[----:B------:R-:W-:Y:S01]  /*06b0*/  @!P3 IMAD.SHL.U32 R3, R2, 0x8, RZ ;  /* 0x000000080203b824 */ /* 0x000fe200078e00ff */
[----:B------:R-:W-:Y:S02]  /*06c0*/  ISETP.GT.AND.EX P5, PT, R18, UR17, PT, P1 ;  /* 0x0000001112007c0c */ /* 0x000fe4000bfa4310 */
[----:B------:R-:W-:Y:S02]  /*06d0*/  @!P3 SHF.L.U64.HI R12, R2, 0x3, R5 ;  /* 0x00000003020cb819 */ /* 0x000fe40000010205 */
[----:B------:R-:W5:Y:S01]  /*06e0*/  LDC.64 R38, c[0x0][0x3e0] ;  /* 0x0000f800ff267b82 */ /* 0x000f620000000a00 */
[C---:B------:R-:W-:Y:S02]  /*06f0*/  @!P3 IADD3 R4, P0, PT, R3.reuse, R40, RZ ;  /* 0x000000280304b210 */ /* 0x040fe40007f1e0ff */
[----:B-1----:R-:W-:-:S03]  /*0700*/  @!P3 IADD3 R2, P1, PT, R3, R42, RZ ;  /* 0x0000002a0302b210 */ /* 0x002fc60007f3e0ff */
[C---:B------:R-:W-:Y:S01]  /*0710*/  @!P3 IMAD.X R5, R12.reuse, 0x1, R41, P0 ;  /* 0x000000010c05b824 */ /* 0x040fe200000e0629 */
[----:B0-----:R-:W-:Y:S01]  /*0720*/  @!P6 IADD3 R13, P0, PT, R23, R46, RZ ;  /* 0x0000002e170de210 */ /* 0x001fe20007f1e0ff */
[----:B------:R-:W-:Y:S01]  /*0730*/  @!P3 IMAD.X R3, R12, 0x1, R43, P1 ;  /* 0x000000010c03b824 */ /* 0x000fe200008e062b */
[----:B----4-:R-:W-:Y:S01]  /*0740*/  IADD3 R12, P2, PT, R34, -R36, RZ ;  /* 0x80000024220c7210 */ /* 0x010fe20007f5e0ff */
[----:B------:R-:W0:Y:S01]  /*0750*/  LDC.64 R42, c[0x0][0x3e8] ;  /* 0x0000fa00ff2a7b82 */ /* 0x000e220000000a00 */
[----:B------:R-:W-:Y:S01]  /*0760*/  @!P5 IADD3 R45, P1, PT, R25, R48, RZ ;  /* 0x00000030192dd210 */ /* 0x000fe20007f3e0ff */
[----:B------:R-:W-:Y:S01]  /*0770*/  @!P6 IMAD.X R20, RZ, RZ, R47, P0 ;  /* 0x000000ffff14e224 */ /* 0x000fe200000e062f */
[----:B------:R-:W-:Y:S01]  /*0780*/  ISETP.GT.U32.AND P0, PT, R12, UR16, PT ;  /* 0x000000100c007c0c */ /* 0x000fe2000bf04070 */
[----:B------:R-:W-:Y:S01]  /*0790*/  IMAD.X R34, R35, 0x1, ~R37, P2 ;  /* 0x0000000123227824 */ /* 0x000fe200010e0e25 */
[----:B------:R-:W4:Y:S03]  /*07a0*/  @!P3 LDG.E.64 R4, desc[UR8][R4.64] ;  /* 0x000000080404b981 */ /* 0x000f26000c1e1b00 */
[----:B------:R-:W1:Y:S01]  /*07b0*/  LDC.64 R40, c[0x0][0x3d8] ;  /* 0x0000f600ff287b82 */ /* 0x000e620000000a00 */
[----:B------:R-:W-:Y:S01]  /*07c0*/  @!P6 SHF.L.U64.HI R20, R13, 0x3, R20 ;  /* 0x000000030d14e819 */ /* 0x000fe20000010214 */
[----:B------:R-:W-:-:S02]  /*07d0*/  @!P5 IMAD.X R18, RZ, RZ, R49, P1 ;  /* 0x000000ffff12d224 */ /* 0x000fc400008e0631 */
[----:B------:R-:W-:Y:S01]  /*07e0*/  @!P6 IMAD.SHL.U32 R13, R13, 0x8, RZ ;  /* 0x000000080d0de824 */ /* 0x000fe200078e00ff */
[----:B------:R-:W-:-:S03]  /*07f0*/  ISETP.GT.AND.EX P4, PT, R34, UR17, PT, P0 ;  /* 0x0000001122007c0c */ /* 0x000fc6000bf84300 */
[----:B------:R-:W1:Y:S01]  /*0800*/  LDC.64 R36, c[0x0][0x3e0] ;  /* 0x0000f800ff247b82 */ /* 0x000e620000000a00 */
[----:B--2---:R-:W-:Y:S02]  /*0810*/  @!P6 IADD3 R14, P1, PT, R13, R14, RZ ;  /* 0x0000000e0d0ee210 */ /* 0x004fe40007f3e0ff */
[C---:B------:R-:W-:Y:S01]  /*0820*/  @!P5 SHF.L.U64.HI R18, R45.reuse, 0x3, R18 ;  /* 0x000000032d12d819 */ /* 0x040fe20000010212 */
[----:B------:R-:W-:-:S04]  /*0830*/  @!P5 IMAD.SHL.U32 R45, R45, 0x8, RZ ;  /* 0x000000082d2dd824 */ /* 0x000fc800078e00ff */
[----:B------:R-:W2:Y:S01]  /*0840*/  LDC.64 R46, c[0x0][0x3d8] ;  /* 0x0000f600ff2e7b82 */ /* 0x000ea20000000a00 */
[----:B------:R-:W-:Y:S01]  /*0850*/  @!P6 IMAD.X R15, R20, 0x1, R15, P1 ;  /* 0x00000001140fe824 */ /* 0x000fe200008e060f */
[----:B------:R-:W-:Y:S02]  /*0860*/  IADD3 R19, P2, PT, R10, -R16, RZ ;  /* 0x800000100a137210 */ /* 0x000fe40007f5e0ff */
[----:B---3--:R-:W-:Y:S02]  /*0870*/  @!P6 IADD3 R12, P0, PT, R13, R32, RZ ;  /* 0x000000200d0ce210 */ /* 0x008fe40007f1e0ff */
[----:B-----5:R-:W-:Y:S02]  /*0880*/  @!P5 IADD3 R10, P1, PT, R45, R38, RZ ;  /* 0x000000262d0ad210 */ /* 0x020fe40007f3e0ff */
[----:B------:R-:W3:Y:S01]  /*0890*/  LDC.64 R34, c[0x0][0x3e8] ;  /* 0x0000fa00ff227b82 */ /* 0x000ee20000000a00 */
[----:B------:R-:W-:Y:S01]  /*08a0*/  IMAD.X R16, R11, 0x1, ~R17, P2 ;  /* 0x000000010b107824 */ /* 0x000fe200010e0e11 */
[----:B------:R-:W5:Y:S01]  /*08b0*/  @!P6 LDG.E.64 R14, desc[UR8][R14.64] ;  /* 0x000000080e0ee981 */ /* 0x000f62000c1e1b00 */
[----:B------:R-:W-:Y:S01]  /*08c0*/  @!P6 IMAD.X R13, R20, 0x1, R33, P0 ;  /* 0x00000001140de824 */ /* 0x000fe200000e0621 */
[----:B------:R-:W-:Y:S01]  /*08d0*/  ISETP.GT.U32.AND P0, PT, R19, UR16, PT ;  /* 0x0000001013007c0c */ /* 0x000fe2000bf04070 */
[----:B------:R-:W-:Y:S01]  /*08e0*/  @!P5 IMAD.X R11, R18, 0x1, R39, P1 ;  /* 0x00000001120bd824 */ /* 0x000fe200008e0627 */
[----:B0-----:R-:W-:-:S02]  /*08f0*/  @!P4 IADD3 R20, P1, PT, R27, R42, RZ ;  /* 0x0000002a1b14c210 */ /* 0x001fc40007f3e0ff */
[----:B-1----:R-:W-:Y:S01]  /*0900*/  @!P5 IADD3 R44, P2, PT, R45, R40, RZ ;  /* 0x000000282d2cd210 */ /* 0x002fe20007f5e0ff */
[----:B------:R-:W0:Y:S01]  /*0910*/  LDC.64 R32, c[0x0][0x3e0] ;  /* 0x0000f800ff207b82 */ /* 0x000e220000000a00 */
[----:B------:R-:W-:Y:S01]  /*0920*/  ISETP.GT.AND.EX P0, PT, R16, UR17, PT, P0 ;  /* 0x0000001110007c0c */ /* 0x000fe2000bf04300 */
[----:B------:R-:W-:Y:S01]  /*0930*/  @!P4 IMAD.X R17, RZ, RZ, R43, P1 ;  /* 0x000000ffff11c224 */ /* 0x000fe200008e062b */
[----:B------:R-:W5:Y:S01]  /*0940*/  @!P6 LDG.E.64 R12, desc[UR8][R12.64] ;  /* 0x000000080c0ce981 */ /* 0x000f62000c1e1b00 */
[----:B------:R-:W-:Y:S02]  /*0950*/  @!P4 IMAD.SHL.U32 R19, R20, 0x8, RZ ;  /* 0x000000081413c824 */ /* 0x000fe400078e00ff */
[----:B------:R-:W-:Y:S01]  /*0960*/  @!P5 IMAD.X R45, R18, 0x1, R41, P2 ;  /* 0x00000001122dd824 */ /* 0x000fe200010e0629 */
[----:B------:R-:W-:Y:S01]  /*0970*/  @!P4 SHF.L.U64.HI R20, R20, 0x3, R17 ;  /* 0x000000031414c819 */ /* 0x000fe20000010211 */
[----:B------:R-:W1:Y:S01]  /*0980*/  LDC.64 R38, c[0x0][0x3d8] ;  /* 0x0000f600ff267b82 */ /* 0x000e620000000a00 */
[C---:B------:R-:W-:Y:S01]  /*0990*/  @!P4 IADD3 R16, P1, PT, R19.reuse, R36, RZ ;  /* 0x000000241310c210 */ /* 0x040fe20007f3e0ff */
[----:B------:R-:W5:Y:S01]  /*09a0*/  @!P5 LDG.E.64 R10, desc[UR8][R10.64] ;  /* 0x000000080a0ad981 */ /* 0x000f62000c1e1b00 */
[----:B--2---:R-:W-:-:S03]  /*09b0*/  @!P4 IADD3 R18, P2, PT, R19, R46, RZ ;  /* 0x0000002e1312c210 */ /* 0x004fc60007f5e0ff */
[C---:B------:R-:W-:Y:S02]  /*09c0*/  @!P4 IMAD.X R17, R20.reuse, 0x1, R37, P1 ;  /* 0x000000011411c824 */ /* 0x040fe400008e0625 */
[----:B------:R-:W-:Y:S01]  /*09d0*/  @!P4 IMAD.X R19, R20, 0x1, R47, P2 ;  /* 0x000000011413c824 */ /* 0x000fe200010e062f */
[----:B------:R-:W2:Y:S01]  /*09e0*/  LDC.64 R40, c[0x0][0x3e8] ;  /* 0x0000fa00ff287b82 */ /* 0x000ea20000000a00 */
[----:B------:R-:W-:Y:S02]  /*09f0*/  IADD3 R20, P2, PT, R6, -R8, RZ ;  /* 0x8000000806147210 */ /* 0x000fe40007f5e0ff */
[----:B---3--:R-:W-:Y:S01]  /*0a00*/  @!P0 IADD3 R8, P1, PT, R29, R34, RZ ;  /* 0x000000221d088210 */ /* 0x008fe20007f3e0ff */
[----:B------:R-:W3:Y:S02]  /*0a10*/  @!P4 LDG.E.64 R16, desc[UR8][R16.64] ;  /* 0x000000081010c981 */ /* 0x000ee4000c1e1b00 */
[----:B------:R-:W-:Y:S02]  /*0a20*/  IMAD.X R6, R7, 0x1, ~R9, P2 ;  /* 0x0000000107067824 */ /* 0x000fe400010e0e09 */
[----:B------:R-:W-:Y:S01]  /*0a30*/  @!P0 IMAD.X R7, RZ, RZ, R35, P1 ;  /* 0x000000ffff078224 */ /* 0x000fe200008e0623 */
[----:B------:R-:W-:Y:S01]  /*0a40*/  ISETP.GT.U32.AND P1, PT, R20, UR16, PT ;  /* 0x0000001014007c0c */ /* 0x000fe2000bf24070 */
[----:B------:R-:W-:Y:S01]  /*0a50*/  @!P0 IMAD.SHL.U32 R37, R8, 0x8, RZ ;  /* 0x0000000808258824 */ /* 0x000fe200078e00ff */
[----:B------:R-:W2:Y:S01]  /*0a60*/  LDC.64 R42, c[0x0][0x3e0] ;  /* 0x0000f800ff2a7b82 */ /* 0x000ea20000000a00 */
[----:B------:R-:W3:Y:S01]  /*0a70*/  @!P4 LDG.E.64 R18, desc[UR8][R18.64] ;  /* 0x000000081212c981 */ /* 0x000ee2000c1e1b00 */
[----:B------:R-:W-:-:S02]  /*0a80*/  ISETP.GT.AND.EX P1, PT, R6, UR17, PT, P1 ;  /* 0x0000001106007c0c */ /* 0x000fc4000bf24310 */
[----:B------:R-:W-:Y:S02]  /*0a90*/  @!P0 SHF.L.U64.HI R6, R8, 0x3, R7 ;  /* 0x0000000308068819 */ /* 0x000fe40000010207 */
[C---:B0-----:R-:W-:Y:S02]  /*0aa0*/  @!P0 IADD3 R34, P2, PT, R37.reuse, R32, RZ ;  /* 0x0000002025228210 */ /* 0x041fe40007f5e0ff */
[----:B------:R-:W0:Y:S03]  /*0ab0*/  LDC.64 R8, c[0x0][0x3d8] ;  /* 0x0000f600ff087b82 */ /* 0x000e260000000a00 */
[----:B------:R-:W-:Y:S01]  /*0ac0*/  @!P0 IMAD.X R35, R6, 0x1, R33, P2 ;  /* 0x0000000106238824 */ /* 0x000fe200010e0621 */
[----:B-1----:R-:W-:-:S05]  /*0ad0*/  @!P0 IADD3 R36, P2, PT, R37, R38, RZ ;  /* 0x0000002625248210 */ /* 0x002fca0007f5e0ff */
[----:B------:R-:W-:Y:S01]  /*0ae0*/  @!P0 IMAD.X R37, R6, 0x1, R39, P2 ;  /* 0x0000000106258824 */ /* 0x000fe200010e0627 */
[----:B--2---:R-:W-:Y:S01]  /*0af0*/  @!P1 IADD3 R6, P2, PT, R31, R40, RZ ;  /* 0x000000281f069210 */ /* 0x004fe20007f5e0ff */
[----:B------:R-:W-:Y:S01]  /*0b00*/  VIADD R33, R21, 0x6 ;  /* 0x0000000615217836 */ /* 0x000fe20000000000 */
[----:B------:R-:W2:Y:S03]  /*0b10*/  @!P0 LDG.E.64 R34, desc[UR8][R34.64] ;  /* 0x0000000822228981 */ /* 0x000ea6000c1e1b00 */
[----:B------:R-:W-:Y:S01]  /*0b20*/  @!P1 IMAD.X R7, RZ, RZ, R41, P2 ;  /* 0x000000ffff079224 */ /* 0x000fe200010e0629 */
[----:B------:R-:W2:Y:S01]  /*0b30*/  @!P0 LDG.E.64 R36, desc[UR8][R36.64] ;  /* 0x0000000824248981 */ /* 0x000ea2000c1e1b00 */
[----:B------:R-:W-:-:S03]  /*0b40*/  @!P1 IMAD.SHL.U32 R41, R6, 0x8, RZ ;  /* 0x0000000806299824 */ /* 0x000fc600078e00ff */
[----:B------:R-:W-:Y:S02]  /*0b50*/  @!P1 SHF.L.U64.HI R6, R6, 0x3, R7 ;  /* 0x0000000306069819 */ /* 0x000fe40000010207 */
[----:B------:R-:W-:-:S05]  /*0b60*/  @!P1 IADD3 R38, P2, PT, R41, R42, RZ ;  /* 0x0000002a29269210 */ /* 0x000fca0007f5e0ff */
[----:B------:R-:W-:Y:S01]  /*0b70*/  @!P1 IMAD.X R39, R6, 0x1, R43, P2 ;  /* 0x0000000106279824 */ /* 0x000fe200010e062b */
[----:B0-----:R-:W-:-:S05]  /*0b80*/  @!P1 IADD3 R40, P2, PT, R41, R8, RZ ;  /* 0x0000000829289210 */ /* 0x001fca0007f5e0ff */
[----:B------:R-:W-:Y:S01]  /*0b90*/  @!P1 IMAD.X R41, R6, 0x1, R9, P2 ;  /* 0x0000000106299824 */ /* 0x000fe200010e0609 */
[----:B------:R-:W-:Y:S01]  /*0ba0*/  IADD3 R46, P2, PT, R33, UR14, RZ ;  /* 0x0000000e212e7c10 */ /* 0x000fe2000ff5e0ff */
[----:B------:R-:W3:Y:S04]  /*0bb0*/  @!P5 LDG.E.64 R8, desc[UR8][R44.64] ;  /* 0x000000082c08d981 */ /* 0x000ee8000c1e1b00 */
[----:B------:R-:W-:Y:S01]  /*0bc0*/  IMAD.X R7, RZ, RZ, UR15, P2 ;  /* 0x0000000fff077e24 */ /* 0x000fe200090e06ff */
[----:B------:R-:W2:Y:S04]  /*0bd0*/  @!P1 LDG.E.64 R38, desc[UR8][R38.64] ;  /* 0x0000000826269981 */ /* 0x000ea8000c1e1b00 */
[C---:B------:R-:W-:Y:S01]  /*0be0*/  SHF.L.U64.HI R20, R46.reuse, 0x3, R7 ;  /* 0x000000032e147819 */ /* 0x040fe20000010207 */
[----:B------:R-:W2:Y:S04]  /*0bf0*/  @!P1 LDG.E.64 R40, desc[UR8][R40.64] ;  /* 0x0000000828289981 */ /* 0x000ea8000c1e1b00 */
[----:B------:R-:W4:Y:S01]  /*0c00*/  @!P3 LDG.E.64 R6, desc[UR8][R2.64] ;  /* 0x000000080206b981 */ /* 0x000f22000c1e1b00 */
[----:B------:R-:W-:-:S05]  /*0c10*/  IMAD.SHL.U32 R46, R46, 0x8, RZ ;  /* 0x000000082e2e7824 */ /* 0x000fca00078e00ff */
[----:B------:R-:W-:-:S04]  /*0c20*/  IADD3 R42, P2, PT, R46, UR12, RZ ;  /* 0x0000000c2e2a7c10 */ /* 0x000fc8000ff5e0ff */
[----:B------:R-:W-:Y:S02]  /*0c30*/  IADD3.X R43, PT, PT, R20, UR13, RZ, P2, !PT ;  /* 0x0000000d142b7c10 */ /* 0x000fe400097fe4ff */
[----:B------:R-:W-:-:S04]  /*0c40*/  IADD3 R46, P2, PT, R46, UR18, RZ ;  /* 0x000000122e2e7c10 */ /* 0x000fc8000ff5e0ff */
[----:B------:R-:W-:Y:S01]  /*0c50*/  IADD3.X R47, PT, PT, R20, UR19, RZ, P2, !PT ;  /* 0x00000013142f7c10 */ /* 0x000fe200097fe4ff */
[----:B------:R-:W2:Y:S04]  /*0c60*/  LDG.E.64 R42, desc[UR8][R42.64] ;  /* 0x000000082a2a7981 */ /* 0x000ea8000c1e1b00 */
[----:B------:R0:W2:Y:S02]  /*0c70*/  LDG.E.64 R44, desc[UR8][R46.64] ;  /* 0x000000082e2c7981 */ /* 0x0000a4000c1e1b00 */
[----:B0-----:R-:W0:Y:S01]  /*0c80*/  LDC.64 R46, c[0x0][0x3e8] ;  /* 0x0000fa00ff2e7b82 */ /* 0x001e220000000a00 */
[----:B------:R-:W-:-:S04]  /*0c90*/  LOP3.LUT R24, R24, 0xfffffff7, RZ, 0xc0, !PT ;  /* 0xfffffff718187812 */ /* 0x000fc800078ec0ff */
[----:B------:R-:W-:Y:S02]  /*0ca0*/  @P3 LOP3.LUT R24, R24, 0x8, RZ, 0xfc, !PT ;  /* 0x0000000818183812 */ /* 0x000fe400078efcff */
[----:B----4-:R-:W-:-:S05]  /*0cb0*/  @!P3 IADD3 R3, P2, PT, R4, -R6, RZ ;  /* 0x800000060403b210 */ /* 0x010fca0007f5e0ff */
[----:B------:R-:W-:Y:S01]  /*0cc0*/  @!P3 IMAD.X R2, R5, 0x1, ~R7, P2 ;  /* 0x000000010502b824 */ /* 0x000fe200010e0e07 */
[----:B-----5:R-:W-:-:S05]  /*0cd0*/  @!P6 IADD3 R5, P2, PT, R14, -R12, RZ ;  /* 0x8000000c0e05e210 */ /* 0x020fca0007f5e0ff */
[----:B------:R-:W-:Y:S01]  /*0ce0*/  @!P6 IMAD.X R4, R15, 0x1, ~R13, P2 ;  /* 0x000000010f04e824 */ /* 0x000fe200010e0e0d */
[----:B---3--:R-:W-:-:S05]  /*0cf0*/  @!P5 IADD3 R7, P2, PT, R10, -R8, RZ ;  /* 0x800000080a07d210 */ /* 0x008fca0007f5e0ff */
[----:B------:R-:W-:Y:S01]  /*0d00*/  @!P5 IMAD.X R6, R11, 0x1, ~R9, P2 ;  /* 0x000000010b06d824 */ /* 0x000fe200010e0e09 */
[----:B------:R-:W-:-:S05]  /*0d10*/  @!P4 IADD3 R9, P2, PT, R16, -R18, RZ ;  /* 0x800000121009c210 */ /* 0x000fca0007f5e0ff */
[----:B------:R-:W-:Y:S01]  /*0d20*/  @!P4 IMAD.X R8, R17, 0x1, ~R19, P2 ;  /* 0x000000011108c824 */ /* 0x000fe200010e0e13 */
[----:B--2---:R-:W-:-:S05]  /*0d30*/  @!P0 IADD3 R11, P2, PT, R34, -R36, RZ ;  /* 0x80000024220b8210 */ /* 0x004fca0007f5e0ff */
[----:B------:R-:W-:Y:S01]  /*0d40*/  @!P0 IMAD.X R10, R35, 0x1, ~R37, P2 ;  /* 0x00000001230a8824 */ /* 0x000fe200010e0e25 */
[----:B------:R-:W-:Y:S01]  /*0d50*/  @!P1 IADD3 R13, P2, PT, R38, -R40, RZ ;  /* 0x80000028260d9210 */ /* 0x000fe20007f5e0ff */
[----:B------:R-:W-:-:S04]  /*0d60*/  VIADD R35, R21, 0x7 ;  /* 0x0000000715237836 */ /* 0x000fc80000000000 */
[----:B------:R-:W-:Y:S01]  /*0d70*/  @!P1 IMAD.X R12, R39, 0x1, ~R41, P2 ;  /* 0x00000001270c9824 */ /* 0x000fe200010e0e29 */
[----:B------:R-:W-:Y:S01]  /*0d80*/  IADD3 R40, P2, PT, R42, -R44, RZ ;  /* 0x8000002c2a287210 */ /* 0x000fe20007f5e0ff */
[----:B------:R-:W-:-:S04]  /*0d90*/  VIADD R37, R21, 0x8 ;  /* 0x0000000815257836 */ /* 0x000fc80000000000 */
[----:B------:R-:W-:Y:S01]  /*0da0*/  IMAD.X R38, R43, 0x1, ~R45, P2 ;  /* 0x000000012b267824 */ /* 0x000fe200010e0e2d */
[----:B------:R-:W-:-:S05]  /*0db0*/  IADD3 R16, P2, PT, R35, UR14, RZ ;  /* 0x0000000e23107c10 */ /* 0x000fca000ff5e0ff */
[----:B------:R-:W-:Y:S01]  /*0dc0*/  IMAD.X R15, RZ, RZ, UR15, P2 ;  /* 0x0000000fff0f7e24 */ /* 0x000fe200090e06ff */
[----:B------:R-:W-:Y:S01]  /*0dd0*/  IADD3 R36, P2, PT, R37, UR14, RZ ;  /* 0x0000000e25247c10 */ /* 0x000fe2000ff5e0ff */
[----:B------:R-:W-:-:S03]  /*0de0*/  IMAD.SHL.U32 R52, R16, 0x8, RZ ;  /* 0x0000000810347824 */ /* 0x000fc600078e00ff */
[----:B------:R-:W-:Y:S01]  /*0df0*/  SHF.L.U64.HI R16, R16, 0x3, R15 ;  /* 0x0000000310107819 */ /* 0x000fe2000001020f */
[----:B------:R-:W-:Y:S01]  /*0e00*/  IMAD.X R15, RZ, RZ, UR15, P2 ;  /* 0x0000000fff0f7e24 */ /* 0x000fe200090e06ff */
[----:B------:R-:W-:Y:S01]  /*0e10*/  IADD3 R42, P2, PT, R52, UR12, RZ ;  /* 0x0000000c342a7c10 */ /* 0x000fe2000ff5e0ff */
[----:B------:R-:W-:Y:S02]  /*0e20*/  IMAD.SHL.U32 R32, R36, 0x8, RZ ;  /* 0x0000000824207824 */ /* 0x000fe400078e00ff */
[C---:B------:R-:W-:Y:S01]  /*0e30*/  VIADD R39, R21.reuse, 0x9 ;  /* 0x0000000915277836 */ /* 0x040fe20000000000 */
[----:B------:R-:W-:Y:S02]  /*0e40*/  IADD3.X R43, PT, PT, R16, UR13, RZ, P2, !PT ;  /* 0x0000000d102b7c10 */ /* 0x000fe400097fe4ff */
[----:B------:R-:W-:Y:S02]  /*0e50*/  SHF.L.U64.HI R36, R36, 0x3, R15 ;  /* 0x0000000324247819 */ /* 0x000fe4000001020f */
[----:B------:R-:W-:Y:S01]  /*0e60*/  IADD3 R44, P2, PT, R32, UR12, RZ ;  /* 0x0000000c202c7c10 */ /* 0x000fe2000ff5e0ff */
[----:B------:R-:W-:Y:S01]  /*0e70*/  VIADD R41, R21, 0xa ;  /* 0x0000000a15297836 */ /* 0x000fe20000000000 */
[----:B------:R-:W2:Y:S02]  /*0e80*/  LDG.E.64 R42, desc[UR8][R42.64] ;  /* 0x000000082a2a7981 */ /* 0x000ea4000c1e1b00 */
[----:B------:R-:W-:-:S02]  /*0e90*/  IADD3.X R45, PT, PT, R36, UR13, RZ, P2, !PT ;  /* 0x0000000d242d7c10 */ /* 0x000fc400097fe4ff */
[----:B------:R-:W-:Y:S02]  /*0ea0*/  IADD3 R34, P2, PT, R39, UR14, RZ ;  /* 0x0000000e27227c10 */ /* 0x000fe4000ff5e0ff */
[----:B------:R-:W-:Y:S02]  /*0eb0*/  LOP3.LUT R24, R24, 0xfffffffb, RZ, 0xc0, !PT ;  /* 0xfffffffb18187812 */ /* 0x000fe400078ec0ff */
[----:B------:R-:W3:Y:S01]  /*0ec0*/  LDG.E.64 R44, desc[UR8][R44.64] ;  /* 0x000000082c2c7981 */ /* 0x000ee2000c1e1b00 */
[----:B------:R-:W-:Y:S01]  /*0ed0*/  IMAD.X R17, RZ, RZ, UR15, P2 ;  /* 0x0000000fff117e24 */ /* 0x000fe200090e06ff */
[----:B------:R-:W-:Y:S01]  /*0ee0*/  IADD3 R20, P2, PT, R41, UR14, RZ ;  /* 0x0000000e29147c10 */ /* 0x000fe2000ff5e0ff */
[----:B------:R-:W-:-:S03]  /*0ef0*/  IMAD.SHL.U32 R26, R34, 0x8, RZ ;  /* 0x00000008221a7824 */ /* 0x000fc600078e00ff */
[----:B------:R-:W-:Y:S01]  /*0f00*/  SHF.L.U64.HI R34, R34, 0x3, R17 ;  /* 0x0000000322227819 */ /* 0x000fe20000010211 */
[----:B------:R-:W-:Y:S01]  /*0f10*/  IMAD.X R15, RZ, RZ, UR15, P2 ;  /* 0x0000000fff0f7e24 */ /* 0x000fe200090e06ff */
[----:B------:R-:W-:Y:S01]  /*0f20*/  IADD3 R18, P2, PT, R26, UR12, RZ ;  /* 0x0000000c1a127c10 */ /* 0x000fe2000ff5e0ff */
[----:B------:R-:W-:-:S03]  /*0f30*/  IMAD.SHL.U32 R22, R20, 0x8, RZ ;  /* 0x0000000814167824 */ /* 0x000fc600078e00ff */
[----:B------:R-:W-:Y:S02]  /*0f40*/  IADD3.X R19, PT, PT, R34, UR13, RZ, P2, !PT ;  /* 0x0000000d22137c10 */ /* 0x000fe400097fe4ff */
[----:B------:R-:W-:Y:S02]  /*0f50*/  SHF.L.U64.HI R20, R20, 0x3, R15 ;  /* 0x0000000314147819 */ /* 0x000fe4000001020f */
[----:B------:R-:W-:Y:S02]  /*0f60*/  IADD3 R14, P2, PT, R22, UR12, RZ ;  /* 0x0000000c160e7c10 */ /* 0x000fe4000ff5e0ff */
[----:B------:R-:W-:Y:S01]  /*0f70*/  @P6 LOP3.LUT R24, R24, 0x4, RZ, 0xfc, !PT ;  /* 0x0000000418186812 */ /* 0x000fe200078efcff */
[----:B------:R-:W4:Y:S01]  /*0f80*/  LDG.E.64 R18, desc[UR8][R18.64] ;  /* 0x0000000812127981 */ /* 0x000f22000c1e1b00 */
[----:B------:R-:W-:Y:S02]  /*0f90*/  IADD3.X R15, PT, PT, R20, UR13, RZ, P2, !PT ;  /* 0x0000000d140f7c10 */ /* 0x000fe400097fe4ff */
[----:B------:R-:W-:-:S04]  /*0fa0*/  ISETP.GT.U32.AND P2, PT, R40, UR16, PT ;  /* 0x0000001028007c0c */ /* 0x000fc8000bf44070 */
[----:B------:R-:W-:Y:S01]  /*0fb0*/  ISETP.GT.AND.EX P2, PT, R38, UR17, PT, P2 ;  /* 0x0000001126007c0c */ /* 0x000fe2000bf44320 */
[----:B------:R-:W5:-:S12]  /*0fc0*/  LDG.E.64 R14, desc[UR8][R14.64] ;  /* 0x000000080e0e7981 */ /* 0x000f58000c1e1b00 */
[----:B0-----:R-:W-:-:S05]  /*0fd0*/  @!P2 IADD3 R38, P3, PT, R33, R46, RZ ;  /* 0x0000002e2126a210 */ /* 0x001fca0007f7e0ff */
[----:B------:R-:W-:Y:S02]  /*0fe0*/  @!P2 IMAD.X R17, RZ, RZ, R47, P3 ;  /* 0x000000ffff11a224 */ /* 0x000fe400018e062f */
[----:B------:R-:W0:Y:S01]  /*0ff0*/  LDC.64 R46, c[0x0][0x3d8] ;  /* 0x0000f600ff2e7b82 */ /* 0x000e220000000a00 */
[C---:B------:R-:W-:Y:S02]  /*1000*/  @!P2 IMAD.SHL.U32 R49, R38.reuse, 0x8, RZ ;  /* 0x000000082631a824 */ /* 0x040fe400078e00ff */
[----:B------:R-:W-:-:S03]  /*1010*/  @!P2 SHF.L.U64.HI R38, R38, 0x3, R17 ;  /* 0x000000032626a819 */ /* 0x000fc60000010211 */
[----:B------:R-:W-:-:S05]  /*1020*/  @!P2 IADD3 R50, P3, PT, R49, R50, RZ ;  /* 0x000000323132a210 */ /* 0x000fca0007f7e0ff */
[----:B------:R-:W-:Y:S01]  /*1030*/  @!P2 IMAD.X R51, R38, 0x1, R51, P3 ;  /* 0x000000012633a824 */ /* 0x000fe200018e0633 */
[----:B0-----:R-:W-:-:S05]  /*1040*/  @!P2 IADD3 R48, P3, PT, R49, R46, RZ ;  /* 0x0000002e3130a210 */ /* 0x001fca0007f7e0ff */
[----:B------:R-:W-:Y:S02]  /*1050*/  @!P2 IMAD.X R49, R38, 0x1, R47, P3 ;  /* 0x000000012631a824 */ /* 0x000fe400018e062f */
[----:B------:R0:W2:Y:S04]  /*1060*/  @!P2 LDG.E.64 R46, desc[UR8][R50.64] ;  /* 0x00000008322ea981 */ /* 0x0000a8000c1e1b00 */
[----:B------:R-:W2:Y:S01]  /*1070*/  @!P2 LDG.E.64 R48, desc[UR8][R48.64] ;  /* 0x000000083030a981 */ /* 0x000ea2000c1e1b00 */
[----:B------:R-:W-:-:S04]  /*1080*/  IADD3 R52, P3, PT, R52, UR18, RZ ;  /* 0x0000001234347c10 */ /* 0x000fc8000ff7e0ff */
[----:B------:R-:W-:Y:S01]  /*1090*/  IADD3.X R53, PT, PT, R16, UR19, RZ, P3, !PT ;  /* 0x0000001310357c10 */ /* 0x000fe20009ffe4ff */
[----:B0-----:R-:W0:Y:S01]  /*10a0*/  LDC.64 R50, c[0x0][0x3e0] ;  /* 0x0000f800ff327b82 */ /* 0x001e220000000a00 */
[----:B--2---:R-:W-:-:S05]  /*10b0*/  @!P2 IADD3 R17, P3, PT, R46, -R48, RZ ;  /* 0x800000302e11a210 */ /* 0x004fca0007f7e0ff */
[----:B------:R-:W-:Y:S02]  /*10c0*/  @!P2 IMAD.X R16, R47, 0x1, ~R49, P3 ;  /* 0x000000012f10a824 */ /* 0x000fe400018e0e31 */
[----:B------:R-:W2:Y:S01]  /*10d0*/  LDG.E.64 R46, desc[UR8][R52.64] ;  /* 0x00000008342e7981 */ /* 0x000ea2000c1e1b00 */
[----:B------:R-:W-:-:S04]  /*10e0*/  LOP3.LUT R24, R24, 0xfffffffd, RZ, 0xc0, !PT ;  /* 0xfffffffd18187812 */ /* 0x000fc800078ec0ff */
[----:B------:R-:W-:-:S04]  /*10f0*/  @P5 LOP3.LUT R24, R24, 0x2, RZ, 0xfc, !PT ;  /* 0x0000000218185812 */ /* 0x000fc800078efcff */
[----:B------:R-:W-:-:S04]  /*1100*/  LOP3.LUT R24, R24, 0xfffffffe, RZ, 0xc0, !PT ;  /* 0xfffffffe18187812 */ /* 0x000fc800078ec0ff */
[----:B------:R-:W-:Y:S02]  /*1110*/  @P4 LOP3.LUT R24, R24, 0x1, RZ, 0xfc, !PT ;  /* 0x0000000118184812 */ /* 0x000fe400078efcff */
[----:B--2---:R-:W-:-:S05]  /*1120*/  IADD3 R46, P3, PT, R42, -R46, RZ ;  /* 0x8000002e2a2e7210 */ /* 0x004fca0007f7e0ff */
[----:B------:R-:W-:Y:S01]  /*1130*/  IMAD.X R47, R43, 0x1, ~R47, P3 ;  /* 0x000000012b2f7824 */ /* 0x000fe200018e0e2f */
[----:B------:R-:W-:-:S04]  /*1140*/  ISETP.GT.U32.AND P3, PT, R46, UR16, PT ;  /* 0x000000102e007c0c */ /* 0x000fc8000bf64070 */
[----:B------:R-:W-:-:S13]  /*1150*/  ISETP.GT.AND.EX P3, PT, R47, UR17, PT, P3 ;  /* 0x000000112f007c0c */ /* 0x000fda000bf64330 */
[----:B------:R-:W-:-:S05]  /*1160*/  @!P3 IADD3 R46, P4, PT, R35, R54, RZ ;  /* 0x00000036232eb210 */ /* 0x000fca0007f9e0ff */
[----:B------:R-:W-:Y:S02]  /*1170*/  @!P3 IMAD.X R47, RZ, RZ, R55, P4 ;  /* 0x000000ffff2fb224 */ /* 0x000fe400020e0637 */
[C---:B------:R-:W-:Y:S01]  /*1180*/  @!P3 IMAD.SHL.U32 R49, R46.reuse, 0x8, RZ ;  /* 0x000000082e31b824 */ /* 0x040fe200078e00ff */
[----:B------:R-:W1:Y:S02]  /*1190*/  LDC.64 R54, c[0x0][0x3e8] ;  /* 0x0000fa00ff367b82 */ /* 0x000e640000000a00 */
[----:B------:R-:W-:-:S06]  /*11a0*/  @!P3 SHF.L.U64.HI R42, R46, 0x3, R47 ;  /* 0x000000032e2ab819 */ /* 0x000fcc000001022f */
[----:B------:R-:W2:Y:S01]  /*11b0*/  LDC.64 R46, c[0x0][0x3d8] ;  /* 0x0000f600ff2e7b82 */ /* 0x000ea20000000a00 */
[----:B0-----:R-:W-:-:S05]  /*11c0*/  @!P3 IADD3 R50, P4, PT, R49, R50, RZ ;  /* 0x000000323132b210 */ /* 0x001fca0007f9e0ff */
[----:B------:R-:W-:Y:S01]  /*11d0*/  @!P3 IMAD.X R51, R42, 0x1, R51, P4 ;  /* 0x000000012a33b824 */ /* 0x000fe200020e0633 */
[----:B--2---:R-:W-:-:S05]  /*11e0*/  @!P3 IADD3 R48, P4, PT, R49, R46, RZ ;  /* 0x0000002e3130b210 */ /* 0x004fca0007f9e0ff */
        /* <DEDUP_REMOVED lines=8> */
[----:B------:R-:W3:Y:S02]  /*1270*/  LDG.E.64 R46, desc[UR8][R52.64] ;  /* 0x00000008342e7981 */ /* 0x000ee4000c1e1b00 */
[----:B---3--:R-:W-:-:S05]  /*1280*/  IADD3 R36, P4, PT, R44, -R46, RZ ;  /* 0x8000002e2c247210 */ /* 0x008fca0007f9e0ff */
[----:B------:R-:W-:Y:S01]  /*1290*/  IMAD.X R46, R45, 0x1, ~R47, P4 ;  /* 0x000000012d2e7824 */ /* 0x000fe200020e0e2f */
[----:B------:R-:W-:Y:S01]  /*12a0*/  ISETP.GT.U32.AND P4, PT, R36, UR16, PT ;  /* 0x0000001024007c0c */ /* 0x000fe2000bf84070 */
[----:B------:R-:W2:Y:S03]  /*12b0*/  LDC.64 R44, c[0x0][0x3d8] ;  /* 0x0000f600ff2c7b82 */ /* 0x000ea60000000a00 */
[----:B------:R-:W-:-:S13]  /*12c0*/  ISETP.GT.AND.EX P4, PT, R46, UR17, PT, P4 ;  /* 0x000000112e007c0c */ /* 0x000fda000bf84340 */
[----:B-1----:R-:W-:-:S05]  /*12d0*/  @!P4 IADD3 R36, P5, PT, R37, R54, RZ ;  /* 0x000000362524c210 */ /* 0x002fca0007fbe0ff */
[----:B------:R-:W-:Y:S02]  /*12e0*/  @!P4 IMAD.X R47, RZ, RZ, R55, P5 ;  /* 0x000000ffff2fc224 */ /* 0x000fe400028e0637 */
[C---:B------:R-:W-:Y:S01]  /*12f0*/  @!P4 IMAD.SHL.U32 R49, R36.reuse, 0x8, RZ ;  /* 0x000000082431c824 */ /* 0x040fe200078e00ff */
[----:B------:R-:W1:Y:S02]  /*1300*/  LDC.64 R54, c[0x0][0x3e8] ;  /* 0x0000fa00ff367b82 */ /* 0x000e640000000a00 */
[----:B------:R-:W-:Y:S02]  /*1310*/  @!P4 SHF.L.U64.HI R36, R36, 0x3, R47 ;  /* 0x000000032424c819 */ /* 0x000fe4000001022f */
[----:B0-----:R-:W-:-:S05]  /*1320*/  @!P4 IADD3 R50, P5, PT, R49, R50, RZ ;  /* 0x000000323132c210 */ /* 0x001fca0007fbe0ff */
[----:B------:R-:W-:Y:S01]  /*1330*/  @!P4 IMAD.X R51, R36, 0x1, R51, P5 ;  /* 0x000000012433c824 */ /* 0x000fe200028e0633 */
[----:B--2---:R-:W-:-:S04]  /*1340*/  @!P4 IADD3 R48, P5, PT, R49, R44, RZ ;  /* 0x0000002c3130c210 */ /* 0x004fc80007fbe0ff */
[----:B------:R0:W2:Y:S01]  /*1350*/  @!P4 LDG.E.64 R46, desc[UR8][R50.64] ;  /* 0x00000008322ec981 */ /* 0x0000a2000c1e1b00 */
[----:B------:R-:W-:-:S06]  /*1360*/  @!P4 IMAD.X R49, R36, 0x1, R45, P5 ;  /* 0x000000012431c824 */ /* 0x000fcc00028e062d */
[----:B------:R-:W2:Y:S01]  /*1370*/  @!P4 LDG.E.64 R48, desc[UR8][R48.64] ;  /* 0x000000083030c981 */ /* 0x000ea2000c1e1b00 */
[----:B------:R-:W-:Y:S01]  /*1380*/  IADD3 R52, P5, PT, R26, UR18, RZ ;  /* 0x000000121a347c10 */ /* 0x000fe2000ffbe0ff */
[----:B0-----:R-:W0:Y:S03]  /*1390*/  LDC.64 R50, c[0x0][0x3e0] ;  /* 0x0000f800ff327b82 */ /* 0x001e260000000a00 */
[----:B------:R-:W-:Y:S02]  /*13a0*/  IADD3.X R53, PT, PT, R34, UR19, RZ, P5, !PT ;  /* 0x0000001322357c10 */ /* 0x000fe4000affe4ff */
[----:B--2---:R-:W-:-:S05]  /*13b0*/  @!P4 IADD3 R45, P5, PT, R46, -R48, RZ ;  /* 0x800000302e2dc210 */ /* 0x004fca0007fbe0ff */
[----:B------:R-:W-:Y:S02]  /*13c0*/  @!P4 IMAD.X R34, R47, 0x1, ~R49, P5 ;  /* 0x000000012f22c824 */ /* 0x000fe400028e0e31 */
[----:B------:R-:W4:Y:S02]  /*13d0*/  LDG.E.64 R46, desc[UR8][R52.64] ;  /* 0x00000008342e7981 */ /* 0x000f24000c1e1b00 */
[----:B----4-:R-:W-:-:S05]  /*13e0*/  IADD3 R26, P5, PT, R18, -R46, RZ ;  /* 0x8000002e121a7210 */ /* 0x010fca0007fbe0ff */
[----:B------:R-:W-:Y:S01]  /*13f0*/  IMAD.X R46, R19, 0x1, ~R47, P5 ;  /* 0x00000001132e7824 */ /* 0x000fe200028e0e2f */
[----:B------:R-:W-:-:S04]  /*1400*/  ISETP.GT.U32.AND P5, PT, R26, UR16, PT ;  /* 0x000000101a007c0c */ /* 0x000fc8000bfa4070 */
        /* <DEDUP_REMOVED lines=8> */
[----:B------:R-:W-:Y:S01]  /*1490*/  IADD3 R18, P6, PT, R22, UR18, RZ ;  /* 0x0000001216127c10 */ /* 0x000fe2000ffde0ff */
[----:B------:R-:W0:Y:S03]  /*14a0*/  LDC.64 R50, c[0x0][0x3d8] ;  /* 0x0000f600ff327b82 */ /* 0x000e260000000a00 */
[----:B------:R-:W-:-:S06]  /*14b0*/  IADD3.X R19, PT, PT, R20, UR19, RZ, P6, !PT ;  /* 0x0000001314137c10 */ /* 0x000fcc000b7fe4ff */
[----:B------:R-:W5:Y:S01]  /*14c0*/  LDG.E.64 R18, desc[UR8][R18.64] ;  /* 0x0000000812127981 */ /* 0x000f62000c1e1b00 */
[----:B0-----:R-:W-:-:S05]  /*14d0*/  @!P5 IADD3 R48, P6, PT, R49, R50, RZ ;  /* 0x000000323130d210 */ /* 0x001fca0007fde0ff */
[----:B------:R-:W-:Y:S02]  /*14e0*/  @!P5 IMAD.X R49, R26, 0x1, R51, P6 ;  /* 0x000000011a31d824 */ /* 0x000fe400030e0633 */
[----:B------:R-:W0:Y:S01]  /*14f0*/  LDC.64 R50, c[0x0][0x3e8] ;  /* 0x0000fa00ff327b82 */ /* 0x000e220000000a00 */
[----:B------:R-:W-:Y:S02]  /*1500*/  P2R R28, PR, RZ, 0x1 ;  /* 0x00000001ff1c7803 */ /* 0x000fe40000000000 */
[----:B------:R-:W-:Y:S02]  /*1510*/  P2R R30, PR, RZ, 0x2 ;  /* 0x00000002ff1e7803 */ /* 0x000fe40000000000 */
[----:B-----5:R-:W-:-:S05]  /*1520*/  IADD3 R20, P6, PT, R14, -R18, RZ ;  /* 0x800000120e147210 */ /* 0x020fca0007fde0ff */
[----:B------:R-:W-:Y:S01]  /*1530*/  IMAD.X R22, R15, 0x1, ~R19, P6 ;  /* 0x000000010f167824 */ /* 0x000fe200030e0e13 */
[----:B------:R-:W-:Y:S01]  /*1540*/  ISETP.GT.U32.AND P6, PT, R20, UR16, PT ;  /* 0x0000001014007c0c */ /* 0x000fe2000bfc4070 */
[----:B------:R-:W2:Y:S03]  /*1550*/  LDC.64 R18, c[0x0][0x3d8] ;  /* 0x0000f600ff127b82 */ /* 0x000ea60000000a00 */
[----:B------:R-:W-:-:S13]  /*1560*/  ISETP.GT.AND.EX P6, PT, R22, UR17, PT, P6 ;  /* 0x0000001116007c0c */ /* 0x000fda000bfc4360 */
[----:B0-----:R-:W-:-:S05]  /*1570*/  @!P6 IADD3 R20, P0, PT, R41, R50, RZ ;  /* 0x000000322914e210 */ /* 0x001fca0007f1e0ff */
[----:B------:R-:W-:Y:S02]  /*1580*/  @!P6 IMAD.X R51, RZ, RZ, R51, P0 ;  /* 0x000000ffff33e224 */ /* 0x000fe400000e0633 */
[----:B------:R-:W-:-:S03]  /*1590*/  @!P6 IMAD.SHL.U32 R53, R20, 0x8, RZ ;  /* 0x000000081435e824 */ /* 0x000fc600078e00ff */
[----:B------:R-:W-:Y:S02]  /*15a0*/  @!P6 SHF.L.U64.HI R14, R20, 0x3, R51 ;  /* 0x00000003140ee819 */ /* 0x000fe40000010233 */
[----:B-1----:R-:W-:-:S05]  /*15b0*/  @!P6 IADD3 R50, P1, PT, R53, R54, RZ ;  /* 0x000000363532e210 */ /* 0x002fca0007f3e0ff */
[----:B------:R-:W-:Y:S01]  /*15c0*/  @!P6 IMAD.X R51, R14, 0x1, R55, P1 ;  /* 0x000000010e33e824 */ /* 0x000fe200008e0637 */
[----:B--2---:R-:W-:-:S05]  /*15d0*/  @!P6 IADD3 R52, P1, PT, R53, R18, RZ ;  /* 0x000000123534e210 */ /* 0x004fca0007f3e0ff */
[----:B------:R-:W-:Y:S02]  /*15e0*/  @!P6 IMAD.X R53, R14, 0x1, R19, P1 ;  /* 0x000000010e35e824 */ /* 0x000fe400008e0613 */
[----:B------:R-:W2:Y:S04]  /*15f0*/  @!P5 LDG.E.64 R14, desc[UR8][R46.64] ;  /* 0x000000082e0ed981 */ /* 0x000ea8000c1e1b00 */
[----:B------:R-:W2:Y:S01]  /*1600*/  @!P5 LDG.E.64 R18, desc[UR8][R48.64] ;  /* 0x000000083012d981 */ /* 0x000ea2000c1e1b00 */
[----:B------:R-:W-:Y:S02]  /*1610*/  P2R R38, PR, RZ, 0x4 ;  /* 0x00000004ff267803 */ /* 0x000fe40000000000 */
[----:B------:R-:W-:-:S04]  /*1620*/  LOP3.LUT P2, RZ, R24, 0x4, RZ, 0xc0, !PT ;  /* 0x0000000418ff7812 */ /* 0x000fc8000784c0ff */
[----:B------:R-:W-:Y:S02]  /*1630*/  P2R R40, PR, RZ, 0x4 ;  /* 0x00000004ff287803 */ /* 0x000fe40000000000 */
[----:B--2---:R-:W-:-:S05]  /*1640*/  @!P5 IADD3 R65, P2, PT, R14, -R18, RZ ;  /* 0x800000120e41d210 */ /* 0x004fca0007f5e0ff */
[----:B------:R-:W-:Y:S02]  /*1650*/  @!P5 IMAD.X R36, R15, 0x1, ~R19, P2 ;  /* 0x000000010f24d824 */ /* 0x000fe400010e0e13 */
[----:B------:R0:W2:Y:S04]  /*1660*/  @!P6 LDG.E.64 R14, desc[UR8][R50.64] ;  /* 0x00000008320ee981 */ /* 0x0000a8000c1e1b00 */
[----:B------:R1:W2:Y:S01]  /*1670*/  @!P6 LDG.E.64 R18, desc[UR8][R52.64] ;  /* 0x000000083412e981 */ /* 0x0002a2000c1e1b00 */
[----:B------:R-:W-:Y:S02]  /*1680*/  P2R R42, PR, RZ, 0x8 ;  /* 0x00000008ff2a7803 */ /* 0x000fe40000000000 */
[----:B------:R-:W-:Y:S02]  /*1690*/  LOP3.LUT P3, RZ, R24, 0x8, RZ, 0xc0, !PT ;  /* 0x0000000818ff7812 */ /* 0x000fe4000786c0ff */
[----:B------:R-:W-:Y:S01]  /*16a0*/  CS2R R58, SRZ ;  /* 0x00000000003a7805 */ /* 0x000fe2000001ff00 */
[----:B------:R-:W-:-:S10]  /*16b0*/  IMAD.MOV.U32 R56, RZ, RZ, 0x1 ;  /* 0x00000001ff387424 */ /* 0x000fd400078e00ff */
[----:B------:R-:W-:Y:S01]  /*16c0*/  @!P3 IMAD.MOV.U32 R56, RZ, RZ, RZ ;  /* 0x000000ffff38b224 */ /* 0x000fe200078e00ff */
[C---:B------:R-:W-:Y:S01]  /*16d0*/  LOP3.LUT P0, RZ, R24.reuse, 0x2, RZ, 0xc0, !PT ;  /* 0x0000000218ff7812 */ /* 0x040fe2000780c0ff */
[----:B------:R-:W-:Y:S01]  /*16e0*/  IMAD.MOV.U32 R61, RZ, RZ, 0x1 ;  /* 0x00000001ff3d7424 */ /* 0x000fe200078e00ff */
[----:B------:R-:W-:Y:S01]  /*16f0*/  LOP3.LUT P1, RZ, R24, 0x1, RZ, 0xc0, !PT ;  /* 0x0000000118ff7812 */ /* 0x000fe2000782c0ff */
[----:B------:R-:W-:Y:S02]  /*1700*/  IMAD.MOV.U32 R26, RZ, RZ, RZ ;  /* 0x000000ffff1a7224 */ /* 0x000fe400078e00ff */
[----:B------:R-:W-:-:S08]  /*1710*/  IMAD.MOV.U32 R24, RZ, RZ, 0x1 ;  /* 0x00000001ff187424 */ /* 0x000fd000078e00ff */
[----:B------:R-:W-:Y:S02]  /*1720*/  @!P0 IMAD.MOV.U32 R24, RZ, RZ, RZ ;  /* 0x000000ffff188224 */ /* 0x000fe400078e00ff */
[----:B------:R-:W-:Y:S02]  /*1730*/  IMAD.MOV.U32 R22, RZ, RZ, RZ ;  /* 0x000000ffff167224 */ /* 0x000fe400078e00ff */
[----:B------:R-:W-:Y:S02]  /*1740*/  IMAD.MOV.U32 R20, RZ, RZ, 0x1 ;  /* 0x00000001ff147424 */ /* 0x000fe400078e00ff */
[----:B------:R-:W-:Y:S01]  /*1750*/  @!P1 IMAD.MOV.U32 R20, RZ, RZ, RZ ;  /* 0x000000ffff149224 */ /* 0x000fe200078e00ff */
[----:B------:R-:W-:Y:S01]  /*1760*/  CS2R R48, SRZ ;  /* 0x0000000000307805 */ /* 0x000fe2000001ff00 */
[----:B0-----:R-:W-:Y:S01]  /*1770*/  IMAD.MOV.U32 R50, RZ, RZ, 0x1 ;  /* 0x00000001ff327424 */ /* 0x001fe200078e00ff */
[----:B-1----:R-:W-:Y:S01]  /*1780*/  CS2R R52, SRZ ;  /* 0x0000000000347805 */ /* 0x002fe2000001ff00 */
[----:B------:R-:W-:-:S02]  /*1790*/  IMAD.MOV.U32 R54, RZ, RZ, 0x1 ;  /* 0x00000001ff367424 */ /* 0x000fc400078e00ff */
[----:B------:R-:W-:Y:S02]  /*17a0*/  IMAD.MOV.U32 R57, RZ, RZ, RZ ;  /* 0x000000ffff397224 */ /* 0x000fe400078e00ff */
[----:B------:R-:W-:Y:S02]  /*17b0*/  IMAD.MOV.U32 R55, RZ, RZ, 0x1 ;  /* 0x00000001ff377424 */ /* 0x000fe400078e00ff */
[----:B------:R-:W-:Y:S01]  /*17c0*/  IMAD.MOV.U32 R51, RZ, RZ, 0x1 ;  /* 0x00000001ff337424 */ /* 0x000fe200078e00ff */
[----:B------:R-:W0:Y:S01]  /*17d0*/  S2R R62, SR_LANEID ;  /* 0x00000000003e7919 */ /* 0x000e220000000000 */
[----:B------:R-:W-:Y:S02]  /*17e0*/  @!P4 IMAD.MOV.U32 R51, RZ, RZ, RZ ;  /* 0x000000ffff33c224 */ /* 0x000fe400078e00ff */
[----:B------:R-:W-:Y:S02]  /*17f0*/  IMAD.MOV.U32 R44, RZ, RZ, RZ ;  /* 0x000000ffff2c7224 */ /* 0x000fe400078e00ff */
[----:B------:R-:W-:-:S02]  /*1800*/  IMAD.MOV.U32 R47, RZ, RZ, 0x1 ;  /* 0x00000001ff2f7424 */ /* 0x000fc400078e00ff */
[----:B------:R-:W-:Y:S01]  /*1810*/  @!P5 IMAD.MOV.U32 R47, RZ, RZ, RZ ;  /* 0x000000ffff2fd224 */ /* 0x000fe200078e00ff */
[----:B------:R-:W1:Y:S01]  /*1820*/  S2UR UR5, SR_CgaCtaId ;  /* 0x00000000000579c3 */ /* 0x000e620000008800 */
[----:B------:R-:W-:Y:S01]  /*1830*/  UMOV UR4, 0x400 ;  /* 0x0000040000047882 */ /* 0x000fe20000000000 */
[----:B------:R-:W-:-:S06]  /*1840*/  SHF.R.U32.HI R60, RZ, 0x5, R0 ;  /* 0x00000005ff3c7819 */ /* 0x000fcc0000011600 */
[----:B------:R-:W-:Y:S01]  /*1850*/  BAR.SYNC.DEFER_BLOCKING 0x0 ;  /* 0x0000000000007b1d */ /* 0x000fe20000010000 */
[----:B--2---:R-:W-:-:S05]  /*1860*/  @!P6 IADD3 R63, P2, PT, R14, -R18, RZ ;  /* 0x800000120e3fe210 */ /* 0x004fca0007f5e0ff */
[----:B------:R-:W-:Y:S02]  /*1870*/  @!P6 IMAD.X R14, R15, 0x1, ~R19, P2 ;  /* 0x000000010f0ee824 */ /* 0x000fe400010e0e13 */
[----:B------:R-:W2:Y:S02]  /*1880*/  LDC.64 R18, c[0x0][0x3d0] ;  /* 0x0000f400ff127b82 */ /* 0x000ea40000000a00 */
[----:B--2---:R-:W-:-:S04]  /*1890*/  @!P3 ISETP.GE.U32.AND P2, PT, R3, R18, PT ;  /* 0x000000120300b20c */ /* 0x004fc80003f46070 */
[----:B------:R-:W-:Y:S02]  /*18a0*/  @!P3 ISETP.GE.AND.EX P2, PT, R2, R19, PT, P2 ;  /* 0x000000130200b20c */ /* 0x000fe40003f46320 */
[----:B------:R-:W2:Y:S02]  /*18b0*/  LDC.64 R2, c[0x0][0x3d0] ;  /* 0x0000f400ff027b82 */ /* 0x000ea40000000a00 */
[----:B------:R-:W-:Y:S02]  /*18c0*/  @!P3 SEL R58, RZ, 0x1, P2 ;  /* 0x00000001ff3ab807 */ /* 0x000fe40001000000 */
[----:B------:R-:W-:-:S13]  /*18d0*/  ISETP.NE.AND P2, PT, R40, RZ, PT ;  /* 0x000000ff2800720c */ /* 0x000fda0003f45270 */
[----:B--2---:R-:W-:-:S04]  /*18e0*/  @!P2 ISETP.GE.U32.AND P3, PT, R5, R2, PT ;  /* 0x000000020500a20c */ /* 0x004fc80003f66070 */
[----:B------:R-:W-:Y:S02]  /*18f0*/  @!P2 ISETP.GE.AND.EX P3, PT, R4, R3, PT, P3 ;  /* 0x000000030400a20c */ /* 0x000fe40003f66330 */
[----:B------:R-:W2:Y:S01]  /*1900*/  LDC.64 R2, c[0x0][0x3d0] ;  /* 0x0000f400ff027b82 */ /* 0x000ea20000000a00 */
[----:B------:R-:W-:Y:S01]  /*1910*/  @!P2 IMAD.MOV.U32 R61, RZ, RZ, RZ ;  /* 0x000000ffff3da224 */ /* 0x000fe200078e00ff */
[----:B------:R-:W-:-:S06]  /*1920*/  @!P2 SEL R59, RZ, 0x1, P3 ;  /* 0x00000001ff3ba807 */ /* 0x000fcc0001800000 */
[----:B------:R-:W3:Y:S01]  /*1930*/  LDC.64 R4, c[0x0][0x3d0] ;  /* 0x0000f400ff047b82 */ /* 0x000ee20000000a00 */
[----:B--2---:R-:W-:-:S04]  /*1940*/  @!P0 ISETP.GE.U32.AND P2, PT, R7, R2, PT ;  /* 0x000000020700820c */ /* 0x004fc80003f46070 */
[----:B------:R-:W-:-:S03]  /*1950*/  @!P0 ISETP.GE.AND.EX P2, PT, R6, R3, PT, P2 ;  /* 0x000000030600820c */ /* 0x000fc60003f46320 */
[----:B------:R-:W2:Y:S01]  /*1960*/  LDC.64 R2, c[0x0][0x3d0] ;  /* 0x0000f400ff027b82 */ /* 0x000ea20000000a00 */
[----:B------:R-:W-:-:S07]  /*1970*/  @!P0 SEL R26, RZ, 0x1, P2 ;  /* 0x00000001ff1a8807 */ /* 0x000fce0001000000 */
[----:B------:R-:W4:Y:S01]  /*1980*/  LDC.64 R6, c[0x0][0x3d0] ;  /* 0x0000f400ff067b82 */ /* 0x000f220000000a00 */
[----:B--2---:R-:W-:-:S04]  /*1990*/  @!P1 ISETP.GE.U32.AND P0, PT, R9, R2, PT ;  /* 0x000000020900920c */ /* 0x004fc80003f06070 */
[----:B------:R-:W-:-:S03]  /*19a0*/  @!P1 ISETP.GE.AND.EX P0, PT, R8, R3, PT, P0 ;  /* 0x000000030800920c */ /* 0x000fc60003f06300 */
[----:B------:R-:W2:Y:S01]  /*19b0*/  LDC.64 R2, c[0x0][0x3d0] ;  /* 0x0000f400ff027b82 */ /* 0x000ea20000000a00 */
[----:B------:R-:W-:Y:S02]  /*19c0*/  @!P1 SEL R22, RZ, 0x1, P0 ;  /* 0x00000001ff169807 */ /* 0x000fe40000000000 */
[----:B------:R-:W-:Y:S01]  /*19d0*/  ISETP.NE.AND P0, PT, R28, RZ, PT ;  /* 0x000000ff1c00720c */ /* 0x000fe20003f05270 */
[----:B------:R-:W-:Y:S01]  /*19e0*/  IMAD.MOV.U32 R28, RZ, RZ, RZ ;  /* 0x000000ffff1c7224 */ /* 0x000fe200078e00ff */
[----:B------:R-:W-:Y:S02]  /*19f0*/  ISETP.NE.AND P2, PT, R38, RZ, PT ;  /* 0x000000ff2600720c */ /* 0x000fe40003f45270 */
[----:B------:R-:W-:Y:S01]  /*1a00*/  ISETP.NE.AND P3, PT, R42, RZ, PT ;  /* 0x000000ff2a00720c */ /* 0x000fe20003f65270 */
[----:B------:R-:W5:Y:S08]  /*1a10*/  LDC.64 R8, c[0x0][0x3d0] ;  /* 0x0000f400ff087b82 */ /* 0x000f700000000a00 */
[----:B--2---:R-:W-:-:S04]  /*1a20*/  @!P0 ISETP.GE.U32.AND P1, PT, R11, R2, PT ;  /* 0x000000020b00820c */ /* 0x004fc80003f26070 */
[----:B------:R-:W-:Y:S02]  /*1a30*/  @!P0 ISETP.GE.AND.EX P1, PT, R10, R3, PT, P1 ;  /* 0x000000030a00820c */ /* 0x000fe40003f26310 */
[----:B------:R-:W2:Y:S02]  /*1a40*/  LDC.64 R2, c[0x0][0x3d0] ;  /* 0x0000f400ff027b82 */ /* 0x000ea40000000a00 */
[----:B------:R-:W-:Y:S02]  /*1a50*/  @!P0 SEL R28, RZ, 0x1, P1 ;  /* 0x00000001ff1c8807 */ /* 0x000fe40000800000 */
[----:B------:R-:W-:Y:S01]  /*1a60*/  ISETP.NE.AND P1, PT, R30, RZ, PT ;  /* 0x000000ff1e00720c */ /* 0x000fe20003f25270 */
[----:B------:R-:W-:Y:S02]  /*1a70*/  IMAD.MOV.U32 R30, RZ, RZ, 0x1 ;  /* 0x00000001ff1e7424 */ /* 0x000fe400078e00ff */
[----:B------:R-:W-:Y:S01]  /*1a80*/  @!P0 IMAD.MOV.U32 R30, RZ, RZ, RZ ;  /* 0x000000ffff1e8224 */ /* 0x000fe200078e00ff */
[----:B------:R-:W0:Y:S09]  /*1a90*/  LDC.64 R10, c[0x0][0x3d0] ;  /* 0x0000f400ff0a7b82 */ /* 0x000e320000000a00 */
[----:B--2---:R-:W-:-:S04]  /*1aa0*/  @!P1 ISETP.GE.U32.AND P0, PT, R13, R2, PT ;  /* 0x000000020d00920c */ /* 0x004fc80003f06070 */
[----:B------:R-:W-:Y:S02]  /*1ab0*/  @!P1 ISETP.GE.AND.EX P0, PT, R12, R3, PT, P0 ;  /* 0x000000030c00920c */ /* 0x000fe40003f06300 */
[----:B------:R-:W2:Y:S02]  /*1ac0*/  LDC.64 R2, c[0x0][0x3d0] ;  /* 0x0000f400ff027b82 */ /* 0x000ea40000000a00 */
[----:B------:R-:W-:Y:S02]  /*1ad0*/  @!P1 SEL R48, RZ, 0x1, P0 ;  /* 0x00000001ff309807 */ /* 0x000fe40000000000 */
[----:B---3--:R-:W-:Y:S01]  /*1ae0*/  @!P2 ISETP.GE.U32.AND P0, PT, R17, R4, PT ;  /* 0x000000041100a20c */ /* 0x008fe20003f06070 */
[----:B------:R-:W-:Y:S01]  /*1af0*/  @!P1 IMAD.MOV.U32 R50, RZ, RZ, RZ ;  /* 0x000000ffff329224 */ /* 0x000fe200078e00ff */
[----:B----4-:R-:W-:Y:S02]  /*1b00*/  @!P3 ISETP.GE.U32.AND P1, PT, R43, R6, PT ;  /* 0x000000062b00b20c */ /* 0x010fe40003f26070 */
[----:B------:R-:W-:Y:S01]  /*1b10*/  @!P2 ISETP.GE.AND.EX P0, PT, R16, R5, PT, P0 ;  /* 0x000000051000a20c */ /* 0x000fe20003f06300 */
[----:B------:R-:W-:Y:S01]  /*1b20*/  @!P2 IMAD.MOV.U32 R54, RZ, RZ, RZ ;  /* 0x000000ffff36a224 */ /* 0x000fe200078e00ff */
[----:B------:R-:W-:-:S02]  /*1b30*/  @!P3 ISETP.GE.AND.EX P1, PT, R32, R7, PT, P1 ;  /* 0x000000072000b20c */ /* 0x000fc40003f26310 */
[----:B------:R-:W-:Y:S02]  /*1b40*/  @!P2 SEL R52, RZ, 0x1, P0 ;  /* 0x00000001ff34a807 */ /* 0x000fe40000000000 */
[----:B------:R-:W-:Y:S01]  /*1b50*/  IADD3 R81, P2, PT, R58, R59, RZ ;  /* 0x0000003b3a517210 */ /* 0x000fe20007f5e0ff */
[----:B------:R-:W-:Y:S01]  /*1b60*/  @!P3 IMAD.MOV.U32 R55, RZ, RZ, RZ ;  /* 0x000000ffff37b224 */ /* 0x000fe200078e00ff */
[----:B------:R-:W-:Y:S02]  /*1b70*/  @!P3 SEL R57, RZ, 0x1, P1 ;  /* 0x00000001ff39b807 */ /* 0x000fe40000800000 */
[----:B------:R-:W-:Y:S01]  /*1b80*/  IADD3 R79, P3, PT, R26, R81, RZ ;  /* 0x000000511a4f7210 */ /* 0x000fe20007f7e0ff */
[----:B------:R-:W-:-:S03]  /*1b90*/  IMAD.X R77, R56, 0x1, R61, P2 ;  /* 0x00000001384d7824 */ /* 0x000fc600010e063d */
[----:B------:R-:W-:Y:S01]  /*1ba0*/  IADD3 R67, P2, PT, R22, R79, RZ ;  /* 0x0000004f16437210 */ /* 0x000fe20007f5e0ff */
[----:B------:R-:W-:Y:S01]  /*1bb0*/  IMAD.X R75, R24, 0x1, R77, P3 ;  /* 0x00000001184b7824 */ /* 0x000fe200018e064d */
[----:B-----5:R-:W-:Y:S02]  /*1bc0*/  @!P4 ISETP.GE.U32.AND P0, PT, R45, R8, PT ;  /* 0x000000082d00c20c */ /* 0x020fe40003f06070 */
[----:B------:R-:W-:Y:S01]  /*1bd0*/  IADD3 R69, P3, PT, R28, R67, RZ ;  /* 0x000000431c457210 */ /* 0x000fe20007f7e0ff */
[----:B------:R-:W-:Y:S01]  /*1be0*/  IMAD.X R71, R20, 0x1, R75, P2 ;  /* 0x0000000114477824 */ /* 0x000fe200010e064b */
[----:B------:R-:W-:Y:S02]  /*1bf0*/  @!P4 ISETP.GE.AND.EX P0, PT, R34, R9, PT, P0 ;  /* 0x000000092200c20c */ /* 0x000fe40003f06300 */
[----:B--2---:R-:W-:Y:S01]  /*1c00*/  @!P5 ISETP.GE.U32.AND P1, PT, R65, R2, PT ;  /* 0x000000024100d20c */ /* 0x004fe20003f26070 */
[----:B------:R-:W-:Y:S01]  /*1c10*/  IMAD.X R65, R30, 0x1, R71, P3 ;  /* 0x000000011e417824 */ /* 0x000fe200018e0647 */
[----:B------:R-:W-:-:S02]  /*1c20*/  IADD3 R73, P2, PT, R48, R69, RZ ;  /* 0x0000004530497210 */ /* 0x000fc40007f5e0ff */
[----:B------:R-:W-:Y:S02]  /*1c30*/  @!P4 SEL R53, RZ, 0x1, P0 ;  /* 0x00000001ff35c807 */ /* 0x000fe40000000000 */
[----:B0-----:R-:W-:Y:S01]  /*1c40*/  @!P6 ISETP.GE.U32.AND P0, PT, R63, R10, PT ;  /* 0x0000000a3f00e20c */ /* 0x001fe20003f06070 */
[----:B------:R-:W-:Y:S01]  /*1c50*/  IMAD.X R63, R50, 0x1, R65, P2 ;  /* 0x00000001323f7824 */ /* 0x000fe200010e0641 */
[----:B------:R-:W-:Y:S02]  /*1c60*/  IADD3 R46, P3, PT, R52, R73, RZ ;  /* 0x00000049342e7210 */ /* 0x000fe40007f7e0ff */
[----:B------:R-:W-:Y:S02]  /*1c70*/  @!P5 ISETP.GE.AND.EX P1, PT, R36, R3, PT, P1 ;  /* 0x000000032400d20c */ /* 0x000fe40003f26310 */
[----:B------:R-:W-:Y:S01]  /*1c80*/  IADD3 R40, P2, PT, R57, R46, RZ ;  /* 0x0000002e39287210 */ /* 0x000fe20007f5e0ff */
[----:B------:R-:W-:Y:S01]  /*1c90*/  IMAD.X R38, R54, 0x1, R63, P3 ;  /* 0x0000000136267824 */ /* 0x000fe200018e063f */
[----:B------:R-:W-:-:S02]  /*1ca0*/  @!P6 ISETP.GE.AND.EX P0, PT, R14, R11, PT, P0 ;  /* 0x0000000b0e00e20c */ /* 0x000fc40003f06300 */
[----:B------:R-:W-:Y:S01]  /*1cb0*/  @!P5 SEL R49, RZ, 0x1, P1 ;  /* 0x00000001ff31d807 */ /* 0x000fe20000800000 */
[----:B------:R-:W-:Y:S01]  /*1cc0*/  IMAD.X R34, R55, 0x1, R38, P2 ;  /* 0x0000000137227824 */ /* 0x000fe200010e0626 */
[----:B------:R-:W-:Y:S02]  /*1cd0*/  IADD3 R36, P1, PT, R53, R40, RZ ;  /* 0x0000002835247210 */ /* 0x000fe40007f3e0ff */
[----:B------:R-:W-:Y:S02]  /*1ce0*/  @!P6 SEL R44, RZ, 0x1, P0 ;  /* 0x00000001ff2ce807 */ /* 0x000fe40000000000 */
[----:B------:R-:W-:Y:S01]  /*1cf0*/  IADD3 R45, P0, PT, R49, R36, RZ ;  /* 0x00000024312d7210 */ /* 0x000fe20007f1e0ff */
[----:B------:R-:W-:Y:S02]  /*1d00*/  IMAD.X R32, R51, 0x1, R34, P1 ;  /* 0x0000000133207824 */ /* 0x000fe400008e0622 */
[----:B------:R-:W-:Y:S01]  /*1d10*/  IMAD.MOV.U32 R42, RZ, RZ, 0x1 ;  /* 0x00000001ff2a7424 */ /* 0x000fe200078e00ff */
[----:B------:R-:W-:Y:S01]  /*1d20*/  IADD3 R5, P1, PT, R44, R45, RZ ;  /* 0x0000002d2c057210 */ /* 0x000fe20007f3e0ff */
[----:B------:R-:W-:-:S02]  /*1d30*/  @!P6 IMAD.MOV.U32 R42, RZ, RZ, RZ ;  /* 0x000000ffff2ae224 */ /* 0x000fc400078e00ff */
[----:B------:R-:W-:Y:S02]  /*1d40*/  IMAD.X R43, R47, 0x1, R32, P0 ;  /* 0x000000012f2b7824 */ /* 0x000fe400000e0620 */
[----:B------:R-:W0:Y:S02]  /*1d50*/  SHFL.UP PT, R2, R5, 0x1, RZ ;  /* 0x0420000005027989 */ /* 0x000e2400000e00ff */
[----:B------:R-:W-:-:S05]  /*1d60*/  IMAD.X R6, R42, 0x1, R43, P1 ;  /* 0x000000012a067824 */ /* 0x000fca00008e062b */
[----:B------:R-:W2:Y:S01]  /*1d70*/  SHFL.UP PT, R3, R6, 0x1, RZ ;  /* 0x0420000006037989 */ /* 0x000ea200000e00ff */
[----:B------:R-:W-:-:S04]  /*1d80*/  ISETP.GE.AND P0, PT, R62, 0x1, PT ;  /* 0x000000013e00780c */ /* 0x000fc80003f06270 */
[----:B0-----:R-:W-:-:S04]  /*1d90*/  SEL R2, R2, RZ, P0 ;  /* 0x000000ff02027207 */ /* 0x001fc80000000000 */
[----:B------:R-:W-:Y:S02]  /*1da0*/  IADD3 R7, P1, PT, R2, R5, RZ ;  /* 0x0000000502077210 */ /* 0x000fe40007f3e0ff */
[----:B--2---:R-:W-:-:S03]  /*1db0*/  SEL R3, R3, RZ, P0 ;  /* 0x000000ff03037207 */ /* 0x004fc60000000000 */
        /* <DEDUP_REMOVED lines=24> */
[C---:B------:R-:W-:Y:S02]  /*1f40*/  ISETP.NE.AND P1, PT, R62.reuse, 0x1f, PT ;  /* 0x0000001f3e00780c */ /* 0x040fe40003f25270 */
[----:B------:R-:W-:Y:S01]  /*1f50*/  ISETP.GE.AND P0, PT, R62, 0x10, PT ;  /* 0x000000103e00780c */ /* 0x000fe20003f06270 */
[----:B-1----:R-:W-:-:S03]  /*1f60*/  ULEA UR4, UR5, UR4, 0x18 ;  /* 0x0000000405047291 */ /* 0x002fc6000f8ec0ff */
[----:B0-----:R-:W-:-:S07]  /*1f70*/  SEL R2, R2, RZ, P0 ;  /* 0x000000ff02027207 */ /* 0x001fce0000000000 */
[----:B------:R-:W-:Y:S02]  /*1f80*/  @!P1 SHF.R.U32.HI R4, RZ, 0x2, R0 ;  /* 0x00000002ff049819 */ /* 0x000fe40000011600 */
[----:B------:R-:W-:Y:S02]  /*1f90*/  IADD3 R2, P2, PT, R2, R5, RZ ;  /* 0x0000000502027210 */ /* 0x000fe40007f5e0ff */
[----:B--2---:R-:W-:Y:S02]  /*1fa0*/  SEL R3, R3, RZ, P0 ;  /* 0x000000ff03037207 */ /* 0x004fe40000000000 */
[----:B------:R-:W-:-:S03]  /*1fb0*/  @!P1 LOP3.LUT R83, R4, 0xf8, RZ, 0xc0, !PT ;  /* 0x000000f804539812 */ /* 0x000fc600078ec0ff */
[----:B------:R-:W-:-:S05]  /*1fc0*/  IMAD.X R3, R3, 0x1, R6, P2 ;  /* 0x0000000103037824 */ /* 0x000fca00010e0606 */
[----:B------:R-:W-:Y:S01]  /*1fd0*/  @!P1 STS.64 [R83+UR4], R2 ;  /* 0x0000000253009988 */ /* 0x000fe20008000a04 */
[----:B------:R-:W-:Y:S06]  /*1fe0*/  BAR.SYNC.DEFER_BLOCKING 0x0 ;  /* 0x0000000000007b1d */ /* 0x000fec0000010000 */
[----:B------:R-:W0:Y:S04]  /*1ff0*/  LDS.128 R12, [UR4] ;  /* 0x00000004ff0c7984 */ /* 0x000e280008000c00 */
[----:B------:R-:W1:Y:S04]  /*2000*/  LDS.128 R16, [UR4+0x10] ;  /* 0x00001004ff107984 */ /* 0x000e680008000c00 */
[----:B------:R-:W2:Y:S04]  /*2010*/  LDS.128 R8, [UR4+0x20] ;  /* 0x00002004ff087984 */ /* 0x000ea80008000c00 */
[----:B------:R-:W3:Y:S01]  /*2020*/  LDS.128 R4, [UR4+0x30] ;  /* 0x00003004ff047984 */ /* 0x000ee20008000c00 */
[----:B0-----:R-:W-:-:S05]  /*2030*/  IADD3 R85, P0, PT, R12, R14, RZ ;  /* 0x0000000e0c557210 */ /* 0x001fca0007f1e0ff */
[----:B------:R-:W-:Y:S01]  /*2040*/  IMAD.X R87, R13, 0x1, R15, P0 ;  /* 0x000000010d577824 */ /* 0x000fe200000e060f */
[----:B------:R-:W-:Y:S02]  /*2050*/  ISETP.NE.AND P0, PT, R60, 0x2, PT ;  /* 0x000000023c00780c */ /* 0x000fe40003f05270 */
[----:B-1----:R-:W-:Y:S02]  /*2060*/  IADD3 R15, P1, PT, R16, R85, RZ ;  /* 0x00000055100f7210 */ /* 0x002fe40007f3e0ff */
[----:B------:R-:W-:Y:S02]  /*2070*/  SEL R16, R85, R12, !P0 ;  /* 0x0000000c55107207 */ /* 0x000fe40004000000 */
[----:B------:R-:W-:Y:S01]  /*2080*/  SEL R12, R87, R13, !P0 ;  /* 0x0000000d570c7207 */ /* 0x000fe20004000000 */
[----:B------:R-:W-:Y:S01]  /*2090*/  IMAD.X R17, R17, 0x1, R87, P1 ;  /* 0x0000000111117824 */ /* 0x000fe200008e0657 */
[----:B------:R-:W-:Y:S02]  /*20a0*/  ISETP.NE.AND P1, PT, R60, 0x3, PT ;  /* 0x000000033c00780c */ /* 0x000fe40003f25270 */
[----:B------:R-:W-:-:S02]  /*20b0*/  IADD3 R83, P2, PT, R18, R15, RZ ;  /* 0x0000000f12537210 */ /* 0x000fc40007f5e0ff */
[----:B------:R-:W-:Y:S02]  /*20c0*/  SEL R16, R15, R16, !P1 ;  /* 0x000000100f107207 */ /* 0x000fe40004800000 */
[----:B------:R-:W-:Y:S02]  /*20d0*/  SEL R18, R17, R12, !P1 ;  /* 0x0000000c11127207 */ /* 0x000fe40004800000 */
[----:B------:R-:W0:Y:S01]  /*20e0*/  LDS.128 R12, [UR4+0x40] ;  /* 0x00004004ff0c7984 */ /* 0x000e220008000c00 */
[----:B------:R-:W-:Y:S01]  /*20f0*/  IMAD.X R19, R19, 0x1, R17, P2 ;  /* 0x0000000113137824 */ /* 0x000fe200010e0611 */
[----:B------:R-:W-:Y:S02]  /*2100*/  ISETP.NE.AND P1, PT, R60, 0x4, PT ;  /* 0x000000043c00780c */ /* 0x000fe40003f25270 */
[----:B--2---:R-:W-:Y:S02]  /*2110*/  IADD3 R17, P2, PT, R8, R83, RZ ;  /* 0x0000005308117210 */ /* 0x004fe40007f5e0ff */
[----:B------:R-:W-:-:S02]  /*2120*/  SEL R16, R83, R16, !P1 ;  /* 0x0000001053107207 */ /* 0x000fc40004800000 */
[----:B------:R-:W-:Y:S01]  /*2130*/  SEL R18, R19, R18, !P1 ;  /* 0x0000001213127207 */ /* 0x000fe20004800000 */
[----:B------:R-:W-:Y:S01]  /*2140*/  IMAD.X R83, R9, 0x1, R19, P2 ;  /* 0x0000000109537824 */ /* 0x000fe200010e0613 */
[----:B------:R-:W-:Y:S02]  /*2150*/  ISETP.NE.AND P1, PT, R60, 0x5, PT ;  /* 0x000000053c00780c */ /* 0x000fe40003f25270 */
[----:B------:R-:W-:Y:S02]  /*2160*/  IADD3 R9, P2, PT, R10, R17, RZ ;  /* 0x000000110a097210 */ /* 0x000fe40007f5e0ff */
[----:B------:R-:W-:-:S03]  /*2170*/  SEL R16, R17, R16, !P1 ;  /* 0x0000001011107207 */ /* 0x000fc60004800000 */
[----:B------:R-:W-:Y:S01]  /*2180*/  IMAD.X R17, R11, 0x1, R83, P2 ;  /* 0x000000010b117824 */ /* 0x000fe200010e0653 */
[----:B------:R-:W-:Y:S02]  /*2190*/  ISETP.NE.AND P2, PT, R60, 0x6, PT ;  /* 0x000000063c00780c */ /* 0x000fe40003f45270 */
[----:B---3--:R-:W-:Y:S02]  /*21a0*/  IADD3 R19, P3, PT, R4, R9, RZ ;  /* 0x0000000904137210 */ /* 0x008fe40007f7e0ff */
[----:B------:R-:W-:Y:S02]  /*21b0*/  SEL R18, R83, R18, !P1 ;  /* 0x0000001253127207 */ /* 0x000fe40004800000 */
[----:B------:R-:W-:Y:S02]  /*21c0*/  SEL R16, R9, R16, !P2 ;  /* 0x0000001009107207 */ /* 0x000fe40005000000 */
[----:B------:R-:W-:Y:S01]  /*21d0*/  ISETP.NE.AND P1, PT, R60, 0x7, PT ;  /* 0x000000073c00780c */ /* 0x000fe20003f25270 */
[----:B------:R-:W1:Y:S01]  /*21e0*/  LDS.128 R8, [UR4+0x50] ;  /* 0x00005004ff087984 */ /* 0x000e620008000c00 */
[----:B------:R-:W-:-:S02]  /*21f0*/  IMAD.X R5, R5, 0x1, R17, P3 ;  /* 0x0000000105057824 */ /* 0x000fc400018e0611 */
[----:B------:R-:W-:Y:S02]  /*2200*/  SEL R16, R19, R16, !P1 ;  /* 0x0000001013107207 */ /* 0x000fe40004800000 */
[----:B------:R-:W-:Y:S02]  /*2210*/  IADD3 R19, P3, PT, R6, R19, RZ ;  /* 0x0000001306137210 */ /* 0x000fe40007f7e0ff */
[----:B------:R-:W-:Y:S02]  /*2220*/  SEL R18, R17, R18, !P2 ;  /* 0x0000001211127207 */ /* 0x000fe40005000000 */
[----:B------:R-:W-:Y:S01]  /*2230*/  ISETP.NE.AND P2, PT, R60, 0x8, PT ;  /* 0x000000083c00780c */ /* 0x000fe20003f45270 */
[----:B------:R-:W-:Y:S01]  /*2240*/  IMAD.X R17, R7, 0x1, R5, P3 ;  /* 0x0000000107117824 */ /* 0x000fe200018e0605 */
[----:B------:R-:W-:Y:S02]  /*2250*/  SEL R18, R5, R18, !P1 ;  /* 0x0000001205127207 */ /* 0x000fe40004800000 */
[----:B------:R-:W-:Y:S01]  /*2260*/  SEL R16, R19, R16, !P2 ;  /* 0x0000001013107207 */ /* 0x000fe20005000000 */
[----:B------:R-:W2:Y:S01]  /*2270*/  LDS.128 R4, [UR4+0x60] ;  /* 0x00006004ff047984 */ /* 0x000ea20008000c00 */
[----:B0-----:R-:W-:-:S02]  /*2280*/  IADD3 R19, P1, PT, R12, R19, RZ ;  /* 0x000000130c137210 */ /* 0x001fc40007f3e0ff */
[----:B------:R-:W-:-:S03]  /*2290*/  SEL R18, R17, R18, !P2 ;  /* 0x0000001211127207 */ /* 0x000fc60005000000 */
[----:B------:R-:W-:Y:S01]  /*22a0*/  IMAD.X R85, R13, 0x1, R17, P1 ;  /* 0x000000010d557824 */ /* 0x000fe200008e0611 */
[----:B------:R-:W-:-:S05]  /*22b0*/  IADD3 R17, P2, PT, R14, R19, RZ ;  /* 0x000000130e117210 */ /* 0x000fca0007f5e0ff */
[----:B------:R-:W-:Y:S02]  /*22c0*/  IMAD.X R83, R15, 0x1, R85, P2 ;  /* 0x000000010f537824 */ /* 0x000fe400010e0655 */
[----:B------:R-:W0:Y:S01]  /*22d0*/  LDS.128 R12, [UR4+0x70] ;  /* 0x00007004ff0c7984 */ /* 0x000e220008000c00 */
[----:B------:R-:W-:-:S04]  /*22e0*/  ISETP.NE.AND P1, PT, R60, 0x9, PT ;  /* 0x000000093c00780c */ /* 0x000fc80003f25270 */
[----:B------:R-:W-:Y:S02]  /*22f0*/  SEL R16, R19, R16, !P1 ;  /* 0x0000001013107207 */ /* 0x000fe40004800000 */
[----:B------:R-:W-:Y:S02]  /*2300*/  SEL R18, R85, R18, !P1 ;  /* 0x0000001255127207 */ /* 0x000fe40004800000 */
[----:B------:R-:W-:Y:S02]  /*2310*/  ISETP.NE.AND P1, PT, R60, 0xa, PT ;  /* 0x0000000a3c00780c */ /* 0x000fe40003f25270 */
[----:B-1----:R-:W-:Y:S02]  /*2320*/  IADD3 R19, P2, PT, R8, R17, RZ ;  /* 0x0000001108137210 */ /* 0x002fe40007f5e0ff */
[----:B------:R-:W-:Y:S02]  /*2330*/  SEL R8, R17, R16, !P1 ;  /* 0x0000001011087207 */ /* 0x000fe40004800000 */
[----:B------:R-:W-:Y:S01]  /*2340*/  SEL R16, R83, R18, !P1 ;  /* 0x0000001253107207 */ /* 0x000fe20004800000 */
[----:B------:R-:W-:Y:S01]  /*2350*/  IMAD.X R9, R9, 0x1, R83, P2 ;  /* 0x0000000109097824 */ /* 0x000fe200010e0653 */
[----:B------:R-:W-:-:S02]  /*2360*/  IADD3 R17, P1, PT, R10, R19, RZ ;  /* 0x000000130a117210 */ /* 0x000fc40007f3e0ff */
[C---:B------:R-:W-:Y:S02]  /*2370*/  ISETP.NE.AND P2, PT, R60.reuse, 0xb, PT ;  /* 0x0000000b3c00780c */ /* 0x040fe40003f45270 */
[----:B------:R-:W-:Y:S01]  /*2380*/  ISETP.NE.AND P3, PT, R60, 0xc, PT ;  /* 0x0000000c3c00780c */ /* 0x000fe20003f65270 */
[----:B------:R-:W-:Y:S01]  /*2390*/  IMAD.X R11, R11, 0x1, R9, P1 ;  /* 0x000000010b0b7824 */ /* 0x000fe200008e0609 */
[----:B------:R-:W-:Y:S02]  /*23a0*/  SEL R8, R19, R8, !P2 ;  /* 0x0000000813087207 */ /* 0x000fe40005000000 */
[----:B------:R-:W-:Y:S02]  /*23b0*/  SEL R10, R9, R16, !P2 ;  /* 0x00000010090a7207 */ /* 0x000fe40005000000 */
[----:B--2---:R-:W-:Y:S02]  /*23c0*/  IADD3 R9, P2, PT, R4, R17, RZ ;  /* 0x0000001104097210 */ /* 0x004fe40007f5e0ff */
[----:B------:R-:W-:-:S02]  /*23d0*/  SEL R4, R17, R8, !P3 ;  /* 0x0000000811047207 */ /* 0x000fc40005800000 */
[----:B------:R-:W-:Y:S01]  /*23e0*/  ISETP.NE.AND P4, PT, R60, 0xd, PT ;  /* 0x0000000d3c00780c */ /* 0x000fe20003f85270 */
[----:B------:R-:W-:Y:S01]  /*23f0*/  IMAD.X R17, R5, 0x1, R11, P2 ;  /* 0x0000000105117824 */ /* 0x000fe200010e060b */
[----:B------:R-:W-:Y:S02]  /*2400*/  IADD3 R5, P5, PT, R6, R9, RZ ;  /* 0x0000000906057210 */ /* 0x000fe40007fbe0ff */
[----:B------:R-:W-:Y:S02]  /*2410*/  SEL R10, R11, R10, !P3 ;  /* 0x0000000a0b0a7207 */ /* 0x000fe40005800000 */
[----:B------:R-:W-:Y:S02]  /*2420*/  ISETP.NE.AND P2, PT, R60, 0xe, PT ;  /* 0x0000000e3c00780c */ /* 0x000fe40003f45270 */
[----:B------:R-:W-:Y:S01]  /*2430*/  SEL R4, R9, R4, !P4 ;  /* 0x0000000409047207 */ /* 0x000fe20006000000 */
[----:B------:R-:W-:Y:S01]  /*2440*/  IMAD.X R11, R7, 0x1, R17, P5 ;  /* 0x00000001070b7824 */ /* 0x000fe200028e0611 */
[----:B------:R-:W-:-:S02]  /*2450*/  ISETP.NE.AND P1, PT, R0, RZ, PT ;  /* 0x000000ff0000720c */ /* 0x000fc40003f25270 */
[----:B------:R-:W-:Y:S02]  /*2460*/  SEL R6, R17, R10, !P4 ;  /* 0x0000000a11067207 */ /* 0x000fe40006000000 */
[----:B------:R-:W-:Y:S02]  /*2470*/  ISETP.NE.AND P3, PT, R60, 0xf, PT ;  /* 0x0000000f3c00780c */ /* 0x000fe40003f65270 */
[----:B------:R-:W-:Y:S02]  /*2480*/  SEL R4, R5, R4, !P2 ;  /* 0x0000000405047207 */ /* 0x000fe40005000000 */
[----:B0-----:R-:W-:Y:S02]  /*2490*/  IADD3 R7, P5, PT, R12, R5, RZ ;  /* 0x000000050c077210 */ /* 0x001fe40007fbe0ff */
[----:B------:R-:W-:Y:S02]  /*24a0*/  SEL R6, R11, R6, !P2 ;  /* 0x000000060b067207 */ /* 0x000fe40005000000 */
[----:B------:R-:W-:Y:S01]  /*24b0*/  ISETP.NE.AND P0, PT, R62, RZ, PT ;  /* 0x000000ff3e00720c */ /* 0x000fe20003f05270 */
[----:B------:R-:W-:Y:S01]  /*24c0*/  IMAD.X R13, R13, 0x1, R11, P5 ;  /* 0x000000010d0d7824 */ /* 0x000fe200028e060b */
[----:B------:R-:W-:-:S02]  /*24d0*/  ISETP.GE.U32.AND P4, PT, R0, 0x20, PT ;  /* 0x000000200000780c */ /* 0x000fc40003f86070 */
[----:B------:R-:W-:Y:S02]  /*24e0*/  IADD3 R2, P2, P6, R2, -R44, -R45 ;  /* 0x8000002c02027210 */ /* 0x000fe40007e5e82d */
[----:B------:R-:W-:Y:S02]  /*24f0*/  SEL R5, R7, R4, !P3 ;  /* 0x0000000407057207 */ /* 0x000fe40005800000 */
[----:B------:R-:W-:Y:S02]  /*2500*/  SEL R2, R2, RZ, P0 ;  /* 0x000000ff02027207 */ /* 0x000fe40000000000 */
[----:B------:R-:W-:Y:S01]  /*2510*/  SEL R5, R5, RZ, P4 ;  /* 0x000000ff05057207 */ /* 0x000fe20002000000 */
[----:B------:R-:W0:Y:S01]  /*2520*/  @!P1 LDC.64 R8, c[0x0][0x3a8] ;  /* 0x0000ea00ff089b82 */ /* 0x000e220000000a00 */
[----:B------:R-:W-:Y:S02]  /*2530*/  IADD3.X R3, PT, PT, R3, ~R42, ~R43, P2, P6 ;  /* 0x8000002a03037210 */ /* 0x000fe400017ecc2b */
[----:B------:R-:W-:-:S02]  /*2540*/  SEL R4, R13, R6, !P3 ;  /* 0x000000060d047207 */ /* 0x000fc40005800000 */
[----:B------:R-:W-:Y:S02]  /*2550*/  IADD3 R10, P3, PT, R2, R5, RZ ;  /* 0x00000005020a7210 */ /* 0x000fe40007f7e0ff */
[----:B------:R-:W-:Y:S02]  /*2560*/  SEL R2, R3, RZ, P0 ;  /* 0x000000ff03027207 */ /* 0x000fe40000000000 */
[----:B------:R-:W-:-:S05]  /*2570*/  SEL R3, R4, RZ, P4 ;  /* 0x000000ff04037207 */ /* 0x000fca0002000000 */
[----:B------:R-:W-:Y:S01]  /*2580*/  IMAD.X R11, R2, 0x1, R3, P3 ;  /* 0x00000001020b7824 */ /* 0x000fe200018e0603 */
[----:B------:R-:W-:Y:S02]  /*2590*/  ISETP.GT.U32.AND P3, PT, R58, -0x1, PT ;  /* 0xffffffff3a00780c */ /* 0x000fe40003f64070 */
[----:B------:R-:W-:Y:S02]  /*25a0*/  IADD3 R6, P2, PT, R14, R7, RZ ;  /* 0x000000070e067210 */ /* 0x000fe40007f5e0ff */
[----:B------:R-:W-:Y:S01]  /*25b0*/  ISETP.GT.U32.AND.EX P3, PT, R56, RZ, PT, P3 ;  /* 0x000000ff3800720c */ /* 0x000fe20003f64130 */
[----:B------:R-:W-:Y:S02]  /*25c0*/  @!P1 IMAD.MOV.U32 R4, RZ, RZ, 0x65 ;  /* 0x00000065ff049424 */ /* 0x000fe400078e00ff */
[----:B------:R-:W-:Y:S02]  /*25d0*/  IMAD.X R7, R15, 0x1, R13, P2 ;  /* 0x000000010f077824 */ /* 0x000fe400010e060d */
[----:B------:R-:W-:Y:S01]  /*25e0*/  @!P1 IMAD.MOV.U32 R5, RZ, RZ, 0x0 ;  /* 0x00000000ff059424 */ /* 0x000fe200078e00ff */
[----:B------:R-:W-:Y:S01]  /*25f0*/  ISETP.GT.U32.AND P0, PT, R59, -0x1, PT ;  /* 0xffffffff3b00780c */ /* 0x000fe20003f04070 */
[----:B------:R-:W-:Y:S01]  /*2600*/  BSSY.RECONVERGENT B0, `(.L_x_449) ;  /* 0x0000013000007945 */ /* 0x000fe20003800200 */
[----:B------:R-:W-:-:S02]  /*2610*/  ISETP.GT.U32.AND P2, PT, R22, -0x1, PT ;  /* 0xffffffff1600780c */ /* 0x000fc40003f44070 */
[----:B0-----:R0:W-:Y:S01]  /*2620*/  @!P1 ST.E.128.STRONG.GPU desc[UR8][R8.64+0x200], R4 ;  /* 0x0002000408009985 */ /* 0x0011e2000c10fd08 */
[----:B------:R-:W-:Y:S01]  /*2630*/  ISETP.GT.U32.AND P1, PT, R26, -0x1, PT ;  /* 0xffffffff1a00780c */ /* 0x000fe20003f24070 */
[----:B------:R-:W-:Y:S01]  /*2640*/  IMAD.IADD R3, R6, 0x1, R7 ;  /* 0x0000000106037824 */ /* 0x000fe200078e0207 */
[----:B------:R-:W-:Y:S01]  /*2650*/  BAR.SYNC.DEFER_BLOCKING 0x0 ;  /* 0x0000000000007b1d */ /* 0x000fe20000010000 */
[----:B------:R-:W-:Y:S01]  /*2660*/  ISETP.GT.U32.AND.EX P0, PT, R61, RZ, PT, P0 ;  /* 0x000000ff3d00720c */ /* 0x000fe20003f04100 */
[----:B------:R-:W-:Y:S01]  /*2670*/  IMAD.MOV.U32 R2, RZ, RZ, R11 ;  /* 0x000000ffff027224 */ /* 0x000fe200078e000b */
[----:B------:R-:W-:Y:S02]  /*2680*/  ISETP.GT.U32.AND.EX P1, PT, R24, RZ, PT, P1 ;  /* 0x000000ff1800720c */ /* 0x000fe40003f24110 */
[----:B------:R-:W-:Y:S02]  /*2690*/  ISETP.GT.U32.AND.EX P2, PT, R20, RZ, PT, P2 ;  /* 0x000000ff1400720c */ /* 0x000fe40003f44120 */
[----:B------:R-:W-:-:S02]  /*26a0*/  IADD3 R14, P4, PT, R10, R81, RZ ;  /* 0x000000510a0e7210 */ /* 0x000fc40007f9e0ff */
[----:B------:R-:W-:Y:S02]  /*26b0*/  IADD3 R16, P5, PT, R10, R79, RZ ;  /* 0x0000004f0a107210 */ /* 0x000fe40007fbe0ff */
[----:B------:R-:W-:Y:S01]  /*26c0*/  IADD3 R12, P6, PT, R58, R10, RZ ;  /* 0x0000000a3a0c7210 */ /* 0x000fe20007fde0ff */
[----:B------:R-:W-:-:S12]  /*26d0*/  @P3 BRA `(.L_x_450) ;  /* 0x0000000000143947 */ /* 0x000fd80003800000 */
[----:B------:R-:W-:-:S04]  /*26e0*/  ISETP.NE.U32.AND P3, PT, R58, RZ, PT ;  /* 0x000000ff3a00720c */ /* 0x000fc80003f65070 */
[----:B------:R-:W-:-:S13]  /*26f0*/  ISETP.NE.AND.EX P3, PT, R56, RZ, PT, P3 ;  /* 0x000000ff3800720c */ /* 0x000fda0003f65330 */
[----:B0-----:R-:W-:Y:S02]  /*2700*/  @!P3 IMAD R4, R0, 0xb, R3 ;  /* 0x0000000b0004b824 */ /* 0x001fe400078e0203 */
[----:B------:R-:W-:-:S03]  /*2710*/  @P3 IMAD.IADD R2, R10, 0x1, R7 ;  /* 0x000000010a023824 */ /* 0x000fc600078e0207 */
[----:B------:R-:W-:-:S07]  /*2720*/  @!P3 IADD3 R2, PT, PT, R4, -R10, -R11 ;  /* 0x8000000a0402b210 */ /* 0x000fce0007ffe80b */
.L_x_450:
[----:B------:R-:W-:Y:S05]  /*2730*/  BSYNC.RECONVERGENT B0 ;  /* 0x0000000000007941 */ /* 0x000fea0003800200 */
.L_x_449:
[----:B------:R-:W-:Y:S01]  /*2740*/  BSSY.RECONVERGENT B0, `(.L_x_451) ;  /* 0x0000009000007945 */ /* 0x000fe20003800200 */
[----:B------:R-:W-:-:S03]  /*2750*/  IMAD.X R56, R56, 0x1, R11, P6 ;  /* 0x0000000138387824 */ /* 0x000fc600030e060b */
[----:B------:R-:W-:Y:S05]  /*2760*/  @P0 BRA `(.L_x_452) ;  /* 0x0000000000180947 */ /* 0x000fea0003800000 */
[----:B------:R-:W-:-:S04]  /*2770*/  ISETP.NE.U32.AND P0, PT, R59, RZ, PT ;  /* 0x000000ff3b00720c */ /* 0x000fc80003f05070 */
[----:B------:R-:W-:-:S13]  /*2780*/  ISETP.NE.AND.EX P0, PT, R61, RZ, PT, P0 ;  /* 0x000000ff3d00720c */ /* 0x000fda0003f05300 */
[----:B0-----:R-:W-:Y:S02]  /*2790*/  @!P0 IMAD R5, R0, 0xb, R3 ;  /* 0x0000000b00058824 */ /* 0x001fe400078e0203 */
[----:B------:R-:W-:-:S05]  /*27a0*/  @P0 IMAD.IADD R56, R12, 0x1, R7 ;  /* 0x000000010c380824 */ /* 0x000fca00078e0207 */
[----:B------:R-:W-:-:S05]  /*27b0*/  @!P0 IADD3 R4, PT, PT, R5, -R12, -R56 ;  /* 0x8000000c05048210 */ /* 0x000fca0007ffe838 */
[----:B------:R-:W-:-:S07]  /*27c0*/  @!P0 VIADD R56, R4, 0x1 ;  /* 0x0000000104388836 */ /* 0x000fce0000000000 */
.L_x_452:
[----:B------:R-:W-:Y:S05]  /*27d0*/  BSYNC.RECONVERGENT B0 ;  /* 0x0000000000007941 */ /* 0x000fea0003800200 */
.L_x_451:
[----:B------:R-:W-:Y:S01]  /*27e0*/  BSSY.RECONVERGENT B0, `(.L_x_453) ;  /* 0x000000b000007945 */ /* 0x000fe20003800200 */
[----:B------:R-:W-:Y:S01]  /*27f0*/  IMAD R13, R0, 0xb, R3 ;  /* 0x0000000b000d7824 */ /* 0x000fe200078e0203 */
[----:B------:R-:W-:Y:S01]  /*2800*/  LEA R2, R2, UR4, 0x2 ;  /* 0x0000000402027c11 */ /* 0x000fe2000f8e10ff */
[C---:B------:R-:W-:Y:S02]  /*2810*/  IMAD.X R77, R11.reuse, 0x1, R77, P4 ;  /* 0x000000010b4d7824 */ /* 0x040fe400020e064d */
[----:B------:R-:W-:Y:S01]  /*2820*/  IMAD.X R75, R11, 0x1, R75, P5 ;  /* 0x000000010b4b7824 */ /* 0x000fe200028e064b */
[----:B------:R-:W-:Y:S06]  /*2830*/  @P1 BRA `(.L_x_454) ;  /* 0x0000000000141947 */ /* 0x000fec0003800000 */
[----:B------:R-:W-:-:S04]  /*2840*/  ISETP.NE.U32.AND P0, PT, R26, RZ, PT ;  /* 0x000000ff1a00720c */ /* 0x000fc80003f05070 */
[----:B------:R-:W-:-:S13]  /*2850*/  ISETP.NE.AND.EX P0, PT, R24, RZ, PT, P0 ;  /* 0x000000ff1800720c */ /* 0x000fda0003f05300 */
[----:B------:R-:W-:-:S05]  /*2860*/  @P0 IMAD.IADD R77, R14, 0x1, R7 ;  /* 0x000000010e4d0824 */ /* 0x000fca00078e0207 */
[----:B0-----:R-:W-:-:S05]  /*2870*/  @!P0 IADD3 R4, PT, PT, R13, -R14, -R77 ;  /* 0x8000000e0d048210 */ /* 0x001fca0007ffe84d */
[----:B------:R-:W-:-:S07]  /*2880*/  @!P0 VIADD R77, R4, 0x2 ;  /* 0x00000002044d8836 */ /* 0x000fce0000000000 */
.L_x_454:
[----:B------:R-:W-:Y:S05]  /*2890*/  BSYNC.RECONVERGENT B0 ;  /* 0x0000000000007941 */ /* 0x000fea0003800200 */
.L_x_453:
[----:B------:R-:W-:Y:S01]  /*28a0*/  BSSY.RECONVERGENT B0, `(.L_x_455) ;  /* 0x0000009000007945 */ /* 0x000fe20003800200 */
[----:B0-----:R-:W-:Y:S02]  /*28b0*/  LEA R4, R77, UR4, 0x2 ;  /* 0x000000044d047c11 */ /* 0x001fe4000f8e10ff */
[----:B------:R-:W-:Y:S01]  /*28c0*/  LEA R56, R56, UR4, 0x2 ;  /* 0x0000000438387c11 */ /* 0x000fe2000f8e10ff */
[----:B------:R-:W-:Y:S06]  /*28d0*/  @P2 BRA `(.L_x_456) ;  /* 0x0000000000142947 */ /* 0x000fec0003800000 */
[----:B------:R-:W-:-:S04]  /*28e0*/  ISETP.NE.U32.AND P0, PT, R22, RZ, PT ;  /* 0x000000ff1600720c */ /* 0x000fc80003f05070 */
[----:B------:R-:W-:-:S13]  /*28f0*/  ISETP.NE.AND.EX P0, PT, R20, RZ, PT, P0 ;  /* 0x000000ff1400720c */ /* 0x000fda0003f05300 */
[----:B------:R-:W-:-:S05]  /*2900*/  @P0 IMAD.IADD R75, R16, 0x1, R7 ;  /* 0x00000001104b0824 */ /* 0x000fca00078e0207 */
[----:B------:R-:W-:-:S05]  /*2910*/  @!P0 IADD3 R5, PT, PT, R13, -R16, -R75 ;  /* 0x800000100d058210 */ /* 0x000fca0007ffe84b */
[----:B------:R-:W-:-:S07]  /*2920*/  @!P0 VIADD R75, R5, 0x3 ;  /* 0x00000003054b8836 */ /* 0x000fce0000000000 */
.L_x_456:
[----:B------:R-:W-:Y:S05]  /*2930*/  BSYNC.RECONVERGENT B0 ;  /* 0x0000000000007941 */ /* 0x000fea0003800200 */
.L_x_455:
[----:B------:R-:W-:Y:S01]  /*2940*/  LEA R6, R75, UR4, 0x2 ;  /* 0x000000044b067c11 */ /* 0x000fe2000f8e10ff */
[----:B------:R0:W-:Y:S01]  /*2950*/  STS [R2], R21 ;  /* 0x0000001502007388 */ /* 0x0001e20000000800 */
[----:B------:R-:W-:Y:S01]  /*2960*/  ISETP.GT.U32.AND P2, PT, R28, -0x1, PT ;  /* 0xffffffff1c00780c */ /* 0x000fe20003f44070 */
[----:B------:R-:W-:Y:S01]  /*2970*/  BSSY.RECONVERGENT B0, `(.L_x_457) ;  /* 0x0000014000007945 */ /* 0x000fe20003800200 */
[----:B------:R-:W-:Y:S01]  /*2980*/  ISETP.GT.U32.AND P1, PT, R48, -0x1, PT ;  /* 0xffffffff3000780c */ /* 0x000fe20003f24070 */
[----:B------:R1:W-:Y:S01]  /*2990*/  STS [R56], R23 ;  /* 0x0000001738007388 */ /* 0x0003e20000000800 */
[----:B------:R-:W-:Y:S02]  /*29a0*/  ISETP.GT.U32.AND.EX P2, PT, R30, RZ, PT, P2 ;  /* 0x000000ff1e00720c */ /* 0x000fe40003f44120 */
[----:B------:R-:W-:Y:S01]  /*29b0*/  ISETP.GT.U32.AND P0, PT, R52, -0x1, PT ;  /* 0xffffffff3400780c */ /* 0x000fe20003f04070 */
[----:B------:R1:W-:Y:S01]  /*29c0*/  STS [R4], R25 ;  /* 0x0000001904007388 */ /* 0x0003e20000000800 */
[----:B------:R-:W-:-:S02]  /*29d0*/  ISETP.NE.AND P4, PT, RZ, UR6, PT ;  /* 0x00000006ff007c0c */ /* 0x000fc4000bf85270 */
[----:B0-----:R-:W-:Y:S01]  /*29e0*/  IADD3 R2, P6, PT, R10, R67, RZ ;  /* 0x000000430a027210 */ /* 0x001fe20007fde0ff */
[----:B------:R1:W-:Y:S01]  /*29f0*/  STS [R6], R27 ;  /* 0x0000001b06007388 */ /* 0x0003e20000000800 */
[----:B------:R-:W-:Y:S02]  /*2a00*/  ISETP.GT.U32.AND.EX P1, PT, R50, RZ, PT, P1 ;  /* 0x000000ff3200720c */ /* 0x000fe40003f24110 */
[----:B------:R-:W-:Y:S01]  /*2a10*/  ISETP.GT.U32.AND.EX P0, PT, R54, RZ, PT, P0 ;  /* 0x000000ff3600720c */ /* 0x000fe20003f04100 */
[----:B------:R-:W-:Y:S01]  /*2a20*/  IMAD.X R71, R11, 0x1, R71, P6 ;  /* 0x000000010b477824 */ /* 0x000fe200030e0647 */
[C---:B------:R-:W-:Y:S02]  /*2a30*/  IADD3 R8, P5, PT, R10.reuse, R69, RZ ;  /* 0x000000450a087210 */ /* 0x040fe40007fbe0ff */
[----:B------:R-:W-:Y:S01]  /*2a40*/  IADD3 R12, P3, PT, R10, R73, RZ ;  /* 0x000000490a0c7210 */ /* 0x000fe20007f7e0ff */
[----:B------:R-:W-:-:S12]  /*2a50*/  @P2 BRA `(.L_x_458) ;  /* 0x0000000000142947 */ /* 0x000fd80003800000 */
[----:B------:R-:W-:-:S04]  /*2a60*/  ISETP.NE.U32.AND P2, PT, R28, RZ, PT ;  /* 0x000000ff1c00720c */ /* 0x000fc80003f45070 */
[----:B------:R-:W-:-:S13]  /*2a70*/  ISETP.NE.AND.EX P2, PT, R30, RZ, PT, P2 ;  /* 0x000000ff1e00720c */ /* 0x000fda0003f45320 */
[----:B------:R-:W-:-:S05]  /*2a80*/  @P2 IMAD.IADD R71, R2, 0x1, R7 ;  /* 0x0000000102472824 */ /* 0x000fca00078e0207 */
[----:B------:R-:W-:-:S05]  /*2a90*/  @!P2 IADD3 R2, PT, PT, R13, -R2, -R71 ;  /* 0x800000020d02a210 */ /* 0x000fca0007ffe847 */
[----:B------:R-:W-:-:S07]  /*2aa0*/  @!P2 VIADD R71, R2, 0x4 ;  /* 0x000000040247a836 */ /* 0x000fce0000000000 */
.L_x_458:
[----:B------:R-:W-:Y:S05]  /*2ab0*/  BSYNC.RECONVERGENT B0 ;  /* 0x0000000000007941 */ /* 0x000fea0003800200 */
.L_x_457:
[----:B------:R-:W-:Y:S01]  /*2ac0*/  BSSY.RECONVERGENT B0, `(.L_x_459) ;  /* 0x0000008000007945 */ /* 0x000fe20003800200 */
[----:B------:R-:W-:-:S03]  /*2ad0*/  IMAD.X R65, R11, 0x1, R65, P5 ;  /* 0x000000010b417824 */ /* 0x000fc600028e0641 */
[----:B------:R-:W-:Y:S05]  /*2ae0*/  @P1 BRA `(.L_x_460) ;  /* 0x0000000000141947 */ /* 0x000fea0003800000 */
[----:B------:R-:W-:-:S04]  /*2af0*/  ISETP.NE.U32.AND P1, PT, R48, RZ, PT ;  /* 0x000000ff3000720c */ /* 0x000fc80003f25070 */
[----:B------:R-:W-:-:S13]  /*2b00*/  ISETP.NE.AND.EX P1, PT, R50, RZ, PT, P1 ;  /* 0x000000ff3200720c */ /* 0x000fda0003f25310 */
[----:B------:R-:W-:-:S05]  /*2b10*/  @P1 IMAD.IADD R65, R8, 0x1, R7 ;  /* 0x0000000108411824 */ /* 0x000fca00078e0207 */
[----:B------:R-:W-:-:S05]  /*2b20*/  @!P1 IADD3 R2, PT, PT, R13, -R8, -R65 ;  /* 0x800000080d029210 */ /* 0x000fca0007ffe841 */
[----:B------:R-:W-:-:S07]  /*2b30*/  @!P1 VIADD R65, R2, 0x5 ;  /* 0x0000000502419836 */ /* 0x000fce0000000000 */
.L_x_460:
[----:B------:R-:W-:Y:S05]  /*2b40*/  BSYNC.RECONVERGENT B0 ;  /* 0x0000000000007941 */ /* 0x000fea0003800200 */
.L_x_459:
[----:B------:R-:W-:Y:S01]  /*2b50*/  BSSY.RECONVERGENT B0, `(.L_x_461) ;  /* 0x000000a000007945 */ /* 0x000fe20003800200 */
[----:B------:R-:W-:Y:S01]  /*2b60*/  IMAD.X R63, R11, 0x1, R63, P3 ;  /* 0x000000010b3f7824 */ /* 0x000fe200018e063f */
[----:B-1----:R-:W-:Y:S02]  /*2b70*/  LEA R4, R65, UR4, 0x2 ;  /* 0x0000000441047c11 */ /* 0x002fe4000f8e10ff */
[----:B------:R-:W-:Y:S01]  /*2b80*/  LEA R2, R71, UR4, 0x2 ;  /* 0x0000000447027c11 */ /* 0x000fe2000f8e10ff */
[----:B------:R-:W-:Y:S06]  /*2b90*/  @P0 BRA `(.L_x_462) ;  /* 0x0000000000140947 */ /* 0x000fec0003800000 */
[----:B------:R-:W-:-:S04]  /*2ba0*/  ISETP.NE.U32.AND P0, PT, R52, RZ, PT ;  /* 0x000000ff3400720c */ /* 0x000fc80003f05070 */
[----:B------:R-:W-:-:S13]  /*2bb0*/  ISETP.NE.AND.EX P0, PT, R54, RZ, PT, P0 ;  /* 0x000000ff3600720c */ /* 0x000fda0003f05300 */
[----:B------:R-:W-:-:S05]  /*2bc0*/  @P0 IMAD.IADD R63, R12, 0x1, R7 ;  /* 0x000000010c3f0824 */ /* 0x000fca00078e0207 */
[----:B------:R-:W-:-:S05]  /*2bd0*/  @!P0 IADD3 R5, PT, PT, R13, -R12, -R63 ;  /* 0x8000000c0d058210 */ /* 0x000fca0007ffe83f */
[----:B------:R-:W-:-:S07]  /*2be0*/  @!P0 VIADD R63, R5, 0x6 ;  /* 0x00000006053f8836 */ /* 0x000fce0000000000 */
.L_x_462:
[----:B------:R-:W-:Y:S05]  /*2bf0*/  BSYNC.RECONVERGENT B0 ;  /* 0x0000000000007941 */ /* 0x000fea0003800200 */
.L_x_461:
[----:B------:R-:W-:Y:S01]  /*2c00*/  LEA R6, R63, UR4, 0x2 ;  /* 0x000000043f067c11 */ /* 0x000fe2000f8e10ff */
[----:B------:R-:W-:Y:S01]  /*2c10*/  STS [R2], R29 ;  /* 0x0000001d02007388 */ /* 0x000fe20000000800 */
[----:B------:R-:W0:Y:S01]  /*2c20*/  @!P4 LDC.64 R8, c[0x0][0x408] ;  /* 0x00010200ff08cb82 */ /* 0x000e220000000a00 */
[----:B------:R-:W-:Y:S01]  /*2c30*/  ISETP.GT.U32.AND P2, PT, R57, -0x1, PT ;  /* 0xffffffff3900780c */ /* 0x000fe20003f44070 */
[----:B------:R-:W-:Y:S01]  /*2c40*/  BSSY.RECONVERGENT B0, `(.L_x_463) ;  /* 0x000001a000007945 */ /* 0x000fe20003800200 */
[----:B------:R1:W-:Y:S01]  /*2c50*/  STS [R4], R31 ;  /* 0x0000001f04007388 */ /* 0x0003e20000000800 */
[C---:B------:R-:W-:Y:S02]  /*2c60*/  IADD3 R40, P5, PT, R10.reuse, R40, RZ ;  /* 0x000000280a287210 */ /* 0x040fe40007fbe0ff */
[----:B------:R-:W-:Y:S01]  /*2c70*/  ISETP.GT.U32.AND.EX P2, PT, R55, RZ, PT, P2 ;  /* 0x000000ff3700720c */ /* 0x000fe20003f44120 */
[----:B------:R2:W-:Y:S01]  /*2c80*/  STS [R6], R33 ;  /* 0x0000002106007388 */ /* 0x0005e20000000800 */
[----:B------:R-:W3:Y:S01]  /*2c90*/  @!P4 LDC.64 R14, c[0x0][0x408] ;  /* 0x00010200ff0ecb82 */ /* 0x000ee20000000a00 */
[----:B------:R-:W-:Y:S01]  /*2ca0*/  IADD3 R36, P6, PT, R10, R36, RZ ;  /* 0x000000240a247210 */ /* 0x000fe20007fde0ff */
[----:B------:R-:W-:Y:S01]  /*2cb0*/  IMAD.X R34, R11, 0x1, R34, P5 ;  /* 0x000000010b227824 */ /* 0x000fe200028e0622 */
[----:B------:R-:W-:-:S02]  /*2cc0*/  ISETP.GT.U32.AND P1, PT, R53, -0x1, PT ;  /* 0xffffffff3500780c */ /* 0x000fc40003f24070 */
[C---:B-1----:R-:W-:Y:S01]  /*2cd0*/  IADD3 R4, P5, PT, R10.reuse, R45, RZ ;  /* 0x0000002d0a047210 */ /* 0x042fe20007fbe0ff */
[----:B------:R-:W-:Y:S01]  /*2ce0*/  IMAD.X R32, R11, 0x1, R32, P6 ;  /* 0x000000010b207824 */ /* 0x000fe200030e0620 */
[----:B------:R-:W-:Y:S01]  /*2cf0*/  IADD3 R2, P6, PT, R10, R46, RZ ;  /* 0x0000002e0a027210 */ /* 0x000fe20007fde0ff */
[----:B------:R-:W1:Y:S01]  /*2d00*/  @!P4 LDC.64 R16, c[0x0][0x408] ;  /* 0x00010200ff10cb82 */ /* 0x000e620000000a00 */
[----:B------:R-:W-:Y:S01]  /*2d10*/  ISETP.GT.U32.AND P0, PT, R49, -0x1, PT ;  /* 0xffffffff3100780c */ /* 0x000fe20003f04070 */
[C---:B------:R-:W-:Y:S01]  /*2d20*/  IMAD.X R43, R11.reuse, 0x1, R43, P5 ;  /* 0x000000010b2b7824 */ /* 0x040fe200028e062b */
[----:B------:R-:W-:Y:S01]  /*2d30*/  ISETP.GT.U32.AND P3, PT, R44, -0x1, PT ;  /* 0xffffffff2c00780c */ /* 0x000fe20003f64070 */
[----:B------:R-:W-:Y:S01]  /*2d40*/  IMAD.X R38, R11, 0x1, R38, P6 ;  /* 0x000000010b267824 */ /* 0x000fe200030e0626 */
[----:B------:R-:W-:Y:S02]  /*2d50*/  ISETP.GT.U32.AND.EX P1, PT, R51, RZ, PT, P1 ;  /* 0x000000ff3300720c */ /* 0x000fe40003f24110 */
[----:B------:R-:W-:-:S02]  /*2d60*/  ISETP.GT.U32.AND.EX P0, PT, R47, RZ, PT, P0 ;  /* 0x000000ff2f00720c */ /* 0x000fc40003f04100 */
[----:B------:R-:W-:Y:S01]  /*2d70*/  ISETP.GT.U32.AND.EX P3, PT, R42, RZ, PT, P3 ;  /* 0x000000ff2a00720c */ /* 0x000fe20003f64130 */
[----:B--2---:R-:W-:-:S12]  /*2d80*/  @P2 BRA `(.L_x_464) ;  /* 0x0000000000142947 */ /* 0x004fd80003800000 */
[----:B------:R-:W-:-:S04]  /*2d90*/  ISETP.NE.U32.AND P2, PT, R57, RZ, PT ;  /* 0x000000ff3900720c */ /* 0x000fc80003f45070 */
[----:B------:R-:W-:-:S13]  /*2da0*/  ISETP.NE.AND.EX P2, PT, R55, RZ, PT, P2 ;  /* 0x000000ff3700720c */ /* 0x000fda0003f45320 */
[----:B------:R-:W-:-:S05]  /*2db0*/  @P2 IMAD.IADD R38, R2, 0x1, R7 ;  /* 0x0000000102262824 */ /* 0x000fca00078e0207 */
[----:B------:R-:W-:-:S05]  /*2dc0*/  @!P2 IADD3 R2, PT, PT, R13, -R2, -R38 ;  /* 0x800000020d02a210 */ /* 0x000fca0007ffe826 */
[----:B------:R-:W-:-:S07]  /*2dd0*/  @!P2 VIADD R38, R2, 0x7 ;  /* 0x000000070226a836 */ /* 0x000fce0000000000 */
.L_x_464:
[----:B------:R-:W-:Y:S05]  /*2de0*/  BSYNC.RECONVERGENT B0 ;  /* 0x0000000000007941 */ /* 0x000fea0003800200 */
.L_x_463:
[----:B------:R-:W-:Y:S04]  /*2df0*/  BSSY.RECONVERGENT B0, `(.L_x_465) ;  /* 0x0000007000007945 */ /* 0x000fe80003800200 */
[----:B------:R-:W-:Y:S05]  /*2e00*/  @P1 BRA `(.L_x_466) ;  /* 0x0000000000141947 */ /* 0x000fea0003800000 */
[----:B------:R-:W-:-:S04]  /*2e10*/  ISETP.NE.U32.AND P1, PT, R53, RZ, PT ;  /* 0x000000ff3500720c */ /* 0x000fc80003f25070 */
[----:B------:R-:W-:-:S13]  /*2e20*/  ISETP.NE.AND.EX P1, PT, R51, RZ, PT, P1 ;  /* 0x000000ff3300720c */ /* 0x000fda0003f25310 */
[----:B------:R-:W-:-:S05]  /*2e30*/  @P1 IMAD.IADD R34, R40, 0x1, R7 ;  /* 0x0000000128221824 */ /* 0x000fca00078e0207 */
[----:B------:R-:W-:-:S05]  /*2e40*/  @!P1 IADD3 R2, PT, PT, R13, -R40, -R34 ;  /* 0x800000280d029210 */ /* 0x000fca0007ffe822 */
[----:B------:R-:W-:-:S07]  /*2e50*/  @!P1 VIADD R34, R2, 0x8 ;  /* 0x0000000802229836 */ /* 0x000fce0000000000 */
.L_x_466:
[----:B------:R-:W-:Y:S05]  /*2e60*/  BSYNC.RECONVERGENT B0 ;  /* 0x0000000000007941 */ /* 0x000fea0003800200 */
.L_x_465:
[----:B------:R-:W-:Y:S01]  /*2e70*/  BSSY.RECONVERGENT B0, `(.L_x_467) ;  /* 0x0000008000007945 */ /* 0x000fe20003800200 */
[----:B------:R-:W-:-:S03]  /*2e80*/  LEA R38, R38, UR4, 0x2 ;  /* 0x0000000426267c11 */ /* 0x000fc6000f8e10ff */
[----:B------:R-:W-:Y:S05]  /*2e90*/  @P0 BRA `(.L_x_468) ;  /* 0x0000000000140947 */ /* 0x000fea0003800000 */
[----:B------:R-:W-:-:S04]  /*2ea0*/  ISETP.NE.U32.AND P0, PT, R49, RZ, PT ;  /* 0x000000ff3100720c */ /* 0x000fc80003f05070 */
[----:B------:R-:W-:-:S13]  /*2eb0*/  ISETP.NE.AND.EX P0, PT, R47, RZ, PT, P0 ;  /* 0x000000ff2f00720c */ /* 0x000fda0003f05300 */
[----:B------:R-:W-:-:S05]  /*2ec0*/  @P0 IMAD.IADD R32, R36, 0x1, R7 ;  /* 0x0000000124200824 */ /* 0x000fca00078e0207 */
[----:B------:R-:W-:-:S05]  /*2ed0*/  @!P0 IADD3 R2, PT, PT, R13, -R36, -R32 ;  /* 0x800000240d028210 */ /* 0x000fca0007ffe820 */
[----:B------:R-:W-:-:S07]  /*2ee0*/  @!P0 VIADD R32, R2, 0x9 ;  /* 0x0000000902208836 */ /* 0x000fce0000000000 */
.L_x_468:
[----:B------:R-:W-:Y:S05]  /*2ef0*/  BSYNC.RECONVERGENT B0 ;  /* 0x0000000000007941 */ /* 0x000fea0003800200 */
.L_x_467:
        /* <DEDUP_REMOVED lines=8> */
.L_x_470:
[----:B------:R-:W-:Y:S05]  /*2f80*/  BSYNC.RECONVERGENT B0 ;  /* 0x0000000000007941 */ /* 0x000fea0003800200 */
.L_x_469:
[----:B------:R-:W-:Y:S01]  /*2f90*/  LEA R32, R32, UR4, 0x2 ;  /* 0x0000000420207c11 */ /* 0x000fe2000f8e10ff */
[----:B------:R-:W-:Y:S01]  /*2fa0*/  STS [R38], R35 ;  /* 0x0000002326007388 */ /* 0x000fe20000000800 */
[----:B------:R-:W-:Y:S02]  /*2fb0*/  LEA R2, R43, UR4, 0x2 ;  /* 0x000000042b027c11 */ /* 0x000fe4000f8e10ff */
[----:B------:R-:W-:Y:S02]  /*2fc0*/  CS2R R4, SRZ ;  /* 0x0000000000047805 */ /* 0x000fe4000001ff00 */
[----:B------:R-:W-:Y:S01]  /*2fd0*/  CS2R R12, SRZ ;  /* 0x00000000000c7805 */ /* 0x000fe2000001ff00 */
[----:B------:R-:W-:Y:S01]  /*2fe0*/  STS [R34], R37 ;  /* 0x0000002522007388 */ /* 0x000fe20000000800 */
[----:B------:R-:W-:Y:S02]  /*2ff0*/  CS2R R10, SRZ ;  /* 0x00000000000a7805 */ /* 0x000fe4000001ff00 */
[C---:B------:R-:W-:Y:S01]  /*3000*/  LEA R6, R0.reuse, UR4, 0x2 ;  /* 0x0000000400067c11 */ /* 0x040fe2000f8e10ff */
[----:B------:R-:W2:Y:S01]  /*3010*/  LDCU.64 UR4, c[0x0][0x388] ;  /* 0x00007100ff0477ac */ /* 0x000ea20008000a00 */
[----:B------:R-:W-:Y:S01]  /*3020*/  STS [R32], R39 ;  /* 0x0000002720007388 */ /* 0x000fe20000000800 */
[----:B------:R-:W4:Y:S03]  /*3030*/  LDCU.128 UR12, c[0x0][0x390] ;  /* 0x00007200ff0c77ac */ /* 0x000f260008000c00 */
[----:B------:R5:W-:Y:S01]  /*3040*/  STS [R2], R41 ;  /* 0x0000002902007388 */ /* 0x000be20000000800 */
[----:B------:R-:W-:Y:S06]  /*3050*/  BAR.SYNC.DEFER_BLOCKING 0x0 ;  /* 0x0000000000007b1d */ /* 0x000fec0000010000 */
[----:B0-----:R0:W5:Y:S04]  /*3060*/  @!P4 LDG.E.64 R4, desc[UR8][R8.64] ;  /* 0x000000080804c981 */ /* 0x001168000c1e1b00 */
[----:B-1----:R-:W4:Y:S04]  /*3070*/  @!P4 LDG.E.64 R12, desc[UR8][R16.64+0x10] ;  /* 0x00001008100cc981 */ /* 0x002f28000c1e1b00 */
[----:B---3--:R-:W3:Y:S01]  /*3080*/  @!P4 LDG.E.64 R10, desc[UR8][R14.64+0x8] ;  /* 0x000008080e0ac981 */ /* 0x008ee2000c1e1b00 */
[C---:B------:R-:W-:Y:S01]  /*3090*/  IMAD.IADD R21, R0.reuse, 0x1, -R3 ;  /* 0x0000000100157824 */ /* 0x040fe200078e0a03 */
[----:B------:R-:W-:Y:S01]  /*30a0*/  BSSY.RECONVERGENT B0, `(.L_x_471) ;  /* 0x0000019000007945 */ /* 0x000fe20003800200 */
[C---:B0-----:R-:W-:Y:S01]  /*30b0*/  IMAD.IADD R9, R0.reuse, 0x1, -R7 ;  /* 0x0000000100097824 */ /* 0x041fe200078e0a07 */
[----:B------:R-:W0:Y:S04]  /*30c0*/  LDS R19, [R6] ;  /* 0x0000000006137984 */ /* 0x000e280000000800 */
[----:B------:R1:W0:Y:S01]  /*30d0*/  LDS R23, [R6+0x800] ;  /* 0x0008000006177984 */ /* 0x0002220000000800 */
[----:B-----5:R-:W-:-:S04]  /*30e0*/  IADD3 R2, P0, PT, R0, R4, RZ ;  /* 0x0000000400027210 */ /* 0x020fc80007f1e0ff */
[----:B--2---:R-:W-:Y:S01]  /*30f0*/  LEA R4, P1, R2, UR4, 0x2 ;  /* 0x0000000402047c11 */ /* 0x004fe2000f8210ff */
[----:B------:R-:W-:Y:S01]  /*3100*/  IMAD.X R5, RZ, RZ, R5, P0 ;  /* 0x000000ffff057224 */ /* 0x000fe200000e0605 */
[----:B------:R-:W-:Y:S02]  /*3110*/  ISETP.GE.AND P0, PT, R0, R7, PT ;  /* 0x000000070000720c */ /* 0x000fe40003f06270 */
[----:B----4-:R-:W-:Y:S02]  /*3120*/  IADD3 R12, P3, PT, R21, R12, RZ ;  /* 0x0000000c150c7210 */ /* 0x010fe40007f7e0ff */
[----:B------:R-:W-:Y:S01]  /*3130*/  LEA.HI.X R5, R2, UR5, R5, 0x2, P1 ;  /* 0x0000000502057c11 */ /* 0x000fe200088f1405 */
[----:B------:R-:W-:Y:S01]  /*3140*/  VIADD R2, R0, 0x200 ;  /* 0x0000020000027836 */ /* 0x000fe20000000000 */
[----:B---3--:R-:W-:Y:S02]  /*3150*/  IADD3 R14, P2, PT, R9, R10, RZ ;  /* 0x0000000a090e7210 */ /* 0x008fe40007f5e0ff */
[----:B------:R-:W-:-:S02]  /*3160*/  LEA.HI.X.SX32 R13, R21, R13, 0x1, P3 ;  /* 0x0000000d150d7211 */ /* 0x000fc400018f0eff */
[----:B------:R-:W-:Y:S02]  /*3170*/  LEA.HI.X.SX32 R9, R9, R11, 0x1, P2 ;  /* 0x0000000b09097211 */ /* 0x000fe400010f0eff */
[----:B------:R-:W-:Y:S01]  /*3180*/  LEA R8, P2, R14, UR12, 0x2 ;  /* 0x0000000c0e087c11 */ /* 0x000fe2000f8410ff */
[----:B0-----:R1:W-:Y:S01]  /*3190*/  @!P0 STG.E desc[UR8][R4.64], R19 ;  /* 0x0000001304008986 */ /* 0x0013e2000c101908 */
[C---:B------:R-:W-:Y:S02]  /*31a0*/  SHF.L.U64.HI R11, R12.reuse, 0x2, R13 ;  /* 0x000000020c0b7819 */ /* 0x040fe4000001020d */
[----:B------:R-:W-:Y:S02]  /*31b0*/  LEA R10, P3, -R12, UR14, 0x2 ;  /* 0x0000000e0c0a7c11 */ /* 0x000fe4000f8611ff */
[----:B------:R-:W-:Y:S02]  /*31c0*/  LEA.HI.X R9, R14, UR13, R9, 0x2, P2 ;  /* 0x0000000d0e097c11 */ /* 0x000fe400090f1409 */
[----:B------:R-:W-:-:S02]  /*31d0*/  IADD3.X R11, PT, PT, ~R11, UR15, RZ, P3, !PT ;  /* 0x0000000f0b0b7c10 */ /* 0x000fc40009ffe5ff */
[----:B------:R-:W-:Y:S01]  /*31e0*/  ISETP.GE.AND P1, PT, R2, R7, PT ;  /* 0x000000070200720c */ /* 0x000fe20003f26270 */
[----:B------:R-:W-:-:S12]  /*31f0*/  @!P0 BRA `(.L_x_472) ;  /* 0x00000000000c8947 */ /* 0x000fd80003800000 */
[----:B------:R-:W-:-:S13]  /*3200*/  ISETP.GE.AND P0, PT, R0, R3, PT ;  /* 0x000000030000720c */ /* 0x000fda0003f06270 */
[----:B------:R0:W-:Y:S04]  /*3210*/  @!P0 STG.E desc[UR8][R8.64], R19 ;  /* 0x0000001308008986 */ /* 0x0001e8000c101908 */
[----:B------:R0:W-:Y:S02]  /*3220*/  @P0 STG.E desc[UR8][R10.64+-0x4], R19 ;  /* 0xfffffc130a000986 */ /* 0x0001e4000c101908 */
.L_x_472:
[----:B------:R-:W-:Y:S05]  /*3230*/  BSYNC.RECONVERGENT B0 ;  /* 0x0000000000007941 */ /* 0x000fea0003800200 */
.L_x_471:
[----:B------:R-:W-:Y:S04]  /*3240*/  BSSY.RECONVERGENT B0, `(.L_x_473) ;  /* 0x0000007000007945 */ /* 0x000fe80003800200 */
[----:B------:R-:W-:Y:S05]  /*3250*/  @!P1 BRA `(.L_x_474) ;  /* 0x0000000000109947 */ /* 0x000fea0003800000 */
[----:B------:R-:W-:-:S13]  /*3260*/  ISETP.GE.AND P0, PT, R2, R3, PT ;  /* 0x000000030200720c */ /* 0x000fda0003f06270 */
[----:B------:R3:W-:Y:S04]  /*3270*/  @P0 STG.E desc[UR8][R10.64+-0x804], R23 ;  /* 0xfff7fc170a000986 */ /* 0x0007e8000c101908 */
[----:B------:R3:W-:Y:S01]  /*3280*/  @!P0 STG.E desc[UR8][R8.64+0x800], R23 ;  /* 0x0008001708008986 */ /* 0x0007e2000c101908 */
[----:B------:R-:W-:Y:S05]  /*3290*/  BRA `(.L_x_475) ;  /* 0x0000000000047947 */ /* 0x000fea0003800000 */
.L_x_474:
[----:B------:R2:W-:Y:S02]  /*32a0*/  STG.E desc[UR8][R4.64+0x800], R23 ;  /* 0x0008001704007986 */ /* 0x0005e4000c101908 */
.L_x_475:
[----:B------:R-:W-:Y:S05]  /*32b0*/  BSYNC.RECONVERGENT B0 ;  /* 0x0000000000007941 */ /* 0x000fea0003800200 */
.L_x_473:
[----:B------:R4:W0:Y:S01]  /*32c0*/  LDS R13, [R6+0x1000] ;  /* 0x00100000060d7984 */ /* 0x0008220000000800 */
[----:B------:R-:W-:Y:S01]  /*32d0*/  LOP3.LUT R2, R0, 0x400, RZ, 0xfc, !PT ;  /* 0x0000040000027812 */ /* 0x000fe200078efcff */
[----:B------:R-:W-:Y:S03]  /*32e0*/  BSSY.RECONVERGENT B0, `(.L_x_476) ;  /* 0x0000008000007945 */ /* 0x000fe60003800200 */
[----:B------:R-:W-:-:S13]  /*32f0*/  ISETP.GE.AND P0, PT, R2, R7, PT ;  /* 0x000000070200720c */ /* 0x000fda0003f06270 */
[----:B----4-:R-:W-:Y:S05]  /*3300*/  @!P0 BRA `(.L_x_477) ;  /* 0x0000000000108947 */ /* 0x010fea0003800000 */
[----:B------:R-:W-:-:S13]  /*3310*/  ISETP.GE.AND P0, PT, R2, R3, PT ;  /* 0x000000030200720c */ /* 0x000fda0003f06270 */
[----:B0-----:R0:W-:Y:S04]  /*3320*/  @P0 STG.E desc[UR8][R10.64+-0x1004], R13 ;  /* 0xffeffc0d0a000986 */ /* 0x0011e8000c101908 */
[----:B------:R0:W-:Y:S01]  /*3330*/  @!P0 STG.E desc[UR8][R8.64+0x1000], R13 ;  /* 0x0010000d08008986 */ /* 0x0001e2000c101908 */
[----:B------:R-:W-:Y:S05]  /*3340*/  BRA `(.L_x_478) ;  /* 0x0000000000047947 */ /* 0x000fea0003800000 */
.L_x_477:
[----:B0-----:R4:W-:Y:S02]  /*3350*/  STG.E desc[UR8][R4.64+0x1000], R13 ;  /* 0x0010000d04007986 */ /* 0x0019e4000c101908 */
.L_x_478:
[----:B------:R-:W-:Y:S05]  /*3360*/  BSYNC.RECONVERGENT B0 ;  /* 0x0000000000007941 */ /* 0x000fea0003800200 */
.L_x_476:
[----:B0---4-:R0:W4:Y:S01]  /*3370*/  LDS R13, [R6+0x1800] ;  /* 0x00180000060d7984 */ /* 0x0111220000000800 */
[----:B------:R-:W-:Y:S01]  /*3380*/  VIADD R2, R0, 0x600 ;  /* 0x0000060000027836 */ /* 0x000fe20000000000 */
[----:B------:R-:W-:Y:S04]  /*3390*/  BSSY.RECONVERGENT B0, `(.L_x_479) ;  /* 0x0000008000007945 */ /* 0x000fe80003800200 */
[----:B------:R-:W-:-:S13]  /*33a0*/  ISETP.GE.AND P0, PT, R2, R7, PT ;  /* 0x000000070200720c */ /* 0x000fda0003f06270 */
[----:B0-----:R-:W-:Y:S05]  /*33b0*/  @!P0 BRA `(.L_x_480) ;  /* 0x0000000000108947 */ /* 0x001fea0003800000 */
[----:B------:R-:W-:-:S13]  /*33c0*/  ISETP.GE.AND P0, PT, R2, R3, PT ;  /* 0x000000030200720c */ /* 0x000fda0003f06270 */
[----:B----4-:R4:W-:Y:S04]  /*33d0*/  @P0 STG.E desc[UR8][R10.64+-0x1804], R13 ;  /* 0xffe7fc0d0a000986 */ /* 0x0109e8000c101908 */
[----:B------:R4:W-:Y:S01]  /*33e0*/  @!P0 STG.E desc[UR8][R8.64+0x1800], R13 ;  /* 0x0018000d08008986 */ /* 0x0009e2000c101908 */
[----:B------:R-:W-:Y:S05]  /*33f0*/  BRA `(.L_x_481) ;  /* 0x0000000000047947 */ /* 0x000fea0003800000 */
.L_x_480:
[----:B----4-:R0:W-:Y:S02]  /*3400*/  STG.E desc[UR8][R4.64+0x1800], R13 ;  /* 0x0018000d04007986 */ /* 0x0101e4000c101908 */
.L_x_481:
[----:B------:R-:W-:Y:S05]  /*3410*/  BSYNC.RECONVERGENT B0 ;  /* 0x0000000000007941 */ /* 0x000fea0003800200 */
.L_x_479:
[----:B0---4-:R0:W4:Y:S01]  /*3420*/  LDS R13, [R6+0x2000] ;  /* 0x00200000060d7984 */ /* 0x0111220000000800 */
[----:B------:R-:W-:Y:S01]  /*3430*/  LOP3.LUT R2, R0, 0x800, RZ, 0xfc, !PT ;  /* 0x0000080000027812 */ /* 0x000fe200078efcff */
[----:B------:R-:W-:Y:S03]  /*3440*/  BSSY.RECONVERGENT B0, `(.L_x_482) ;  /* 0x0000008000007945 */ /* 0x000fe60003800200 */
[----:B------:R-:W-:-:S13]  /*3450*/  ISETP.GE.AND P0, PT, R2, R7, PT ;  /* 0x000000070200720c */ /* 0x000fda0003f06270 */
[----:B0-----:R-:W-:Y:S05]  /*3460*/  @!P0 BRA `(.L_x_483) ;  /* 0x0000000000108947 */ /* 0x001fea0003800000 */
[----:B------:R-:W-:-:S13]  /*3470*/  ISETP.GE.AND P0, PT, R2, R3, PT ;  /* 0x000000030200720c */ /* 0x000fda0003f06270 */
[----:B----4-:R0:W-:Y:S04]  /*3480*/  @P0 STG.E desc[UR8][R10.64+-0x2004], R13 ;  /* 0xffdffc0d0a000986 */ /* 0x0101e8000c101908 */
[----:B------:R0:W-:Y:S01]  /*3490*/  @!P0 STG.E desc[UR8][R8.64+0x2000], R13 ;  /* 0x0020000d08008986 */ /* 0x0001e2000c101908 */
[----:B------:R-:W-:Y:S05]  /*34a0*/  BRA `(.L_x_484) ;  /* 0x0000000000047947 */ /* 0x000fea0003800000 */
.L_x_483:
[----:B----4-:R4:W-:Y:S02]  /*34b0*/  STG.E desc[UR8][R4.64+0x2000], R13 ;  /* 0x0020000d04007986 */ /* 0x0109e4000c101908 */
.L_x_484:
[----:B------:R-:W-:Y:S05]  /*34c0*/  BSYNC.RECONVERGENT B0 ;  /* 0x0000000000007941 */ /* 0x000fea0003800200 */
.L_x_482:
        /* <DEDUP_REMOVED lines=9> */
.L_x_486:
[----:B----4-:R0:W-:Y:S02]  /*3560*/  STG.E desc[UR8][R4.64+0x2800], R13 ;  /* 0x0028000d04007986 */ /* 0x0101e4000c101908 */
.L_x_487:
[----:B------:R-:W-:Y:S05]  /*3570*/  BSYNC.RECONVERGENT B0 ;  /* 0x0000000000007941 */ /* 0x000fea0003800200 */
.L_x_485:
        /* <DEDUP_REMOVED lines=9> */
.L_x_489:
[----:B----4-:R4:W-:Y:S02]  /*3610*/  STG.E desc[UR8][R4.64+0x3000], R13 ;  /* 0x0030000d04007986 */ /* 0x0109e4000c101908 */
.L_x_490:
[----:B------:R-:W-:Y:S05]  /*3620*/  BSYNC.RECONVERGENT B0 ;  /* 0x0000000000007941 */ /* 0x000fea0003800200 */
.L_x_488:
        /* <DEDUP_REMOVED lines=9> */
.L_x_492:
[----:B----4-:R0:W-:Y:S02]  /*36c0*/  STG.E desc[UR8][R4.64+0x3800], R13 ;  /* 0x0038000d04007986 */ /* 0x0101e4000c101908 */
.L_x_493:
[----:B------:R-:W-:Y:S05]  /*36d0*/  BSYNC.RECONVERGENT B0 ;  /* 0x0000000000007941 */ /* 0x000fea0003800200 */
.L_x_491:
        /* <DEDUP_REMOVED lines=9> */
.L_x_495:
[----:B----4-:R4:W-:Y:S02]  /*3770*/  STG.E desc[UR8][R4.64+0x4000], R13 ;  /* 0x0040000d04007986 */ /* 0x0109e4000c101908 */
.L_x_496:
[----:B------:R-:W-:Y:S05]  /*3780*/  BSYNC.RECONVERGENT B0 ;  /* 0x0000000000007941 */ /* 0x000fea0003800200 */
.L_x_494:
        /* <DEDUP_REMOVED lines=9> */
.L_x_498:
[----:B----4-:R0:W-:Y:S02]  /*3820*/  STG.E desc[UR8][R4.64+0x4800], R13 ;  /* 0x0048000d04007986 */ /* 0x0101e4000c101908 */
.L_x_499:
[----:B------:R-:W-:Y:S05]  /*3830*/  BSYNC.RECONVERGENT B0 ;  /* 0x0000000000007941 */ /* 0x000fea0003800200 */
.L_x_497:
[----:B0---4-:R0:W4:Y:S01]  /*3840*/  LDS R13, [R6+0x5000] ;  /* 0x00500000060d7984 */ /* 0x0111220000000800 */
[----:B------:R-:W-:-:S04]  /*3850*/  LOP3.LUT R0, R0, 0x1400, RZ, 0xfc, !PT ;  /* 0x0000140000007812 */ /* 0x000fc800078efcff */
[----:B------:R-:W-:-:S13]  /*3860*/  ISETP.GE.AND P0, PT, R0, R7, PT ;  /* 0x000000070000720c */ /* 0x000fda0003f06270 */
[----:B0-----:R-:W-:Y:S05]  /*3870*/  @!P0 BRA `(.L_x_500) ;  /* 0x0000000000148947 */ /* 0x001fea0003800000 */
[----:B------:R-:W-:-:S13]  /*3880*/  ISETP.GE.AND P0, PT, R0, R3, PT ;  /* 0x000000030000720c */ /* 0x000fda0003f06270 */
[----:B----4-:R0:W-:Y:S01]  /*3890*/  @P0 STG.E desc[UR8][R10.64+-0x5004], R13 ;  /* 0xffaffc0d0a000986 */ /* 0x0101e2000c101908 */
[----:B------:R-:W-:Y:S05]  /*38a0*/  @P0 EXIT ;  /* 0x000000000000094d */ /* 0x000fea0003800000 */
[----:B------:R-:W-:Y:S01]  /*38b0*/  STG.E desc[UR8][R8.64+0x5000], R13 ;  /* 0x0050000d08007986 */ /* 0x000fe2000c101908 */
[----:B------:R-:W-:Y:S05]  /*38c0*/  EXIT ;  /* 0x000000000000794d */ /* 0x000fea0003800000 */
.L_x_500:
[----:B----4-:R-:W-:Y:S01]  /*38d0*/  STG.E desc[UR8][R4.64+0x5000], R13 ;  /* 0x0050000d04007986 */ /* 0x010fe2000c101908 */
[----:B------:R-:W-:Y:S05]  /*38e0*/  EXIT ;  /* 0x000000000000794d */ /* 0x000fea0003800000 */
.L_x_448:
        /* <DEDUP_REMOVED lines=18> */
[----:B------:R-:W-:Y:S02]  /*3a10*/  IMAD.X R3, RZ, RZ, UR15, P0 ;  /* 0x0000000fff037e24 */ /* 0x000fe400080e06ff */
[----:B------:R-:W-:-:S03]  /*3a20*/  IMAD.SHL.U32 R8, R2, 0x8, RZ ;  /* 0x0000000802087824 */ /* 0x000fc600078e00ff */
[----:B------:R-:W-:Y:S01]  /*3a30*/  SHF.L.U64.HI R3, R2, 0x3, R3 ;  /* 0x0000000302037819 */ /* 0x000fe20000010203 */
[----:B------:R-:W3:Y:S01]  /*3a40*/  LDC.64 R50, c[0x0][0x3e0] ;  /* 0x0000f800ff327b82 */ /* 0x000ee20000000a00 */
[C---:B------:R-:W-:Y:S02]  /*3a50*/  IADD3 R6, P0, PT, R8.reuse, UR12, RZ ;  /* 0x0000000c08067c10 */ /* 0x040fe4000ff1e0ff */
[----:B------:R-:W-:Y:S02]  /*3a60*/  IADD3 R2, P2, PT, R31, UR14, RZ ;  /* 0x0000000e1f027c10 */ /* 0x000fe4000ff5e0ff */
[----:B------:R-:W-:Y:S02]  /*3a70*/  IADD3 R8, P1, PT, R8, UR18, RZ ;  /* 0x0000001208087c10 */ /* 0x000fe4000ff3e0ff */
[C---:B------:R-:W-:Y:S01]  /*3a80*/  IADD3.X R7, PT, PT, R3.reuse, UR13, RZ, P0, !PT ;  /* 0x0000000d03077c10 */ /* 0x040fe200087fe4ff */
[----:B------:R-:W-:Y:S01]  /*3a90*/  IMAD.X R5, RZ, RZ, UR15, P2 ;  /* 0x0000000fff057e24 */ /* 0x000fe200090e06ff */
[----:B------:R-:W-:Y:S01]  /*3aa0*/  IADD3.X R9, PT, PT, R3, UR19, RZ, P1, !PT ;  /* 0x0000001303097c10 */ /* 0x000fe20008ffe4ff */
[----:B------:R-:W4:Y:S01]  /*3ab0*/  LDC.64 R54, c[0x0][0x3e8] ;  /* 0x0000fa00ff367b82 */ /* 0x000f220000000a00 */
[----:B------:R-:W-:-:S02]  /*3ac0*/  IADD3 R4, P2, PT, R33, UR14, RZ ;  /* 0x0000000e21047c10 */ /* 0x000fc4000ff5e0ff */
[C---:B------:R-:W-:Y:S01]  /*3ad0*/  SHF.L.U64.HI R5, R2.reuse, 0x3, R5 ;  /* 0x0000000302057819 */ /* 0x040fe20000010205 */
[----:B------:R-:W5:Y:S01]  /*3ae0*/  LDG.E.64 R6, desc[UR8][R6.64] ;  /* 0x0000000806067981 */ /* 0x000f62000c1e1b00 */
[----:B------:R-:W-:Y:S02]  /*3af0*/  IMAD.SHL.U32 R2, R2, 0x8, RZ ;  /* 0x0000000802027824 */ /* 0x000fe400078e00ff */
[----:B------:R-:W-:Y:S01]  /*3b00*/  IMAD.SHL.U32 R20, R4, 0x8, RZ ;  /* 0x0000000804147824 */ /* 0x000fe200078e00ff */
[----:B------:R-:W5:Y:S01]  /*3b10*/  LDG.E.64 R8, desc[UR8][R8.64] ;  /* 0x0000000808087981 */ /* 0x000f62000c1e1b00 */
[----:B------:R-:W-:Y:S01]  /*3b20*/  IMAD.X R3, RZ, RZ, UR15, P2 ;  /* 0x0000000fff037e24 */ /* 0x000fe200090e06ff */
[C---:B------:R-:W-:Y:S02]  /*3b30*/  IADD3 R14, P0, PT, R2.reuse, UR12, RZ ;  /* 0x0000000c020e7c10 */ /* 0x040fe4000ff1e0ff */
[----:B------:R-:W-:Y:S02]  /*3b40*/  IADD3 R16, P1, PT, R2, UR18, RZ ;  /* 0x0000001202107c10 */ /* 0x000fe4000ff3e0ff */
[----:B------:R-:W-:-:S02]  /*3b50*/  IADD3.X R15, PT, PT, R5, UR13, RZ, P0, !PT ;  /* 0x0000000d050f7c10 */ /* 0x000fc400087fe4ff */
[----:B------:R-:W-:Y:S02]  /*3b60*/  IADD3.X R17, PT, PT, R5, UR19, RZ, P1, !PT ;  /* 0x0000001305117c10 */ /* 0x000fe40008ffe4ff */
[----:B------:R-:W-:Y:S02]  /*3b70*/  IADD3 R18, P2, PT, R20, UR12, RZ ;  /* 0x0000000c14127c10 */ /* 0x000fe4000ff5e0ff */
[----:B------:R-:W-:Y:S01]  /*3b80*/  SHF.L.U64.HI R3, R4, 0x3, R3 ;  /* 0x0000000304037819 */ /* 0x000fe20000010203 */
[----:B------:R-:W-:Y:S01]  /*3b90*/  VIADD R35, R29, 0x3 ;  /* 0x000000031d237836 */ /* 0x000fe20000000000 */
[----:B------:R-:W-:Y:S01]  /*3ba0*/  IADD3 R20, P3, PT, R20, UR18, RZ ;  /* 0x0000001214147c10 */ /* 0x000fe2000ff7e0ff */
[----:B------:R-:W2:Y:S01]  /*3bb0*/  LDG.E.64 R14, desc[UR8][R14.64] ;  /* 0x000000080e0e7981 */ /* 0x000ea2000c1e1b00 */
[C---:B------:R-:W-:Y:S02]  /*3bc0*/  IADD3.X R19, PT, PT, R3.reuse, UR13, RZ, P2, !PT ;  /* 0x0000000d03137c10 */ /* 0x040fe400097fe4ff */
[----:B------:R-:W-:Y:S01]  /*3bd0*/  IADD3.X R21, PT, PT, R3, UR19, RZ, P3, !PT ;  /* 0x0000001303157c10 */ /* 0x000fe20009ffe4ff */
[----:B------:R-:W2:Y:S01]  /*3be0*/  LDG.E.64 R16, desc[UR8][R16.64] ;  /* 0x0000000810107981 */ /* 0x000ea2000c1e1b00 */
[----:B------:R-:W-:-:S03]  /*3bf0*/  IADD3 R2, P0, PT, R35, UR14, RZ ;  /* 0x0000000e23027c10 */ /* 0x000fc6000ff1e0ff */
[----:B------:R-:W3:Y:S04]  /*3c00*/  LDG.E.64 R18, desc[UR8][R18.64] ;  /* 0x0000000812127981 */ /* 0x000ee8000c1e1b00 */
[----:B------:R-:W3:Y:S01]  /*3c10*/  LDG.E.64 R20, desc[UR8][R20.64] ;  /* 0x0000000814147981 */ /* 0x000ee2000c1e1b00 */
[----:B------:R-:W-:Y:S02]  /*3c20*/  IMAD.SHL.U32 R26, R2, 0x8, RZ ;  /* 0x00000008021a7824 */ /* 0x000fe400078e00ff */
[----:B------:R-:W-:Y:S02]  /*3c30*/  IMAD.X R3, RZ, RZ, UR15, P0 ;  /* 0x0000000fff037e24 */ /* 0x000fe400080e06ff */
[----:B------:R-:W-:Y:S01]  /*3c40*/  VIADD R37, R29, 0x4 ;  /* 0x000000041d257836 */ /* 0x000fe20000000000 */
[----:B------:R-:W-:-:S02]  /*3c50*/  IADD3 R22, P0, PT, R26, UR12, RZ ;  /* 0x0000000c1a167c10 */ /* 0x000fc4000ff1e0ff */
[----:B------:R-:W-:Y:S02]  /*3c60*/  SHF.L.U64.HI R3, R2, 0x3, R3 ;  /* 0x0000000302037819 */ /* 0x000fe40000010203 */
[----:B------:R-:W-:Y:S02]  /*3c70*/  IADD3 R26, P1, PT, R26, UR18, RZ ;  /* 0x000000121a1a7c10 */ /* 0x000fe4000ff3e0ff */
[C---:B------:R-:W-:Y:S02]  /*3c80*/  IADD3.X R23, PT, PT, R3.reuse, UR13, RZ, P0, !PT ;  /* 0x0000000d03177c10 */ /* 0x040fe400087fe4ff */
        /* <DEDUP_REMOVED lines=26> */
[----:B------:R-:W-:Y:S01]  /*3e30*/  ISETP.GT.U32.AND P0, PT, R6, UR16, PT ;  /* 0x0000001006007c0c */ /* 0x000fe2000bf04070 */
[----:B------:R-:W5:Y:S03]  /*3e40*/  LDC.64 R8, c[0x0][0x3e0] ;  /* 0x0000f800ff087b82 */ /* 0x000f660000000a00 */
[----:B------:R-:W-:Y:S02]  /*3e50*/  ISETP.GT.AND.EX P3, PT, R7, UR17, PT, P0 ;  /* 0x0000001107007c0c */ /* 0x000fe4000bf64300 */
[----:B--2---:R-:W-:-:S05]  /*3e60*/  IADD3 R7, P0, PT, R14, -R16, RZ ;  /* 0x800000100e077210 */ /* 0x004fca0007f1e0ff */
[----:B------:R-:W-:Y:S01]  /*3e70*/  IMAD.X R14, R15, 0x1, ~R17, P0 ;  /* 0x000000010f0e7824 */ /* 0x000fe200000e0e11 */
[----:B------:R-:W-:Y:S01]  /*3e80*/  ISETP.GT.U32.AND P0, PT, R7, UR16, PT ;  /* 0x0000001007007c0c */ /* 0x000fe2000bf04070 */
[----:B------:R-:W2:Y:S01]  /*3e90*/  LDC.64 R16, c[0x0][0x3e0] ;  /* 0x0000f800ff107b82 */ /* 0x000ea20000000a00 */
[----:B---3--:R-:W-:-:S03]  /*3ea0*/  IADD3 R6, P1, PT, R18, -R20, RZ ;  /* 0x8000001412067210 */ /* 0x008fc60007f3e0ff */
[----:B------:R-:W-:Y:S02]  /*3eb0*/  @!P3 IADD3 R40, P2, PT, R29, R40, RZ ;  /* 0x000000281d28b210 */ /* 0x000fe40007f5e0ff */
[----:B------:R-:W-:Y:S01]  /*3ec0*/  ISETP.GT.AND.EX P6, PT, R14, UR17, PT, P0 ;  /* 0x000000110e007c0c */ /* 0x000fe2000bfc4300 */
[----:B------:R-:W-:Y:S01]  /*3ed0*/  IMAD.X R18, R19, 0x1, ~R21, P1 ;  /* 0x0000000113127824 */ /* 0x000fe200008e0e15 */
[----:B------:R-:W-:Y:S01]  /*3ee0*/  ISETP.GT.U32.AND P1, PT, R6, UR16, PT ;  /* 0x0000001006007c0c */ /* 0x000fe2000bf24070 */
[----:B------:R-:W-:Y:S01]  /*3ef0*/  @!P3 IMAD.X R41, RZ, RZ, R41, P2 ;  /* 0x000000ffff29b224 */ /* 0x000fe200010e0629 */
[----:B------:R-:W3:Y:S01]  /*3f00*/  LDC.64 R20, c[0x0][0x3d8] ;  /* 0x0000f600ff147b82 */ /* 0x000ee20000000a00 */
[----:B------:R-:W-:Y:S01]  /*3f10*/  @!P3 IMAD.SHL.U32 R7, R40, 0x8, RZ ;  /* 0x000000082807b824 */ /* 0x000fe200078e00ff */
[----:B------:R-:W-:Y:S02]  /*3f20*/  ISETP.GT.AND.EX P5, PT, R18, UR17, PT, P1 ;  /* 0x0000001112007c0c */ /* 0x000fe4000bfa4310 */
[----:B------:R-:W-:-:S02]  /*3f30*/  @!P3 SHF.L.U64.HI R40, R40, 0x3, R41 ;  /* 0x000000032828b819 */ /* 0x000fc40000010229 */
[C---:B------:R-:W-:Y:S02]  /*3f40*/  @!P3 IADD3 R6, P1, PT, R7.reuse, R42, RZ ;  /* 0x0000002a0706b210 */ /* 0x040fe40007f3e0ff */
[----:B-----5:R-:W-:-:S03]  /*3f50*/  @!P3 IADD3 R8, P0, PT, R7, R8, RZ ;  /* 0x000000080708b210 */ /* 0x020fc60007f1e0ff */
[C---:B------:R-:W-:Y:S01]  /*3f60*/  @!P3 IMAD.X R7, R40.reuse, 0x1, R43, P1 ;  /* 0x000000012807b824 */ /* 0x040fe200008e062b */
[----:B-1----:R-:W-:Y:S01]  /*3f70*/  @!P6 IADD3 R44, P1, PT, R31, R44, RZ ;  /* 0x0000002c1f2ce210 */ /* 0x002fe20007f3e0ff */
[----:B------:R-:W-:Y:S01]  /*3f80*/  @!P3 IMAD.X R9, R40, 0x1, R9, P0 ;  /* 0x000000012809b824 */ /* 0x000fe200000e0609 */
[----:B------:R-:W1:Y:S01]  /*3f90*/  LDC.64 R42, c[0x0][0x3e8] ;  /* 0x0000fa00ff2a7b82 */ /* 0x000e620000000a00 */
[----:B----4-:R-:W-:Y:S02]  /*3fa0*/  IADD3 R14, P0, PT, R22, -R26, RZ ;  /* 0x8000001a160e7210 */ /* 0x010fe40007f1e0ff */
[----:B------:R-:W-:Y:S01]  /*3fb0*/  @!P6 IMAD.X R45, RZ, RZ, R45, P1 ;  /* 0x000000ffff2de224 */ /* 0x000fe200008e062d */
[----:B0-----:R-:W-:Y:S01]  /*3fc0*/  @!P5 IADD3 R46, P2, PT, R33, R46, RZ ;  /* 0x0000002e212ed210 */ /* 0x001fe20007f5e0ff */
[----:B------:R-:W-:Y:S01]  /*3fd0*/  @!P6 IMAD.SHL.U32 R15, R44, 0x8, RZ ;  /* 0x000000082c0fe824 */ /* 0x000fe200078e00ff */
[----:B------:R-:W4:Y:S02]  /*3fe0*/  @!P3 LDG.E.64 R8, desc[UR8][R8.64] ;  /* 0x000000080808b981 */ /* 0x000f24000c1e1b00 */
[----:B------:R-:W0:Y:S01]  /*3ff0*/  LDC.64 R40, c[0x0][0x3d8] ;  /* 0x0000f600ff287b82 */ /* 0x000e220000000a00 */
[----:B------:R-:W-:Y:S01]  /*4000*/  IMAD.X R22, R23, 0x1, ~R27, P0 ;  /* 0x0000000117167824 */ /* 0x000fe200000e0e1b */
[----:B------:R-:W-:Y:S01]  /*4010*/  ISETP.GT.U32.AND P0, PT, R14, UR16, PT ;  /* 0x000000100e007c0c */ /* 0x000fe2000bf04070 */
[----:B------:R-:W4:Y:S01]  /*4020*/  @!P3 LDG.E.64 R6, desc[UR8][R6.64] ;  /* 0x000000080606b981 */ /* 0x000f22000c1e1b00 */
[----:B------:R-:W-:-:S02]  /*4030*/  @!P6 SHF.L.U64.HI R18, R44, 0x3, R45 ;  /* 0x000000032c12e819 */ /* 0x000fc4000001022d */
[----:B------:R-:W-:Y:S02]  /*4040*/  ISETP.GT.AND.EX P4, PT, R22, UR17, PT, P0 ;  /* 0x0000001116007c0c */ /* 0x000fe4000bf84300 */
[----:B------:R-:W5:Y:S01]  /*4050*/  LDC.64 R26, c[0x0][0x3e0] ;  /* 0x0000f800ff1a7b82 */ /* 0x000f620000000a00 */
[----:B--2---:R-:W-:Y:S01]  /*4060*/  @!P6 IADD3 R16, P1, PT, R15, R16, RZ ;  /* 0x000000100f10e210 */ /* 0x004fe20007f3e0ff */
[----:B------:R-:W-:Y:S02]  /*4070*/  @!P5 IMAD.X R47, RZ, RZ, R47, P2 ;  /* 0x000000ffff2fd224 */ /* 0x000fe400010e062f */
[----:B------:R-:W-:-:S04]  /*4080*/  @!P5 IMAD.SHL.U32 R19, R46, 0x8, RZ ;  /* 0x000000082e13d824 */ /* 0x000fc800078e00ff */
[----:B------:R-:W2:Y:S01]  /*4090*/  LDC.64 R44, c[0x0][0x3d8] ;  /* 0x0000f600ff2c7b82 */ /* 0x000ea20000000a00 */
[----:B---3--:R-:W-:Y:S01]  /*40a0*/  @!P6 IADD3 R14, P0, PT, R15, R20, RZ ;  /* 0x000000140f0ee210 */ /* 0x008fe20007f1e0ff */
[----:B------:R-:W-:Y:S01]  /*40b0*/  @!P6 IMAD.X R17, R18, 0x1, R17, P1 ;  /* 0x000000011211e824 */ /* 0x000fe200008e0611 */
[----:B------:R-:W-:Y:S02]  /*40c0*/  IADD3 R12, P2, PT, R10, -R12, RZ ;  /* 0x8000000c0a0c7210 */ /* 0x000fe40007f5e0ff */
[----:B------:R-:W-:Y:S02]  /*40d0*/  @!P5 SHF.L.U64.HI R20, R46, 0x3, R47 ;  /* 0x000000032e14d819 */ /* 0x000fe4000001022f */
[----:B------:R-:W-:Y:S01]  /*40e0*/  @!P5 IADD3 R10, P1, PT, R19, R48, RZ ;  /* 0x00000030130ad210 */ /* 0x000fe20007f3e0ff */
[----:B------:R-:W3:Y:S01]  /*40f0*/  LDC.64 R22, c[0x0][0x3e8] ;  /* 0x0000fa00ff167b82 */ /* 0x000ee20000000a00 */
[----:B------:R-:W-:Y:S01]  /*4100*/  IMAD.X R13, R11, 0x1, ~R13, P2 ;  /* 0x000000010b0d7824 */ /* 0x000fe200010e0e0d */
[----:B------:R-:W4:Y:S01]  /*4110*/  @!P6 LDG.E.64 R16, desc[UR8][R16.64] ;  /* 0x000000081010e981 */ /* 0x000f22000c1e1b00 */
[----:B------:R-:W-:Y:S01]  /*4120*/  @!P6 IMAD.X R15, R18, 0x1, R21, P0 ;  /* 0x00000001120fe824 */ /* 0x000fe200000e0615 */
[----:B------:R-:W-:Y:S01]  /*4130*/  ISETP.GT.U32.AND P0, PT, R12, UR16, PT ;  /* 0x000000100c007c0c */ /* 0x000fe2000bf04070 */
[----:B------:R-:W-:Y:S01]  /*4140*/  @!P5 IMAD.X R11, R20, 0x1, R49, P1 ;  /* 0x00000001140bd824 */ /* 0x000fe200008e0631 */
[----:B-1----:R-:W-:-:S02]  /*4150*/  @!P4 IADD3 R42, P1, PT, R35, R42, RZ ;  /* 0x0000002a232ac210 */ /* 0x002fc40007f3e0ff */
[----:B0-----:R-:W-:Y:S01]  /*4160*/  @!P5 IADD3 R12, P2, PT, R19, R40, RZ ;  /* 0x00000028130cd210 */ /* 0x001fe20007f5e0ff */
[----:B------:R-:W0:Y:S01]  /*4170*/  LDC.64 R46, c[0x0][0x3e0] ;  /* 0x0000f800ff2e7b82 */ /* 0x000e220000000a00 */
[----:B------:R-:W-:Y:S01]  /*4180*/  ISETP.GT.AND.EX P0, PT, R13, UR17, PT, P0 ;  /* 0x000000110d007c0c */ /* 0x000fe2000bf04300 */
[----:B------:R-:W-:Y:S01]  /*4190*/  @!P4 IMAD.X R43, RZ, RZ, R43, P1 ;  /* 0x000000ffff2bc224 */ /* 0x000fe200008e062b */
[----:B------:R-:W4:Y:S01]  /*41a0*/  @!P6 LDG.E.64 R14, desc[UR8][R14.64] ;  /* 0x000000080e0ee981 */ /* 0x000f22000c1e1b00 */
[----:B------:R-:W-:Y:S02]  /*41b0*/  @!P4 IMAD.SHL.U32 R21, R42, 0x8, RZ ;  /* 0x000000082a15c824 */ /* 0x000fe400078e00ff */
[----:B------:R-:W-:Y:S01]  /*41c0*/  @!P5 IMAD.X R13, R20, 0x1, R41, P2 ;  /* 0x00000001140dd824 */ /* 0x000fe200010e0629 */
[----:B------:R-:W-:Y:S01]  /*41d0*/  @!P4 SHF.L.U64.HI R42, R42, 0x3, R43 ;  /* 0x000000032a2ac819 */ /* 0x000fe2000001022b */
[----:B------:R-:W1:Y:S01]  /*41e0*/  LDC.64 R40, c[0x0][0x3d8] ;  /* 0x0000f600ff287b82 */ /* 0x000e620000000a00 */
[C---:B-----5:R-:W-:Y:S01]  /*41f0*/  @!P4 IADD3 R18, P1, PT, R21.reuse, R26, RZ ;  /* 0x0000001a1512c210 */ /* 0x060fe20007f3e0ff */
[----:B------:R-:W5:Y:S01]  /*4200*/  @!P5 LDG.E.64 R10, desc[UR8][R10.64] ;  /* 0x000000080a0ad981 */ /* 0x000f62000c1e1b00 */
[----:B--2---:R-:W-:-:S03]  /*4210*/  @!P4 IADD3 R20, P2, PT, R21, R44, RZ ;  /* 0x0000002c1514c210 */ /* 0x004fc60007f5e0ff */
[----:B------:R-:W-:Y:S01]  /*4220*/  @!P4 IMAD.X R19, R42, 0x1, R27, P1 ;  /* 0x000000012a13c824 */ /* 0x000fe200008e061b */
[----:B------:R-:W-:Y:S01]  /*4230*/  IADD3 R4, P1, PT, R2, -R4, RZ ;  /* 0x8000000402047210 */ /* 0x000fe20007f3e0ff */
[----:B------:R-:W-:Y:S01]  /*4240*/  @!P4 IMAD.X R21, R42, 0x1, R45, P2 ;  /* 0x000000012a15c824 */ /* 0x000fe200010e062d */
[----:B---3--:R-:W-:Y:S01]  /*4250*/  @!P0 IADD3 R22, P2, PT, R37, R22, RZ ;  /* 0x0000001625168210 */ /* 0x008fe20007f5e0ff */
[----:B------:R-:W2:Y:S01]  /*4260*/  LDC.64 R42, c[0x0][0x3e8] ;  /* 0x0000fa00ff2a7b82 */ /* 0x000ea20000000a00 */
[----:B------:R-:W5:Y:S01]  /*4270*/  @!P5 LDG.E.64 R12, desc[UR8][R12.64] ;  /* 0x000000080c0cd981 */ /* 0x000f62000c1e1b00 */
[----:B------:R-:W-:Y:S01]  /*4280*/  IMAD.X R2, R3, 0x1, ~R5, P1 ;  /* 0x0000000103027824 */ /* 0x000fe200008e0e05 */
[----:B------:R-:W-:Y:S01]  /*4290*/  ISETP.GT.U32.AND P1, PT, R4, UR16, PT ;  /* 0x0000001004007c0c */ /* 0x000fe2000bf24070 */
[----:B------:R-:W-:Y:S01]  /*42a0*/  @!P0 IMAD.X R23, RZ, RZ, R23, P2 ;  /* 0x000000ffff178224 */ /* 0x000fe200010e0617 */
[----:B------:R-:W3:Y:S01]  /*42b0*/  @!P4 LDG.E.64 R18, desc[UR8][R18.64] ;  /* 0x000000081212c981 */ /* 0x000ee2000c1e1b00 */
[----:B------:R-:W-:Y:S01]  /*42c0*/  @!P0 IMAD.SHL.U32 R27, R22, 0x8, RZ ;  /* 0x00000008161b8824 */ /* 0x000fe200078e00ff */
[----:B------:R-:W-:Y:S01]  /*42d0*/  ISETP.GT.AND.EX P1, PT, R2, UR17, PT, P1 ;  /* 0x0000001102007c0c */ /* 0x000fe2000bf24310 */
[----:B------:R-:W2:Y:S01]  /*42e0*/  LDC.64 R4, c[0x0][0x3e0] ;  /* 0x0000f800ff047b82 */ /* 0x000ea20000000a00 */
[----:B------:R-:W-:Y:S01]  /*42f0*/  @!P0 SHF.L.U64.HI R2, R22, 0x3, R23 ;  /* 0x0000000316028819 */ /* 0x000fe20000010217 */
[----:B------:R-:W3:Y:S01]  /*4300*/  @!P4 LDG.E.64 R20, desc[UR8][R20.64] ;  /* 0x000000081414c981 */ /* 0x000ee2000c1e1b00 */
[----:B0-----:R-:W-:-:S05]  /*4310*/  @!P0 IADD3 R22, P2, PT, R27, R46, RZ ;  /* 0x0000002e1b168210 */ /* 0x001fca0007f5e0ff */
[----:B------:R-:W0:Y:S01]  /*4320*/  LDC.64 R48, c[0x0][0x3d8] ;  /* 0x0000f600ff307b82 */ /* 0x000e220000000a00 */
[----:B------:R-:W-:Y:S01]  /*4330*/  @!P0 IMAD.X R23, R2, 0x1, R47, P2 ;  /* 0x0000000102178824 */ /* 0x000fe200010e062f */
[----:B-1----:R-:W-:-:S05]  /*4340*/  @!P0 IADD3 R26, P2, PT, R27, R40, RZ ;  /* 0x000000281b1a8210 */ /* 0x002fca0007f5e0ff */
[----:B------:R-:W-:Y:S01]  /*4350*/  @!P0 IMAD.X R27, R2, 0x1, R41, P2 ;  /* 0x00000001021b8824 */ /* 0x000fe200010e0629 */
[----:B--2---:R-:W-:Y:S01]  /*4360*/  @!P1 IADD3 R42, P2, PT, R39, R42, RZ ;  /* 0x0000002a272a9210 */ /* 0x004fe20007f5e0ff */
[----:B------:R-:W2:Y:S04]  /*4370*/  @!P0 LDG.E.64 R22, desc[UR8][R22.64] ;  /* 0x0000000816168981 */ /* 0x000ea8000c1e1b00 */
[----:B------:R-:W-:Y:S01]  /*4380*/  @!P1 IMAD.X R43, RZ, RZ, R43, P2 ;  /* 0x000000ffff2b9224 */ /* 0x000fe200010e062b */
[----:B------:R-:W2:Y:S01]  /*4390*/  @!P0 LDG.E.64 R26, desc[UR8][R26.64] ;  /* 0x000000081a1a8981 */ /* 0x000ea2000c1e1b00 */
[----:B------:R-:W-:-:S03]  /*43a0*/  @!P1 IMAD.SHL.U32 R45, R42, 0x8, RZ ;  /* 0x000000082a2d9824 */ /* 0x000fc600078e00ff */
[----:B------:R-:W-:Y:S02]  /*43b0*/  @!P1 SHF.L.U64.HI R2, R42, 0x3, R43 ;  /* 0x000000032a029819 */ /* 0x000fe4000001022b */
[----:B------:R-:W-:Y:S01]  /*43c0*/  @!P1 IADD3 R42, P2, PT, R45, R4, RZ ;  /* 0x000000042d2a9210 */ /* 0x000fe20007f5e0ff */
[----:B------:R-:W-:-:S04]  /*43d0*/  VIADD R41, R29, 0x6 ;  /* 0x000000061d297836 */ /* 0x000fc80000000000 */
[----:B------:R-:W-:Y:S01]  /*43e0*/  @!P1 IMAD.X R43, R2, 0x1, R5, P2 ;  /* 0x00000001022b9824 */ /* 0x000fe200010e0605 */
[----:B0-----:R-:W-:-:S05]  /*43f0*/  @!P1 IADD3 R44, P2, PT, R45, R48, RZ ;  /* 0x000000302d2c9210 */ /* 0x001fca0007f5e0ff */
[----:B------:R-:W-:Y:S01]  /*4400*/  @!P1 IMAD.X R45, R2, 0x1, R49, P2 ;  /* 0x00000001022d9824 */ /* 0x000fe200010e0631 */
[----:B------:R-:W-:Y:S01]  /*4410*/  IADD3 R2, P2, PT, R41, UR14, RZ ;  /* 0x0000000e29027c10 */ /* 0x000fe2000ff5e0ff */
[----:B------:R-:W2:Y:S04]  /*4420*/  @!P1 LDG.E.64 R42, desc[UR8][R42.64] ;  /* 0x000000082a2a9981 */ /* 0x000ea8000c1e1b00 */
[----:B------:R-:W-:Y:S01]  /*4430*/  IMAD.X R3, RZ, RZ, UR15, P2 ;  /* 0x0000000fff037e24 */ /* 0x000fe200090e06ff */
[----:B------:R-:W2:Y:S04]  /*4440*/  @!P1 LDG.E.64 R44, desc[UR8][R44.64] ;  /* 0x000000082c2c9981 */ /* 0x000ea8000c1e1b00 */
[C---:B------:R-:W-:Y:S01]  /*4450*/  SHF.L.U64.HI R3, R2.reuse, 0x3, R3 ;  /* 0x0000000302037819 */ /* 0x040fe20000010203 */
[----:B------:R-:W-:-:S05]  /*4460*/  IMAD.SHL.U32 R2, R2, 0x8, RZ ;  /* 0x0000000802027824 */ /* 0x000fca00078e00ff */
[----:B------:R-:W-:-:S04]  /*4470*/  IADD3 R46, P2, PT, R2, UR12, RZ ;  /* 0x0000000c022e7c10 */ /* 0x000fc8000ff5e0ff */
[----:B------:R-:W-:Y:S02]  /*4480*/  IADD3.X R47, PT, PT, R3, UR13, RZ, P2, !PT ;  /* 0x0000000d032f7c10 */ /* 0x000fe400097fe4ff */
[----:B------:R-:W-:-:S04]  /*4490*/  IADD3 R48, P2, PT, R2, UR18, RZ ;  /* 0x0000001202307c10 */ /* 0x000fc8000ff5e0ff */
[----:B------:R-:W-:Y:S01]  /*44a0*/  IADD3.X R49, PT, PT, R3, UR19, RZ, P2, !PT ;  /* 0x0000001303317c10 */ /* 0x000fe200097fe4ff */
[----:B------:R-:W2:Y:S05]  /*44b0*/  LDG.E.64 R46, desc[UR8][R46.64] ;  /* 0x000000082e2e7981 */ /* 0x000eaa000c1e1b00 */
[----:B------:R-:W2:Y:S01]  /*44c0*/  LDG.E.64 R48, desc[UR8][R48.64] ;  /* 0x0000000830307981 */ /* 0x000ea2000c1e1b00 */
[----:B------:R-:W-:Y:S01]  /*44d0*/  VIADD R25, R29, 0x8 ;  /* 0x000000081d197836 */ /* 0x000fe20000000000 */
[----:B------:R-:W-:-:S04]  /*44e0*/  LOP3.LUT R24, R24, 0xfffffff7, RZ, 0xc0, !PT ;  /* 0xfffffff718187812 */ /* 0x000fc800078ec0ff */
[----:B------:R-:W-:Y:S02]  /*44f0*/  @P3 LOP3.LUT R24, R24, 0x8, RZ, 0xfc, !PT ;  /* 0x0000000818183812 */ /* 0x000fe400078efcff */
[----:B----4-:R-:W-:-:S05]  /*4500*/  @!P3 IADD3 R3, P2, PT, R8, -R6, RZ ;  /* 0x800000060803b210 */ /* 0x010fca0007f5e0ff */
[----:B------:R-:W-:Y:S01]  /*4510*/  @!P3 IMAD.X R2, R9, 0x1, ~R7, P2 ;  /* 0x000000010902b824 */ /* 0x000fe200010e0e07 */
[----:B------:R-:W-:-:S05]  /*4520*/  @!P6 IADD3 R5, P2, PT, R16, -R14, RZ ;  /* 0x8000000e1005e210 */ /* 0x000fca0007f5e0ff */
[----:B------:R-:W-:Y:S01]  /*4530*/  @!P6 IMAD.X R4, R17, 0x1, ~R15, P2 ;  /* 0x000000011104e824 */ /* 0x000fe200010e0e0f */
[----:B-----5:R-:W-:-:S05]  /*4540*/  @!P5 IADD3 R7, P2, PT, R10, -R12, RZ ;  /* 0x8000000c0a07d210 */ /* 0x020fca0007f5e0ff */
[----:B------:R-:W-:Y:S01]  /*4550*/  @!P5 IMAD.X R6, R11, 0x1, ~R13, P2 ;  /* 0x000000010b06d824 */ /* 0x000fe200010e0e0d */
[----:B---3--:R-:W-:-:S05]  /*4560*/  @!P4 IADD3 R9, P2, PT, R18, -R20, RZ ;  /* 0x800000141209c210 */ /* 0x008fca0007f5e0ff */
[----:B------:R-:W-:Y:S01]  /*4570*/  @!P4 IMAD.X R8, R19, 0x1, ~R21, P2 ;  /* 0x000000011308c824 */ /* 0x000fe200010e0e15 */
[----:B--2---:R-:W-:-:S05]  /*4580*/  @!P0 IADD3 R11, P2, PT, R22, -R26, RZ ;  /* 0x8000001a160b8210 */ /* 0x004fca0007f5e0ff */
[----:B------:R-:W-:Y:S02]  /*4590*/  @!P0 IMAD.X R10, R23, 0x1, ~R27, P2 ;  /* 0x00000001170a8824 */ /* 0x000fe400010e0e1b */
[----:B------:R-:W-:Y:S01]  /*45a0*/  VIADD R27, R29, 0x7 ;  /* 0x000000071d1b7836 */ /* 0x000fe20000000000 */
[----:B------:R-:W-:-:S05]  /*45b0*/  @!P1 IADD3 R13, P2, PT, R42, -R44, RZ ;  /* 0x8000002c2a0d9210 */ /* 0x000fca0007f5e0ff */
[----:B------:R-:W-:Y:S01]  /*45c0*/  @!P1 IMAD.X R12, R43, 0x1, ~R45, P2 ;  /* 0x000000012b0c9824 */ /* 0x000fe200010e0e2d */
[----:B------:R-:W-:-:S05]  /*45d0*/  IADD3 R30, P2, PT, R46, -R48, RZ ;  /* 0x800000302e1e7210 */ /* 0x000fca0007f5e0ff */
        /* <DEDUP_REMOVED lines=21> */
[----:B------:R-:W-:-:S04]  /*4730*/  IMAD.SHL.U32 R56, R14, 0x8, RZ ;  /* 0x000000080e387824 */ /* 0x000fc800078e00ff */
[----:B------:R-:W-:Y:S01]  /*4740*/  IMAD.X R17, RZ, RZ, UR15, P2 ;  /* 0x0000000fff117e24 */ /* 0x000fe200090e06ff */
[----:B------:R-:W-:Y:S01]  /*4750*/  SHF.L.U64.HI R38, R14, 0x3, R15 ;  /* 0x000000030e267819 */ /* 0x000fe2000001020f */
[----:B------:R-:W-:Y:S01]  /*4760*/  IMAD.SHL.U32 R22, R20, 0x8, RZ ;  /* 0x0000000814167824 */ /* 0x000fe200078e00ff */
[----:B------:R-:W-:Y:S02]  /*4770*/  IADD3 R18, P2, PT, R56, UR12, RZ ;  /* 0x0000000c38127c10 */ /* 0x000fe4000ff5e0ff */
[----:B------:R-:W-:Y:S02]  /*4780*/  SHF.L.U64.HI R20, R20, 0x3, R17 ;  /* 0x0000000314147819 */ /* 0x000fe40000010211 */
[----:B------:R-:W0:Y:S01]  /*4790*/  LDC.64 R16, c[0x0][0x3e8] ;  /* 0x0000fa00ff107b82 */ /* 0x000e220000000a00 */
[----:B------:R-:W-:Y:S02]  /*47a0*/  IADD3.X R19, PT, PT, R38, UR13, RZ, P2, !PT ;  /* 0x0000000d26137c10 */ /* 0x000fe400097fe4ff */
[----:B------:R-:W-:-:S04]  /*47b0*/  IADD3 R14, P2, PT, R22, UR12, RZ ;  /* 0x0000000c160e7c10 */ /* 0x000fc8000ff5e0ff */
[----:B------:R-:W-:Y:S01]  /*47c0*/  IADD3.X R15, PT, PT, R20, UR13, RZ, P2, !PT ;  /* 0x0000000d140f7c10 */ /* 0x000fe200097fe4ff */
[----:B------:R-:W4:Y:S01]  /*47d0*/  LDG.E.64 R18, desc[UR8][R18.64] ;  /* 0x0000000812127981 */ /* 0x000f22000c1e1b00 */
[----:B------:R-:W-:-:S04]  /*47e0*/  ISETP.GT.U32.AND P2, PT, R30, UR16, PT ;  /* 0x000000101e007c0c */ /* 0x000fc8000bf44070 */
[----:B------:R-:W-:Y:S01]  /*47f0*/  ISETP.GT.AND.EX P2, PT, R46, UR17, PT, P2 ;  /* 0x000000112e007c0c */ /* 0x000fe2000bf44320 */
[----:B------:R-:W5:Y:S01]  /*4800*/  LDG.E.64 R14, desc[UR8][R14.64] ;  /* 0x000000080e0e7981 */ /* 0x000f62000c1e1b00 */
[----:B------:R-:W1:Y:S11]  /*4810*/  LDC.64 R46, c[0x0][0x3d8] ;  /* 0x0000f600ff2e7b82 */ /* 0x000e760000000a00 */
[----:B0-----:R-:W-:-:S05]  /*4820*/  @!P2 IADD3 R16, P3, PT, R41, R16, RZ ;  /* 0x000000102910a210 */ /* 0x001fca0007f7e0ff */
[----:B------:R-:W-:Y:S02]  /*4830*/  @!P2 IMAD.X R17, RZ, RZ, R17, P3 ;  /* 0x000000ffff11a224 */ /* 0x000fe400018e0611 */
[----:B------:R-:W-:-:S03]  /*4840*/  @!P2 IMAD.SHL.U32 R49, R16, 0x8, RZ ;  /* 0x000000081031a824 */ /* 0x000fc600078e00ff */
[----:B------:R-:W-:Y:S02]  /*4850*/  @!P2 SHF.L.U64.HI R16, R16, 0x3, R17 ;  /* 0x000000031010a819 */ /* 0x000fe40000010211 */
[----:B------:R-:W-:-:S05]  /*4860*/  @!P2 IADD3 R50, P3, PT, R49, R50, RZ ;  /* 0x000000323132a210 */ /* 0x000fca0007f7e0ff */
[----:B------:R-:W-:Y:S01]  /*4870*/  @!P2 IMAD.X R51, R16, 0x1, R51, P3 ;  /* 0x000000011033a824 */ /* 0x000fe200018e0633 */
[----:B-1----:R-:W-:-:S05]  /*4880*/  @!P2 IADD3 R48, P3, PT, R49, R46, RZ ;  /* 0x0000002e3130a210 */ /* 0x002fca0007f7e0ff */
        /* <DEDUP_REMOVED lines=9> */
[----:B------:R-:W-:-:S04]  /*4920*/  @P6 LOP3.LUT R24, R24, 0x4, RZ, 0xfc, !PT ;  /* 0x0000000418186812 */ /* 0x000fc800078efcff */
[----:B------:R-:W-:-:S04]  /*4930*/  LOP3.LUT R24, R24, 0xfffffffd, RZ, 0xc0, !PT ;  /* 0xfffffffd18187812 */ /* 0x000fc800078ec0ff */
[----:B------:R-:W-:-:S04]  /*4940*/  @P5 LOP3.LUT R24, R24, 0x2, RZ, 0xfc, !PT ;  /* 0x0000000218185812 */ /* 0x000fc800078efcff */
[----:B------:R-:W-:-:S04]  /*4950*/  LOP3.LUT R24, R24, 0xfffffffe, RZ, 0xc0, !PT ;  /* 0xfffffffe18187812 */ /* 0x000fc800078ec0ff */
[----:B------:R-:W-:Y:S02]  /*4960*/  @P4 LOP3.LUT R24, R24, 0x1, RZ, 0xfc, !PT ;  /* 0x0000000118184812 */ /* 0x000fe400078efcff */
[----:B--2---:R-:W-:-:S05]  /*4970*/  IADD3 R26, P3, PT, R44, -R46, RZ ;  /* 0x8000002e2c1a7210 */ /* 0x004fca0007f7e0ff */
[----:B------:R-:W-:Y:S01]  /*4980*/  IMAD.X R46, R45, 0x1, ~R47, P3 ;  /* 0x000000012d2e7824 */ /* 0x000fe200018e0e2f */
[----:B------:R-:W-:Y:S01]  /*4990*/  ISETP.GT.U32.AND P3, PT, R26, UR16, PT ;  /* 0x000000101a007c0c */ /* 0x000fe2000bf64070 */
[----:B------:R-:W1:Y:S03]  /*49a0*/  LDC.64 R44, c[0x0][0x3d8] ;  /* 0x0000f600ff2c7b82 */ /* 0x000e660000000a00 */
[----:B------:R-:W-:-:S13]  /*49b0*/  ISETP.GT.AND.EX P3, PT, R46, UR17, PT, P3 ;  /* 0x000000112e007c0c */ /* 0x000fda000bf64330 */
[----:B------:R-:W-:-:S05]  /*49c0*/  @!P3 IADD3 R54, P4, PT, R27, R54, RZ ;  /* 0x000000361b36b210 */ /* 0x000fca0007f9e0ff */
[----:B------:R-:W-:Y:S02]  /*49d0*/  @!P3 IMAD.X R55, RZ, RZ, R55, P4 ;  /* 0x000000ffff37b224 */ /* 0x000fe400020e0637 */
[----:B------:R-:W-:-:S03]  /*49e0*/  @!P3 IMAD.SHL.U32 R49, R54, 0x8, RZ ;  /* 0x000000083631b824 */ /* 0x000fc600078e00ff */
[----:B------:R-:W-:Y:S02]  /*49f0*/  @!P3 SHF.L.U64.HI R54, R54, 0x3, R55 ;  /* 0x000000033636b819 */ /* 0x000fe40000010237 */
[----:B0-----:R-:W-:-:S05]  /*4a00*/  @!P3 IADD3 R50, P4, PT, R49, R50, RZ ;  /* 0x000000323132b210 */ /* 0x001fca0007f9e0ff */
[----:B------:R-:W-:Y:S01]  /*4a10*/  @!P3 IMAD.X R51, R54, 0x1, R51, P4 ;  /* 0x000000013633b824 */ /* 0x000fe200020e0633 */
[----:B-1----:R-:W-:-:S05]  /*4a20*/  @!P3 IADD3 R48, P4, PT, R49, R44, RZ ;  /* 0x0000002c3130b210 */ /* 0x002fca0007f9e0ff */
[----:B------:R-:W-:Y:S02]  /*4a30*/  @!P3 IMAD.X R49, R54, 0x1, R45, P4 ;  /* 0x000000013631b824 */ /* 0x000fe400020e062d */
[----:B------:R0:W2:Y:S01]  /*4a40*/  @!P3 LDG.E.64 R44, desc[UR8][R50.64] ;  /* 0x00000008322cb981 */ /* 0x0000a2000c1e1b00 */
[----:B------:R-:W1:Y:S03]  /*4a50*/  LDC.64 R54, c[0x0][0x3e8] ;  /* 0x0000fa00ff367b82 */ /* 0x000e660000000a00 */
        /* <DEDUP_REMOVED lines=14> */
[----:B------:R-:W-:-:S03]  /*4b40*/  @!P4 IMAD.SHL.U32 R45, R54, 0x8, RZ ;  /* 0x00000008362dc824 */ /* 0x000fc600078e00ff */
[----:B------:R-:W-:Y:S02]  /*4b50*/  @!P4 SHF.L.U64.HI R54, R54, 0x3, R55 ;  /* 0x000000033636c819 */ /* 0x000fe40000010237 */
[----:B0-----:R-:W-:-:S05]  /*4b60*/  @!P4 IADD3 R50, P5, PT, R45, R50, RZ ;  /* 0x000000322d32c210 */ /* 0x001fca0007fbe0ff */
[----:B------:R-:W-:Y:S01]  /*4b70*/  @!P4 IMAD.X R51, R54, 0x1, R51, P5 ;  /* 0x000000013633c824 */ /* 0x000fe200028e0633 */
[----:B--2---:R-:W-:-:S05]  /*4b80*/  @!P4 IADD3 R44, P5, PT, R45, R42, RZ ;  /* 0x0000002a2d2cc210 */ /* 0x004fca0007fbe0ff */
        /* <DEDUP_REMOVED lines=9> */
[----:B------:R-:W4:Y:S02]  /*4c20*/  LDG.E.64 R42, desc[UR8][R52.64] ;  /* 0x00000008342a7981 */ /* 0x000f24000c1e1b00 */
[----:B----4-:R-:W-:-:S05]  /*4c30*/  IADD3 R26, P5, PT, R18, -R42, RZ ;  /* 0x8000002a121a7210 */ /* 0x010fca0007fbe0ff */
[----:B------:R-:W-:Y:S01]  /*4c40*/  IMAD.X R42, R19, 0x1, ~R43, P5 ;  /* 0x00000001132a7824 */ /* 0x000fe200028e0e2b */
[----:B------:R-:W-:-:S04]  /*4c50*/  ISETP.GT.U32.AND P5, PT, R26, UR16, PT ;  /* 0x000000101a007c0c */ /* 0x000fc8000bfa4070 */
[----:B------:R-:W-:Y:S02]  /*4c60*/  ISETP.GT.AND.EX P5, PT, R42, UR17, PT, P5 ;  /* 0x000000112a007c0c */ /* 0x000fe4000bfa4350 */
[----:B------:R-:W2:Y:S11]  /*4c70*/  LDC.64 R42, c[0x0][0x3e0] ;  /* 0x0000f800ff2a7b82 */ /* 0x000eb60000000a00 */
[----:B-1----:R-:W-:-:S05]  /*4c80*/  @!P5 IADD3 R54, P6, PT, R23, R54, RZ ;  /* 0x000000361736d210 */ /* 0x002fca0007fde0ff */
[----:B------:R-:W-:Y:S02]  /*4c90*/  @!P5 IMAD.X R55, RZ, RZ, R55, P6 ;  /* 0x000000ffff37d224 */ /* 0x000fe400030e0637 */
[----:B------:R-:W-:-:S03]  /*4ca0*/  @!P5 IMAD.SHL.U32 R45, R54, 0x8, RZ ;  /* 0x00000008362dd824 */ /* 0x000fc600078e00ff */
[----:B------:R-:W-:Y:S02]  /*4cb0*/  @!P5 SHF.L.U64.HI R54, R54, 0x3, R55 ;  /* 0x000000033636d819 */ /* 0x000fe40000010237 */
[----:B--2---:R-:W-:-:S05]  /*4cc0*/  @!P5 IADD3 R42, P6, PT, R45, R42, RZ ;  /* 0x0000002a2d2ad210 */ /* 0x004fca0007fde0ff */
[----:B------:R-:W-:Y:S01]  /*4cd0*/  @!P5 IMAD.X R43, R54, 0x1, R43, P6 ;  /* 0x00000001362bd824 */ /* 0x000fe200030e062b */
[----:B------:R-:W-:-:S04]  /*4ce0*/  IADD3 R18, P6, PT, R22, UR18, RZ ;  /* 0x0000001216127c10 */ /* 0x000fc8000ffde0ff */
[----:B------:R-:W-:-:S06]  /*4cf0*/  IADD3.X R19, PT, PT, R20, UR19, RZ, P6, !PT ;  /* 0x0000001314137c10 */ /* 0x000fcc000b7fe4ff */
[----:B------:R-:W5:Y:S01]  /*4d00*/  LDG.E.64 R18, desc[UR8][R18.64] ;  /* 0x0000000812127981 */ /* 0x000f62000c1e1b00 */
[----:B0-----:R-:W-:-:S05]  /*4d10*/  @!P5 IADD3 R44, P6, PT, R45, R50, RZ ;  /* 0x000000322d2cd210 */ /* 0x001fca0007fde0ff */
[----:B------:R-:W-:Y:S02]  /*4d20*/  @!P5 IMAD.X R45, R54, 0x1, R51, P6 ;  /* 0x00000001362dd824 */ /* 0x000fe400030e0633 */
[----:B------:R-:W0:Y:S08]  /*4d30*/  LDC.64 R50, c[0x0][0x3e8] ;  /* 0x0000fa00ff327b82 */ /* 0x000e300000000a00 */
[----:B------:R-:W1:Y:S01]  /*4d40*/  LDC.64 R54, c[0x0][0x3e0] ;  /* 0x0000f800ff367b82 */ /* 0x000e620000000a00 */
[----:B------:R-:W-:-:S02]  /*4d50*/  P2R R28, PR, RZ, 0x1 ;  /* 0x00000001ff1c7803 */ /* 0x000fc40000000000 */
        /* <DEDUP_REMOVED lines=21> */
[----:B------:R-:W2:Y:S04]  /*4eb0*/  @!P6 LDG.E.64 R14, desc[UR8][R50.64] ;  /* 0x00000008320ee981 */ /* 0x000ea8000c1e1b00 */
[----:B------:R0:W2:Y:S01]  /*4ec0*/  @!P6 LDG.E.64 R18, desc[UR8][R52.64] ;  /* 0x000000083412e981 */ /* 0x0000a2000c1e1b00 */
[----:B------:R-:W-:Y:S02]  /*4ed0*/  P2R R46, PR, RZ, 0x8 ;  /* 0x00000008ff2e7803 */ /* 0x000fe40000000000 */
[----:B------:R-:W-:Y:S01]  /*4ee0*/  LOP3.LUT P3, RZ, R24, 0x8, RZ, 0xc0, !PT ;  /* 0x0000000818ff7812 */ /* 0x000fe2000786c0ff */
[----:B------:R-:W-:-:S02]  /*4ef0*/  IMAD.MOV.U32 R22, RZ, RZ, RZ ;  /* 0x000000ffff167224 */ /* 0x000fc400078e00ff */
[----:B------:R-:W-:-:S10]  /*4f00*/  IMAD.MOV.U32 R20, RZ, RZ, 0x1 ;  /* 0x00000001ff147424 */ /* 0x000fd400078e00ff */
[----:B------:R-:W-:Y:S01]  /*4f10*/  @!P3 IMAD.MOV.U32 R20, RZ, RZ, RZ ;  /* 0x000000ffff14b224 */ /* 0x000fe200078e00ff */
[C---:B------:R-:W-:Y:S01]  /*4f20*/  LOP3.LUT P0, RZ, R24.reuse, 0x2, RZ, 0xc0, !PT ;  /* 0x0000000218ff7812 */ /* 0x040fe2000780c0ff */
[----:B------:R-:W-:Y:S02]  /*4f30*/  IMAD.MOV.U32 R45, RZ, RZ, RZ ;  /* 0x000000ffff2d7224 */ /* 0x000fe400078e00ff */
[----:B------:R-:W-:Y:S01]  /*4f40*/  IMAD.MOV.U32 R43, RZ, RZ, 0x1 ;  /* 0x00000001ff2b7424 */ /* 0x000fe200078e00ff */
[----:B------:R-:W-:Y:S01]  /*4f50*/  LOP3.LUT P1, RZ, R24, 0x1, RZ, 0xc0, !PT ;  /* 0x0000000118ff7812 */ /* 0x000fe2000782c0ff */
[----:B------:R-:W-:Y:S02]  /*4f60*/  IMAD.MOV.U32 R26, RZ, RZ, RZ ;  /* 0x000000ffff1a7224 */ /* 0x000fe400078e00ff */
[----:B------:R-:W-:-:S06]  /*4f70*/  IMAD.MOV.U32 R24, RZ, RZ, 0x1 ;  /* 0x00000001ff187424 */ /* 0x000fcc00078e00ff */
[----:B------:R-:W-:Y:S02]  /*4f80*/  @!P0 IMAD.MOV.U32 R24, RZ, RZ, RZ ;  /* 0x000000ffff188224 */ /* 0x000fe400078e00ff */
[----:B------:R-:W-:Y:S02]  /*4f90*/  IMAD.MOV.U32 R75, RZ, RZ, RZ ;  /* 0x000000ffff4b7224 */ /* 0x000fe400078e00ff */
[----:B------:R-:W-:Y:S02]  /*4fa0*/  IMAD.MOV.U32 R73, RZ, RZ, 0x1 ;  /* 0x00000001ff497424 */ /* 0x000fe400078e00ff */
[----:B------:R-:W-:Y:S02]  /*4fb0*/  IMAD.MOV.U32 R71, RZ, RZ, RZ ;  /* 0x000000ffff477224 */ /* 0x000fe400078e00ff */
[----:B------:R-:W-:Y:S02]  /*4fc0*/  IMAD.MOV.U32 R69, RZ, RZ, 0x1 ;  /* 0x00000001ff457424 */ /* 0x000fe400078e00ff */
[----:B------:R-:W-:-:S02]  /*4fd0*/  IMAD.MOV.U32 R67, RZ, RZ, RZ ;  /* 0x000000ffff437224 */ /* 0x000fc400078e00ff */
[----:B------:R-:W-:Y:S02]  /*4fe0*/  IMAD.MOV.U32 R65, RZ, RZ, 0x1 ;  /* 0x00000001ff417424 */ /* 0x000fe400078e00ff */
[----:B------:R-:W-:Y:S02]  /*4ff0*/  IMAD.MOV.U32 R63, RZ, RZ, RZ ;  /* 0x000000ffff3f7224 */ /* 0x000fe400078e00ff */
[----:B------:R-:W-:Y:S02]  /*5000*/  IMAD.MOV.U32 R61, RZ, RZ, 0x1 ;  /* 0x00000001ff3d7424 */ /* 0x000fe400078e00ff */
[----:B------:R-:W-:Y:S02]  /*5010*/  IMAD.MOV.U32 R59, RZ, RZ, RZ ;  /* 0x000000ffff3b7224 */ /* 0x000fe400078e00ff */
[----:B0-----:R-:W-:Y:S01]  /*5020*/  IMAD.MOV.U32 R53, RZ, RZ, RZ ;  /* 0x000000ffff357224 */ /* 0x001fe200078e00ff */
[----:B------:R-:W0:Y:S01]  /*5030*/  S2R R60, SR_LANEID ;  /* 0x00000000003c7919 */ /* 0x000e220000000000 */
[----:B------:R-:W-:-:S02]  /*5040*/  IMAD.MOV.U32 R51, RZ, RZ, 0x1 ;  /* 0x00000001ff337424 */ /* 0x000fc400078e00ff */
[----:B------:R-:W-:Y:S02]  /*5050*/  @!P5 IMAD.MOV.U32 R51, RZ, RZ, RZ ;  /* 0x000000ffff33d224 */ /* 0x000fe400078e00ff */
[----:B------:R-:W-:Y:S02]  /*5060*/  IMAD.MOV.U32 R42, RZ, RZ, 0x1 ;  /* 0x00000001ff2a7424 */ /* 0x000fe400078e00ff */
        /* <DEDUP_REMOVED lines=22> */
[----:B------:R-:W-:Y:S02]  /*51d0*/  @!P0 SEL R26, RZ, 0x1, P2 ;  /* 0x00000001ff1a8807 */ /* 0x000fe40001000000 */
[----:B------:R-:W-:Y:S01]  /*51e0*/  ISETP.NE.AND P2, PT, R30, RZ, PT ;  /* 0x000000ff1e00720c */ /* 0x000fe20003f45270 */
[----:B------:R-:W-:-:S04]  /*51f0*/  IMAD.MOV.U32 R30, RZ, RZ, RZ ;  /* 0x000000ffff1e7224 */ /* 0x000fc800078e00ff */
[----:B------:R-:W4:Y:S01]  /*5200*/  LDC.64 R6, c[0x0][0x3d0] ;  /* 0x0000f400ff067b82 */ /* 0x000f220000000a00 */
[----:B--2---:R-:W-:-:S04]  /*5210*/  @!P1 ISETP.GE.U32.AND P0, PT, R9, R2, PT ;  /* 0x000000020900920c */ /* 0x004fc80003f06070 */
[----:B------:R-:W-:-:S03]  /*5220*/  @!P1 ISETP.GE.AND.EX P0, PT, R8, R3, PT, P0 ;  /* 0x000000030800920c */ /* 0x000fc60003f06300 */
[----:B------:R-:W2:Y:S01]  /*5230*/  LDC.64 R2, c[0x0][0x3d0] ;  /* 0x0000f400ff027b82 */ /* 0x000ea20000000a00 */
[----:B------:R-:W-:Y:S02]  /*5240*/  @!P1 SEL R30, RZ, 0x1, P0 ;  /* 0x00000001ff1e9807 */ /* 0x000fe40000000000 */
[----:B------:R-:W-:Y:S01]  /*5250*/  ISETP.NE.AND P0, PT, R28, RZ, PT ;  /* 0x000000ff1c00720c */ /* 0x000fe20003f05270 */
[----:B------:R-:W-:Y:S02]  /*5260*/  IMAD.MOV.U32 R28, RZ, RZ, 0x1 ;  /* 0x00000001ff1c7424 */ /* 0x000fe400078e00ff */
[----:B------:R-:W-:Y:S01]  /*5270*/  @!P1 IMAD.MOV.U32 R28, RZ, RZ, RZ ;  /* 0x000000ffff1c9224 */ /* 0x000fe200078e00ff */
[----:B------:R-:W-:Y:S01]  /*5280*/  ISETP.NE.AND P3, PT, R46, RZ, PT ;  /* 0x000000ff2e00720c */ /* 0x000fe20003f65270 */
[----:B------:R-:W5:Y:S08]  /*5290*/  LDC.64 R8, c[0x0][0x3d0] ;  /* 0x0000f400ff087b82 */ /* 0x000f700000000a00 */
[----:B--2---:R-:W-:-:S04]  /*52a0*/  @!P0 ISETP.GE.U32.AND P1, PT, R11, R2, PT ;  /* 0x000000020b00820c */ /* 0x004fc80003f26070 */
[----:B------:R-:W-:Y:S02]  /*52b0*/  @!P0 ISETP.GE.AND.EX P1, PT, R10, R3, PT, P1 ;  /* 0x000000030a00820c */ /* 0x000fe40003f26310 */
[----:B------:R-:W2:Y:S02]  /*52c0*/  LDC.64 R2, c[0x0][0x3d0] ;  /* 0x0000f400ff027b82 */ /* 0x000ea40000000a00 */
[----:B------:R-:W-:Y:S02]  /*52d0*/  @!P0 SEL R75, RZ, 0x1, P1 ;  /* 0x00000001ff4b8807 */ /* 0x000fe40000800000 */
[----:B------:R-:W-:Y:S01]  /*52e0*/  ISETP.NE.AND P1, PT, R36, RZ, PT ;  /* 0x000000ff2400720c */ /* 0x000fe20003f25270 */
[----:B------:R-:W-:-:S03]  /*52f0*/  @!P0 IMAD.MOV.U32 R73, RZ, RZ, RZ ;  /* 0x000000ffff498224 */ /* 0x000fc600078e00ff */
[----:B------:R-:W0:Y:S09]  /*5300*/  LDC.64 R10, c[0x0][0x3d0] ;  /* 0x0000f400ff0a7b82 */ /* 0x000e320000000a00 */
[----:B--2---:R-:W-:-:S04]  /*5310*/  @!P1 ISETP.GE.U32.AND P0, PT, R13, R2, PT ;  /* 0x000000020d00920c */ /* 0x004fc80003f06070 */
[----:B------:R-:W-:Y:S01]  /*5320*/  @!P1 ISETP.GE.AND.EX P0, PT, R12, R3, PT, P0 ;  /* 0x000000030c00920c */ /* 0x000fe20003f06300 */
[----:B------:R-:W-:Y:S01]  /*5330*/  @!P1 IMAD.MOV.U32 R69, RZ, RZ, RZ ;  /* 0x000000ffff459224 */ /* 0x000fe200078e00ff */
[----:B------:R-:W2:Y:S02]  /*5340*/  LDC.64 R12, c[0x0][0x3d0] ;  /* 0x0000f400ff0c7b82 */ /* 0x000ea40000000a00 */
[----:B------:R-:W-:Y:S02]  /*5350*/  @!P1 SEL R71, RZ, 0x1, P0 ;  /* 0x00000001ff479807 */ /* 0x000fe40000000000 */
[----:B---3--:R-:W-:Y:S02]  /*5360*/  @!P2 ISETP.GE.U32.AND P0, PT, R17, R4, PT ;  /* 0x000000041100a20c */ /* 0x008fe40003f06070 */
        /* <DEDUP_REMOVED lines=8> */
[----:B------:R-:W-:Y:S02]  /*53f0*/  IADD3 R3, P3, PT, R26, R3, RZ ;  /* 0x000000031a037210 */ /* 0x000fe40007f7e0ff */
[----:B0-----:R-:W-:Y:S01]  /*5400*/  @!P5 ISETP.GE.U32.AND P1, PT, R57, R10, PT ;  /* 0x0000000a3900d20c */ /* 0x001fe20003f26070 */
[----:B------:R-:W-:Y:S01]  /*5410*/  IMAD.X R57, R20, 0x1, R43, P2 ;  /* 0x0000000114397824 */ /* 0x000fe200010e062b */
[----:B------:R-:W-:-:S03]  /*5420*/  IADD3 R58, P2, PT, R30, R3, RZ ;  /* 0x000000031e3a7210 */ /* 0x000fc60007f5e0ff */
[----:B------:R-:W-:Y:S01]  /*5430*/  IMAD.X R57, R24, 0x1, R57, P3 ;  /* 0x0000000118397824 */ /* 0x000fe200018e0639 */
[----:B------:R-:W-:Y:S02]  /*5440*/  IADD3 R56, P3, PT, R75, R58, RZ ;  /* 0x0000003a4b387210 */ /* 0x000fe40007f7e0ff */
[----:B-----5:R-:W-:Y:S01]  /*5450*/  @!P4 ISETP.GE.U32.AND P0, PT, R49, R8, PT ;  /* 0x000000083100c20c */ /* 0x020fe20003f06070 */
[----:B------:R-:W-:Y:S01]  /*5460*/  IMAD.X R54, R28, 0x1, R57, P2 ;  /* 0x000000011c367824 */ /* 0x000fe200010e0639 */
[----:B------:R-:W-:Y:S02]  /*5470*/  IADD3 R52, P2, PT, R71, R56, RZ ;  /* 0x0000003847347210 */ /* 0x000fe40007f5e0ff */
[----:B------:R-:W-:Y:S01]  /*5480*/  @!P4 ISETP.GE.AND.EX P0, PT, R34, R9, PT, P0 ;  /* 0x000000092200c20c */ /* 0x000fe20003f06300 */
[----:B------:R-:W-:Y:S01]  /*5490*/  IMAD.X R50, R73, 0x1, R54, P3 ;  /* 0x0000000149327824 */ /* 0x000fe200018e0636 */
[----:B------:R-:W-:Y:S02]  /*54a0*/  IADD3 R48, P3, PT, R67, R52, RZ ;  /* 0x0000003443307210 */ /* 0x000fe40007f7e0ff */
[----:B------:R-:W-:Y:S01]  /*54b0*/  @!P4 SEL R59, RZ, 0x1, P0 ;  /* 0x00000001ff3bc807 */ /* 0x000fe20000000000 */
[----:B------:R-:W-:Y:S01]  /*54c0*/  IMAD.X R44, R69, 0x1, R50, P2 ;  /* 0x00000001452c7824 */ /* 0x000fe200010e0632 */
[----:B--2---:R-:W-:-:S02]  /*54d0*/  @!P6 ISETP.GE.U32.AND P0, PT, R55, R12, PT ;  /* 0x0000000c3700e20c */ /* 0x004fc40003f06070 */
[----:B------:R-:W-:Y:S01]  /*54e0*/  @!P5 ISETP.GE.AND.EX P1, PT, R38, R11, PT, P1 ;  /* 0x0000000b2600d20c */ /* 0x000fe20003f26310 */
[----:B------:R-:W-:Y:S01]  /*54f0*/  IMAD.X R38, R65, 0x1, R44, P3 ;  /* 0x0000000141267824 */ /* 0x000fe200018e062c */
[----:B------:R-:W-:Y:S01]  /*5500*/  IADD3 R40, P2, PT, R63, R48, RZ ;  /* 0x000000303f287210 */ /* 0x000fe20007f5e0ff */
[----:B------:R-:W-:Y:S01]  /*5510*/  IMAD.MOV.U32 R55, RZ, RZ, 0x1 ;  /* 0x00000001ff377424 */ /* 0x000fe200078e00ff */
[----:B------:R-:W-:Y:S02]  /*5520*/  @!P6 ISETP.GE.AND.EX P0, PT, R14, R13, PT, P0 ;  /* 0x0000000d0e00e20c */ /* 0x000fe40003f06300 */
[----:B------:R-:W-:Y:S01]  /*5530*/  @!P5 SEL R53, RZ, 0x1, P1 ;  /* 0x00000001ff35d807 */ /* 0x000fe20000800000 */
[----:B------:R-:W-:Y:S01]  /*5540*/  @!P4 IMAD.MOV.U32 R55, RZ, RZ, RZ ;  /* 0x000000ffff37c224 */ /* 0x000fe200078e00ff */
[----:B------:R-:W-:Y:S01]  /*5550*/  IADD3 R36, P1, PT, R59, R40, RZ ;  /* 0x000000283b247210 */ /* 0x000fe20007f3e0ff */
[----:B------:R-:W-:Y:S02]  /*5560*/  IMAD.X R34, R61, 0x1, R38, P2 ;  /* 0x000000013d227824 */ /* 0x000fe400010e0626 */
[----:B------:R-:W-:Y:S01]  /*5570*/  IMAD.MOV.U32 R46, RZ, RZ, RZ ;  /* 0x000000ffff2e7224 */ /* 0x000fe200078e00ff */
[----:B------:R-:W-:Y:S01]  /*5580*/  @!P6 SEL R46, RZ, 0x1, P0 ;  /* 0x00000001ff2ee807 */ /* 0x000fe20000000000 */
[----:B------:R-:W-:Y:S01]  /*5590*/  IMAD.X R32, R55, 0x1, R34, P1 ;  /* 0x0000000137207824 */ /* 0x000fe200008e0622 */
[----:B------:R-:W-:-:S04]  /*55a0*/  IADD3 R49, P0, PT, R53, R36, RZ ;  /* 0x0000002435317210 */ /* 0x000fc80007f1e0ff */
[----:B------:R-:W-:Y:S01]  /*55b0*/  IADD3 R5, P1, PT, R46, R49, RZ ;  /* 0x000000312e057210 */ /* 0x000fe20007f3e0ff */
[----:B------:R-:W-:-:S04]  /*55c0*/  IMAD.X R47, R51, 0x1, R32, P0 ;  /* 0x00000001332f7824 */ /* 0x000fc800000e0620 */
[----:B------:R-:W-:Y:S01]  /*55d0*/  IMAD.X R4, R42, 0x1, R47, P1 ;  /* 0x000000012a047824 */ /* 0x000fe200008e062f */
[----:B------:R-:W0:Y:S04]  /*55e0*/  SHFL.UP PT, R2, R5, 0x1, RZ ;  /* 0x0420000005027989 */ /* 0x000e2800000e00ff */
        /* <DEDUP_REMOVED lines=32> */
[----:B0-----:R-:W-:-:S04]  /*57f0*/  SEL R2, R2, RZ, P1 ;  /* 0x000000ff02027207 */ /* 0x001fc80000800000 */
[----:B------:R-:W-:-:S03]  /*5800*/  IADD3 R2, P0, PT, R2, R5, RZ ;  /* 0x0000000502027210 */ /* 0x000fc60007f1e0ff */
[----:B------:R-:W-:Y:S02]  /*5810*/  @!P2 SHF.R.U32.HI R5, RZ, 0x2, R62 ;  /* 0x00000002ff05a819 */ /* 0x000fe4000001163e */
        /* <DEDUP_REMOVED lines=9> */
[----:B------:R-:W-:-:S02]  /*58b0*/  ISETP.NE.AND P1, PT, R64, 0x2, PT ;  /* 0x000000024000780c */ /* 0x000fc40003f25270 */
[----:B0-----:R-:W-:-:S05]  /*58c0*/  IADD3 R77, P0, PT, R8, R10, RZ ;  /* 0x0000000a084d7210 */ /* 0x001fca0007f1e0ff */
[----:B------:R-:W-:Y:S01]  /*58d0*/  IMAD.X R79, R9, 0x1, R11, P0 ;  /* 0x00000001094f7824 */ /* 0x000fe200000e060b */
[----:B-1----:R-:W-:Y:S02]  /*58e0*/  IADD3 R11, P0, PT, R16, R77, RZ ;  /* 0x0000004d100b7210 */ /* 0x002fe40007f1e0ff */
[----:B------:R-:W-:Y:S02]  /*58f0*/  SEL R16, R77, R8, !P1 ;  /* 0x000000084d107207 */ /* 0x000fe40004800000 */
[----:B------:R-:W-:Y:S02]  /*5900*/  SEL R66, R79, R9, !P1 ;  /* 0x000000094f427207 */ /* 0x000fe40004800000 */
[----:B------:R-:W-:Y:S01]  /*5910*/  ISETP.NE.AND P1, PT, R64, 0x3, PT ;  /* 0x000000034000780c */ /* 0x000fe20003f25270 */
[----:B------:R-:W-:Y:S01]  /*5920*/  IMAD.X R17, R17, 0x1, R79, P0 ;  /* 0x0000000111117824 */ /* 0x000fe200000e064f */
[----:B------:R-:W-:Y:S02]  /*5930*/  IADD3 R77, P0, PT, R18, R11, RZ ;  /* 0x0000000b124d7210 */ /* 0x000fe40007f1e0ff */
[----:B------:R-:W-:-:S02]  /*5940*/  SEL R16, R11, R16, !P1 ;  /* 0x000000100b107207 */ /* 0x000fc40004800000 */
[----:B------:R-:W0:Y:S01]  /*5950*/  LDS.128 R8, [UR6+0x40] ;  /* 0x00004006ff087984 */ /* 0x000e220008000c00 */
[----:B------:R-:W-:Y:S01]  /*5960*/  IMAD.X R19, R19, 0x1, R17, P0 ;  /* 0x0000000113137824 */ /* 0x000fe200000e0611 */
[----:B------:R-:W-:Y:S02]  /*5970*/  SEL R66, R17, R66, !P1 ;  /* 0x0000004211427207 */ /* 0x000fe40004800000 */
[----:B------:R-:W-:Y:S02]  /*5980*/  ISETP.NE.AND P1, PT, R64, 0x4, PT ;  /* 0x000000044000780c */ /* 0x000fe40003f25270 */
[----:B--2---:R-:W-:Y:S02]  /*5990*/  IADD3 R17, P0, PT, R12, R77, RZ ;  /* 0x0000004d0c117210 */ /* 0x004fe40007f1e0ff */
[----:B------:R-:W-:Y:S02]  /*59a0*/  SEL R16, R77, R16, !P1 ;  /* 0x000000104d107207 */ /* 0x000fe40004800000 */
[----:B------:R-:W-:Y:S01]  /*59b0*/  SEL R66, R19, R66, !P1 ;  /* 0x0000004213427207 */ /* 0x000fe20004800000 */
[----:B------:R-:W-:Y:S01]  /*59c0*/  IMAD.X R77, R13, 0x1, R19, P0 ;  /* 0x000000010d4d7824 */ /* 0x000fe200000e0613 */
[----:B------:R-:W-:-:S02]  /*59d0*/  ISETP.NE.AND P1, PT, R64, 0x5, PT ;  /* 0x000000054000780c */ /* 0x000fc40003f25270 */
[----:B------:R-:W-:Y:S02]  /*59e0*/  IADD3 R13, P0, PT, R14, R17, RZ ;  /* 0x000000110e0d7210 */ /* 0x000fe40007f1e0ff */
[----:B------:R-:W-:Y:S02]  /*59f0*/  SEL R16, R17, R16, !P1 ;  /* 0x0000001011107207 */ /* 0x000fe40004800000 */
[----:B------:R-:W-:Y:S01]  /*5a00*/  ISETP.NE.AND P2, PT, R64, 0x6, PT ;  /* 0x000000064000780c */ /* 0x000fe20003f45270 */
[----:B------:R-:W-:Y:S01]  /*5a10*/  IMAD.X R19, R15, 0x1, R77, P0 ;  /* 0x000000010f137824 */ /* 0x000fe200000e064d */
[----:B---3--:R-:W-:Y:S02]  /*5a20*/  IADD3 R17, P0, PT, R4, R13, RZ ;  /* 0x0000000d04117210 */ /* 0x008fe40007f1e0ff */
[----:B------:R-:W-:Y:S02]  /*5a30*/  SEL R16, R13, R16, !P2 ;  /* 0x000000100d107207 */ /* 0x000fe40005000000 */
[----:B------:R-:W-:Y:S01]  /*5a40*/  SEL R66, R77, R66, !P1 ;  /* 0x000000424d427207 */ /* 0x000fe20004800000 */
[----:B------:R-:W1:Y:S01]  /*5a50*/  LDS.128 R12, [UR6+0x50] ;  /* 0x00005006ff0c7984 */ /* 0x000e620008000c00 */
[----:B------:R-:W-:Y:S01]  /*5a60*/  ISETP.NE.AND P1, PT, R64, 0x7, PT ;  /* 0x000000074000780c */ /* 0x000fe20003f25270 */
[----:B------:R-:W-:Y:S01]  /*5a70*/  IMAD.X R5, R5, 0x1, R19, P0 ;  /* 0x0000000105057824 */ /* 0x000fe200000e0613 */
[----:B------:R-:W-:-:S02]  /*5a80*/  SEL R66, R19, R66, !P2 ;  /* 0x0000004213427207 */ /* 0x000fc40005000000 */
[----:B------:R-:W-:Y:S02]  /*5a90*/  SEL R16, R17, R16, !P1 ;  /* 0x0000001011107207 */ /* 0x000fe40004800000 */
[----:B------:R-:W-:Y:S02]  /*5aa0*/  IADD3 R17, P0, PT, R6, R17, RZ ;  /* 0x0000001106117210 */ /* 0x000fe40007f1e0ff */
[----:B------:R-:W-:Y:S02]  /*5ab0*/  ISETP.NE.AND P2, PT, R64, 0x8, PT ;  /* 0x000000084000780c */ /* 0x000fe40003f45270 */
[----:B------:R-:W-:Y:S01]  /*5ac0*/  SEL R66, R5, R66, !P1 ;  /* 0x0000004205427207 */ /* 0x000fe20004800000 */
[----:B------:R-:W-:Y:S02]  /*5ad0*/  IMAD.X R19, R7, 0x1, R5, P0 ;  /* 0x0000000107137824 */ /* 0x000fe400000e0605 */
[----:B------:R-:W2:Y:S01]  /*5ae0*/  LDS.128 R4, [UR6+0x60] ;  /* 0x00006006ff047984 */ /* 0x000ea20008000c00 */
[----:B------:R-:W-:-:S02]  /*5af0*/  SEL R16, R17, R16, !P2 ;  /* 0x0000001011107207 */ /* 0x000fc40005000000 */
[----:B0-----:R-:W-:Y:S02]  /*5b00*/  IADD3 R17, P0, PT, R8, R17, RZ ;  /* 0x0000001108117210 */ /* 0x001fe40007f1e0ff */
[----:B------:R-:W-:Y:S02]  /*5b10*/  ISETP.NE.AND P1, PT, R64, 0x9, PT ;  /* 0x000000094000780c */ /* 0x000fe40003f25270 */
[----:B------:R-:W-:Y:S01]  /*5b20*/  SEL R66, R19, R66, !P2 ;  /* 0x0000004213427207 */ /* 0x000fe20005000000 */
[----:B------:R-:W-:Y:S01]  /*5b30*/  IMAD.X R79, R9, 0x1, R19, P0 ;  /* 0x00000001094f7824 */ /* 0x000fe200000e0613 */
[----:B------:R-:W-:Y:S02]  /*5b40*/  SEL R8, R17, R16, !P1 ;  /* 0x0000001011087207 */ /* 0x000fe40004800000 */
[----:B------:R-:W-:Y:S02]  /*5b50*/  IADD3 R9, P0, PT, R10, R17, RZ ;  /* 0x000000110a097210 */ /* 0x000fe40007f1e0ff */
[----:B------:R-:W0:Y:S01]  /*5b60*/  LDS.128 R16, [UR6+0x70] ;  /* 0x00007006ff107984 */ /* 0x000e220008000c00 */
[----:B------:R-:W-:-:S02]  /*5b70*/  SEL R10, R79, R66, !P1 ;  /* 0x000000424f0a7207 */ /* 0x000fc40004800000 */
[----:B------:R-:W-:Y:S01]  /*5b80*/  IMAD.X R77, R11, 0x1, R79, P0 ;  /* 0x000000010b4d7824 */ /* 0x000fe200000e064f */
[----:B------:R-:W-:-:S04]  /*5b90*/  ISETP.NE.AND P1, PT, R64, 0xa, PT ;  /* 0x0000000a4000780c */ /* 0x000fc80003f25270 */
[----:B------:R-:W-:Y:S02]  /*5ba0*/  SEL R8, R9, R8, !P1 ;  /* 0x0000000809087207 */ /* 0x000fe40004800000 */
[----:B------:R-:W-:Y:S02]  /*5bb0*/  SEL R10, R77, R10, !P1 ;  /* 0x0000000a4d0a7207 */ /* 0x000fe40004800000 */
[----:B-1----:R-:W-:Y:S02]  /*5bc0*/  IADD3 R11, P0, PT, R12, R9, RZ ;  /* 0x000000090c0b7210 */ /* 0x002fe40007f1e0ff */
[----:B------:R-:W-:-:S03]  /*5bd0*/  ISETP.NE.AND P1, PT, R64, 0xb, PT ;  /* 0x0000000b4000780c */ /* 0x000fc60003f25270 */
[----:B------:R-:W-:Y:S01]  /*5be0*/  IMAD.X R13, R13, 0x1, R77, P0 ;  /* 0x000000010d0d7824 */ /* 0x000fe200000e064d */
[----:B------:R-:W-:Y:S02]  /*5bf0*/  IADD3 R9, P0, PT, R14, R11, RZ ;  /* 0x0000000b0e097210 */ /* 0x000fe40007f1e0ff */
[----:B------:R-:W-:Y:S02]  /*5c00*/  SEL R8, R11, R8, !P1 ;  /* 0x000000080b087207 */ /* 0x000fe40004800000 */
[----:B------:R-:W-:Y:S01]  /*5c10*/  ISETP.NE.AND P4, PT, R64, 0xc, PT ;  /* 0x0000000c4000780c */ /* 0x000fe20003f85270 */
[----:B------:R-:W-:Y:S01]  /*5c20*/  IMAD.X R11, R15, 0x1, R13, P0 ;  /* 0x000000010f0b7824 */ /* 0x000fe200000e060d */
[----:B------:R-:W-:Y:S02]  /*5c30*/  SEL R10, R13, R10, !P1 ;  /* 0x0000000a0d0a7207 */ /* 0x000fe40004800000 */
[----:B------:R-:W-:Y:S02]  /*5c40*/  SEL R8, R9, R8, !P4 ;  /* 0x0000000809087207 */ /* 0x000fe40006000000 */
[----:B--2---:R-:W-:-:S02]  /*5c50*/  IADD3 R9, P3, PT, R4, R9, RZ ;  /* 0x0000000904097210 */ /* 0x004fc40007f7e0ff */
[C---:B------:R-:W-:Y:S02]  /*5c60*/  ISETP.NE.AND P0, PT, R64.reuse, 0xd, PT ;  /* 0x0000000d4000780c */ /* 0x040fe40003f05270 */
[----:B------:R-:W-:Y:S01]  /*5c70*/  SEL R10, R11, R10, !P4 ;  /* 0x0000000a0b0a7207 */ /* 0x000fe20006000000 */
[----:B------:R-:W-:Y:S01]  /*5c80*/  IMAD.X R11, R5, 0x1, R11, P3 ;  /* 0x00000001050b7824 */ /* 0x000fe200018e060b */
[----:B------:R-:W-:Y:S02]  /*5c90*/  ISETP.NE.AND P1, PT, R64, 0xe, PT ;  /* 0x0000000e4000780c */ /* 0x000fe40003f25270 */
[----:B------:R-:W-:Y:S02]  /*5ca0*/  SEL R4, R9, R8, !P0 ;  /* 0x0000000809047207 */ /* 0x000fe40004000000 */
[----:B------:R-:W-:Y:S02]  /*5cb0*/  IADD3 R5, P6, PT, R6, R9, RZ ;  /* 0x0000000906057210 */ /* 0x000fe40007fde0ff */
[----:B------:R-:W-:-:S02]  /*5cc0*/  IADD3 R8, P4, P5, R2, -R46, -R49 ;  /* 0x8000002e02087210 */ /* 0x000fc40007d9e831 */
[----:B------:R-:W-:Y:S02]  /*5cd0*/  SEL R6, R11, R10, !P0 ;  /* 0x0000000a0b067207 */ /* 0x000fe40004000000 */
[----:B------:R-:W-:Y:S01]  /*5ce0*/  SEL R2, R5, R4, !P1 ;  /* 0x0000000405027207 */ /* 0x000fe20004800000 */
[----:B------:R-:W-:Y:S01]  /*5cf0*/  IMAD.X R9, R7, 0x1, R11, P6 ;  /* 0x0000000107097824 */ /* 0x000fe200030e060b */
[----:B0-----:R-:W-:Y:S02]  /*5d00*/  IADD3 R5, P0, PT, R16, R5, RZ ;  /* 0x0000000510057210 */ /* 0x001fe40007f1e0ff */
[----:B------:R-:W-:Y:S02]  /*5d10*/  ISETP.NE.AND P2, PT, R64, 0xf, PT ;  /* 0x0000000f4000780c */ /* 0x000fe40003f45270 */
[----:B------:R-:W-:Y:S01]  /*5d20*/  ISETP.NE.AND P3, PT, R60, RZ, PT ;  /* 0x000000ff3c00720c */ /* 0x000fe20003f65270 */
[----:B------:R-:W-:Y:S01]  /*5d30*/  IMAD.X R17, R17, 0x1, R9, P0 ;  /* 0x0000000111117824 */ /* 0x000fe200000e0609 */
[----:B------:R-:W-:-:S02]  /*5d40*/  SEL R2, R5, R2, !P2 ;  /* 0x0000000205027207 */ /* 0x000fc40005000000 */
[----:B------:R-:W-:Y:S02]  /*5d50*/  SEL R7, R8, RZ, P3 ;  /* 0x000000ff08077207 */ /* 0x000fe40001800000 */
[----:B------:R-:W-:Y:S02]  /*5d60*/  ISETP.GT.U32.AND P0, PT, R62, 0x1f, PT ;  /* 0x0000001f3e00780c */ /* 0x000fe40003f04070 */
[----:B------:R-:W-:Y:S02]  /*5d70*/  IADD3.X R16, PT, PT, R3, ~R42, ~R47, P4, P5 ;  /* 0x8000002a03107210 */ /* 0x000fe400027eac2f */
[----:B------:R-:W-:Y:S02]  /*5d80*/  SEL R4, R9, R6, !P1 ;  /* 0x0000000609047207 */ /* 0x000fe40004800000 */
[----:B------:R-:W-:Y:S02]  /*5d90*/  IADD3 R7, P4, PT, R7, R2, RZ ;  /* 0x0000000207077210 */ /* 0x000fe40007f9e0ff */
[----:B------:R-:W-:-:S02]  /*5da0*/  SEL R9, R16, RZ, P3 ;  /* 0x000000ff10097207 */ /* 0x000fc40001800000 */
[----:B------:R-:W-:Y:S02]  /*5db0*/  SEL R2, R17, R4, !P2 ;  /* 0x0000000411027207 */ /* 0x000fe40005000000 */
[----:B------:R-:W-:Y:S02]  /*5dc0*/  IADD3 R18, P1, PT, R18, R5, RZ ;  /* 0x0000000512127210 */ /* 0x000fe40007f3e0ff */
[----:B------:R-:W-:Y:S01]  /*5dd0*/  ISETP.GE.U32.AND P5, PT, R62, 0x20, PT ;  /* 0x000000203e00780c */ /* 0x000fe20003fa6070 */
[----:B------:R-:W-:Y:S02]  /*5de0*/  IMAD.X R9, R9, 0x1, R2, P4 ;  /* 0x0000000109097824 */ /* 0x000fe400020e0602 */
[----:B------:R-:W-:Y:S01]  /*5df0*/  IMAD.X R19, R19, 0x1, R17, P1 ;  /* 0x0000000113137824 */ /* 0x000fe200008e0611 */
[----:B------:R-:W-:Y:S02]  /*5e00*/  SEL R17, R8, R7, !P5 ;  /* 0x0000000708117207 */ /* 0x000fe40006800000 */
[----:B------:R-:W-:Y:S01]  /*5e10*/  SEL R16, R16, R9, !P5 ;  /* 0x0000000910107207 */ /* 0x000fe20006800000 */
[----:B------:R-:W-:Y:S06]  /*5e20*/  @P0 BRA `(.L_x_501) ;  /* 0x0000000c00a00947 */ /* 0x000fec0003800000 */
[----:B------:R-:W0:Y:S01]  /*5e30*/  LDC.64 R2, c[0x0][0x3a8] ;  /* 0x0000ea00ff027b82 */ /* 0x000e220000000a00 */
[C---:B------:R-:W-:Y:S01]  /*5e40*/  ISETP.NE.AND P1, PT, R62.reuse, RZ, PT ;  /* 0x000000ff3e00720c */ /* 0x040fe20003f25270 */
[----:B------:R-:W-:-:S03]  /*5e50*/  IMAD.WIDE.U32 R4, R62, 0x10, RZ ;  /* 0x000000103e047825 */ /* 0x000fc600078e00ff */
[----:B------:R-:W-:Y:S02]  /*5e60*/  LOP3.LUT R13, R4, 0xfffffff0, RZ, 0x3c, !PT ;  /* 0xfffffff0040d7812 */ /* 0x000fe400078e3cff */
[----:B------:R-:W-:-:S07]  /*5e70*/  LOP3.LUT R5, RZ, R5, RZ, 0x33, !PT ;  /* 0x00000005ff057212 */ /* 0x000fce00078e33ff */
[----:B------:R-:W-:Y:S02]  /*5e80*/  @!P1 IMAD.MOV.U32 R10, RZ, RZ, R18 ;  /* 0x000000ffff0a9224 */ /* 0x000fe400078e0012 */
[----:B------:R-:W-:Y:S02]  /*5e90*/  @!P1 IMAD.MOV.U32 R11, RZ, RZ, R19 ;  /* 0x000000ffff0b9224 */ /* 0x000fe400078e0013 */
[----:B------:R-:W-:Y:S02]  /*5ea0*/  @!P1 IMAD.MOV.U32 R8, RZ, RZ, 0x64 ;  /* 0x00000064ff089424 */ /* 0x000fe400078e00ff */
[----:B------:R-:W-:Y:S01]  /*5eb0*/  @!P1 IMAD.MOV.U32 R9, RZ, RZ, 0x0 ;  /* 0x00000000ff099424 */ /* 0x000fe200078e00ff */
[----:B------:R1:W-:Y:S01]  /*5ec0*/  @!P1 STS.64 [UR6+0xb8], R10 ;  /* 0x0000b80aff009988 */ /* 0x0003e20008000a06 */
[----:B0-----:R-:W-:-:S03]  /*5ed0*/  IMAD.WIDE.U32 R2, R0, 0x10, R2 ;  /* 0x0000001000027825 */ /* 0x001fc600078e0002 */
[----:B------:R-:W-:Y:S02]  /*5ee0*/  IADD3 R12, P0, PT, R2, R13, RZ ;  /* 0x0000000d020c7210 */ /* 0x000fe40007f1e0ff */
[----:B------:R1:W-:Y:S01]  /*5ef0*/  @!P1 ST.E.128.STRONG.GPU desc[UR8][R2.64+0x200], R8 ;  /* 0x0002000802009985 */ /* 0x0003e2000c10fd08 */
[----:B------:R-:W-:Y:S05]  /*5f00*/  NANOSLEEP 0x348 ;  /* 0x000003480000795d */ /* 0x000fea0003800000 */
[----:B------:R-:W-:-:S05]  /*5f10*/  IMAD.X R13, R3, 0x1, R5, P0 ;  /* 0x00000001030d7824 */ /* 0x000fca00000e0605 */
[----:B------:R-:W2:Y:S01]  /*5f20*/  LD.E.128.STRONG.GPU R4, desc[UR8][R12.64+0x200] ;  /* 0x000200080c047980 */ /* 0x000ea2000c10fd00 */
[----:B------:R-:W-:Y:S01]  /*5f30*/  UMOV UR4, 0xffffffff ;  /* 0xffffffff00047882 */ /* 0x000fe20000000000 */
[----:B------:R-:W-:Y:S01]  /*5f40*/  IMAD.MOV.U32 R64, RZ, RZ, R0 ;  /* 0x000000ffff407224 */ /* 0x000fe200078e0000 */
[----:B--2---:R-:W-:-:S04]  /*5f50*/  ISETP.NE.U32.AND P0, PT, R4, 0x63, PT ;  /* 0x000000630400780c */ /* 0x004fc80003f05070 */
[----:B------:R-:W-:Y:S01]  /*5f60*/  ISETP.NE.AND.EX P0, PT, R5, RZ, PT, P0 ;  /* 0x000000ff0500720c */ /* 0x000fe20003f05300 */
[----:B-1----:R-:W-:-:S12]  /*5f70*/  BRA.DIV UR4, `(.L_x_502) ;  /* 0x000000be04607947 */ /* 0x002fd8000b800000 */
[----:B------:R-:W-:-:S13]  /*5f80*/  VOTE.ANY P0, !P0 ;  /* 0x0000000000ff7806 */ /* 0x000fda0004000100 */
.L_x_786:
[----:B------:R-:W-:Y:S05]  /*5f90*/  @!P0 BRA `(.L_x_503) ;  /* 0x0000000000788947 */ /* 0x000fea0003800000 */
[----:B------:R-:W-:-:S07]  /*5fa0*/  IMAD.MOV.U32 R9, RZ, RZ, 0x24 ;  /* 0x00000024ff097424 */ /* 0x000fce00078e00ff */
.L_x_505:
[----:B------:R-:W-:Y:S02]  /*5fb0*/  VIADD R7, R9, 0x1 ;  /* 0x0000000109077836 */ /* 0x000fe40000000000 */
[----:B------:R-:W-:Y:S02]  /*5fc0*/  IMAD R64, R64, 0x41a7, RZ ;  /* 0x000041a740407824 */ /* 0x000fe400078e02ff */
[----:B------:R-:W0:Y:S01]  /*5fd0*/  I2F.U32.RP R6, R7 ;  /* 0x0000000700067306 */ /* 0x000e220000209000 */
[----:B------:R-:W-:Y:S01]  /*5fe0*/  IMAD.MOV R11, RZ, RZ, -R7 ;  /* 0x000000ffff0b7224 */ /* 0x000fe200078e0a07 */
[----:B------:R-:W-:Y:S02]  /*5ff0*/  ISETP.NE.U32.AND P1, PT, R7, RZ, PT ;  /* 0x000000ff0700720c */ /* 0x000fe40003f25070 */
[----:B------:R-:W-:-:S04]  /*6000*/  LOP3.LUT R64, R64, 0x7fffffff, RZ, 0xc0, !PT ;  /* 0x7fffffff40407812 */ /* 0x000fc800078ec0ff */
[----:B0-----:R-:W0:Y:S02]  /*6010*/  MUFU.RCP R6, R6 ;  /* 0x0000000600067308 */ /* 0x001e240000001000 */
[----:B0-----:R-:W-:-:S06]  /*6020*/  VIADD R4, R6, 0xffffffe ;  /* 0x0ffffffe06047836 */ /* 0x001fcc0000000000 */
[----:B------:R0:W1:Y:S02]  /*6030*/  F2I.FTZ.U32.TRUNC.NTZ R5, R4 ;  /* 0x0000000400057305 */ /* 0x000064000021f000 */
[----:B0-----:R-:W-:Y:S02]  /*6040*/  IMAD.MOV.U32 R4, RZ, RZ, RZ ;  /* 0x000000ffff047224 */ /* 0x001fe400078e00ff */
[----:B-1----:R-:W-:-:S04]  /*6050*/  IMAD R11, R11, R5, RZ ;  /* 0x000000050b0b7224 */ /* 0x002fc800078e02ff */
[----:B------:R-:W-:-:S06]  /*6060*/  IMAD.HI.U32 R5, R5, R11, R4 ;  /* 0x0000000b05057227 */ /* 0x000fcc00078e0004 */
[----:B------:R-:W-:-:S04]  /*6070*/  IMAD.HI.U32 R5, R5, R64, RZ ;  /* 0x0000004005057227 */ /* 0x000fc800078e00ff */
[----:B------:R-:W-:-:S04]  /*6080*/  IMAD.MOV R5, RZ, RZ, -R5 ;  /* 0x000000ffff057224 */ /* 0x000fc800078e0a05 */
[----:B------:R-:W-:-:S05]  /*6090*/  IMAD R6, R7, R5, R64 ;  /* 0x0000000507067224 */ /* 0x000fca00078e0240 */
[----:B------:R-:W-:-:S13]  /*60a0*/  ISETP.GE.U32.AND P0, PT, R6, R7, PT ;  /* 0x000000070600720c */ /* 0x000fda0003f06070 */
[----:B------:R-:W-:-:S05]  /*60b0*/  @P0 IMAD.IADD R6, R6, 0x1, -R7 ;  /* 0x0000000106060824 */ /* 0x000fca00078e0a07 */
[----:B------:R-:W-:-:S13]  /*60c0*/  ISETP.GE.U32.AND P0, PT, R6, R7, PT ;  /* 0x000000070600720c */ /* 0x000fda0003f06070 */
[----:B------:R-:W-:Y:S01]  /*60d0*/  @P0 IMAD.IADD R6, R6, 0x1, -R7 ;  /* 0x0000000106060824 */ /* 0x000fe200078e0a07 */
[----:B------:R-:W-:-:S04]  /*60e0*/  @!P1 LOP3.LUT R6, RZ, R7, RZ, 0x33, !PT ;  /* 0x00000007ff069212 */ /* 0x000fc800078e33ff */
[----:B------:R-:W-:Y:S05]  /*60f0*/  NANOSLEEP R6 ;  /* 0x000000060000735d */ /* 0x000fea0003800000 */
[----:B------:R-:W2:Y:S01]  /*6100*/  LD.E.128.STRONG.GPU R4, desc[UR8][R12.64+0x200] ;  /* 0x000200080c047980 */ /* 0x000ea2000c10fd00 */
[----:B------:R-:W-:Y:S01]  /*6110*/  UMOV UR4, 0xffffffff ;  /* 0xffffffff00047882 */ /* 0x000fe20000000000 */
[----:B------:R-:W-:Y:S02]  /*6120*/  SHF.R.U32.HI R9, RZ, 0x1, R9 ;  /* 0x00000001ff097819 */ /* 0x000fe40000011609 */
[----:B--2---:R-:W-:-:S04]  /*6130*/  ISETP.NE.U32.AND P0, PT, R4, 0x63, PT ;  /* 0x000000630400780c */ /* 0x004fc80003f05070 */
[----:B------:R-:W-:Y:S01]  /*6140*/  ISETP.NE.AND.EX P0, PT, R5, RZ, PT, P0 ;  /* 0x000000ff0500720c */ /* 0x000fe20003f05300 */
[----:B------:R-:W-:-:S12]  /*6150*/  BRA.DIV UR4, `(.L_x_504) ;  /* 0x000000be04087947 */ /* 0x000fd8000b800000 */
[----:B------:R-:W-:-:S13]  /*6160*/  VOTE.ANY P0, !P0 ;  /* 0x0000000000ff7806 */ /* 0x000fda0004000100 */
.L_x_789:
[----:B------:R-:W-:Y:S05]  /*6170*/  @P0 BRA `(.L_x_505) ;  /* 0xfffffffc008c0947 */ /* 0x000fea000383ffff */
.L_x_503:
[----:B------:R-:W-:Y:S01]  /*6180*/  UMOV UR4, 0xffffffff ;  /* 0xffffffff00047882 */ /* 0x000fe20000000000 */
[----:B------:R-:W-:-:S04]  /*6190*/  ISETP.NE.U32.AND P0, PT, R4, 0x65, PT ;  /* 0x000000650400780c */ /* 0x000fc80003f05070 */
[----:B------:R-:W-:Y:S01]  /*61a0*/  ISETP.NE.AND.EX P0, PT, R5, RZ, PT, P0 ;  /* 0x000000ff0500720c */ /* 0x000fe20003f05300 */
[----:B------:R-:W-:-:S12]  /*61b0*/  BRA.DIV UR4, `(.L_x_506) ;  /* 0x000000be04107947 */ /* 0x000fd8000b800000 */
[----:B------:R-:W0:Y:S01]  /*61c0*/  S2R R13, SR_GEMASK ;  /* 0x00000000000d7919 */ /* 0x000e220000003c00 */
[----:B------:R-:W-:Y:S01]  /*61d0*/  VOTE.ANY R8, PT, !P0 ;  /* 0x0000000000087806 */ /* 0x000fe200040e0100 */
[----:B------:R-:W1:Y:S02]  /*61e0*/  LDCU.64 UR4, c[0x0][0x3a8] ;  /* 0x00007500ff0477ac */ /* 0x000e640008000a00 */
[----:B-1----:R-:W-:-:S04]  /*61f0*/  UIADD3 UR4, UP0, UPT, UR4, 0x200, URZ ;  /* 0x0000020004047890 */ /* 0x002fc8000ff1e0ff */
[----:B------:R-:W-:Y:S01]  /*6200*/  UIADD3.X UR5, UPT, UPT, URZ, UR5, URZ, UP0, !UPT ;  /* 0x00000005ff057290 */ /* 0x000fe200087fe4ff */
[----:B0-----:R-:W-:-:S05]  /*6210*/  LOP3.LUT R8, R8, 0x80000000, R13, 0xec, !PT ;  /* 0x8000000008087812 */ /* 0x001fca00078eec0d */
[----:B------:R-:W-:-:S05]  /*6220*/  VIADD R9, R8, 0xffffffff ;  /* 0xffffffff08097836 */ /* 0x000fca0000000000 */
[----:B------:R-:W-:Y:S01]  /*6230*/  LOP3.LUT R9, R8, R9, RZ, 0xc, !PT ;  /* 0x0000000908097212 */ /* 0x000fe200078e0cff */
[----:B------:R-:W-:-:S03]  /*6240*/  VIADD R8, R60, 0x2 ;  /* 0x000000023c087836 */ /* 0x000fc60000000000 */
[----:B------:R-:W0:Y:S02]  /*6250*/  POPC R11, R9 ;  /* 0x00000009000b7309 */ /* 0x000e240000000000 */
[----:B0-----:R-:W0:Y:S01]  /*6260*/  SHFL.DOWN PT, R14, R6, 0x1, R11 ;  /* 0x08200000060e7989 */ /* 0x001e2200000e000b */
[----:B------:R-:W-:-:S03]  /*6270*/  ISETP.GE.AND P0, PT, R60, R11, PT ;  /* 0x0000000b3c00720c */ /* 0x000fc60003f06270 */
[----:B------:R-:W1:Y:S01]  /*6280*/  SHFL.DOWN PT, R12, R7, 0x1, R11 ;  /* 0x08200000070c7989 */ /* 0x000e6200000e000b */
[----:B0-----:R-:W-:-:S04]  /*6290*/  SEL R15, R14, RZ, !P0 ;  /* 0x000000ff0e0f7207 */ /* 0x001fc80004000000 */
[----:B------:R-:W-:Y:S02]  /*62a0*/  IADD3 R15, P1, PT, R6, R15, RZ ;  /* 0x0000000f060f7210 */ /* 0x000fe40007f3e0ff */
[----:B-1----:R-:W-:Y:S02]  /*62b0*/  SEL R77, R12, RZ, !P0 ;  /* 0x000000ff0c4d7207 */ /* 0x002fe40004000000 */
[----:B------:R-:W-:Y:S01]  /*62c0*/  ISETP.GT.AND P0, PT, R8, R11, PT ;  /* 0x0000000b0800720c */ /* 0x000fe20003f04270 */
[----:B------:R-:W0:Y:S01]  /*62d0*/  SHFL.DOWN PT, R12, R15, 0x2, R11 ;  /* 0x084000000f0c7989 */ /* 0x000e2200000e000b */
[----:B------:R-:W-:Y:S02]  /*62e0*/  VIADD R8, R60, 0x4 ;  /* 0x000000043c087836 */ /* 0x000fe40000000000 */
[----:B------:R-:W-:-:S05]  /*62f0*/  IMAD.X R68, R7, 0x1, R77, P1 ;  /* 0x0000000107447824 */ /* 0x000fca00008e064d */
[----:B------:R-:W1:Y:S01]  /*6300*/  SHFL.DOWN PT, R14, R68, 0x2, R11 ;  /* 0x08400000440e7989 */ /* 0x000e6200000e000b */
[----:B0-----:R-:W-:-:S04]  /*6310*/  SEL R12, R12, RZ, !P0 ;  /* 0x000000ff0c0c7207 */ /* 0x001fc80004000000 */
[----:B------:R-:W-:Y:S02]  /*6320*/  IADD3 R7, P1, PT, R12, R15, RZ ;  /* 0x0000000f0c077210 */ /* 0x000fe40007f3e0ff */
[----:B-1----:R-:W-:-:S03]  /*6330*/  SEL R14, R14, RZ, !P0 ;  /* 0x000000ff0e0e7207 */ /* 0x002fc60004000000 */
[----:B------:R-:W0:Y:S01]  /*6340*/  SHFL.DOWN PT, R12, R7, 0x4, R11 ;  /* 0x08800000070c7989 */ /* 0x000e2200000e000b */
[----:B------:R-:W-:Y:S01]  /*6350*/  ISETP.GT.AND P0, PT, R8, R11, PT ;  /* 0x0000000b0800720c */ /* 0x000fe20003f04270 */
        /* <DEDUP_REMOVED lines=8> */
[----:B------:R-:W-:-:S05]  /*63e0*/  IMAD.X R15, R15, 0x1, R66, P1 ;  /* 0x000000010f0f7824 */ /* 0x000fca00008e0642 */
[----:B------:R-:W1:Y:S01]  /*63f0*/  SHFL.DOWN PT, R12, R15, 0x8, R11 ;  /* 0x090000000f0c7989 */ /* 0x000e6200000e000b */
[----:B0-----:R-:W-:-:S04]  /*6400*/  SEL R6, R6, RZ, !P0 ;  /* 0x000000ff06067207 */ /* 0x001fc80004000000 */
[----:B------:R-:W-:Y:S01]  /*6410*/  IADD3 R7, P1, PT, R6, R14, RZ ;  /* 0x0000000e06077210 */ /* 0x000fe20007f3e0ff */
[----:B------:R-:W-:Y:S01]  /*6420*/  IMAD.U32 R14, RZ, RZ, UR4 ;  /* 0x00000004ff0e7e24 */ /* 0x000fe2000f8e00ff */
[----:B-1----:R-:W-:-:S03]  /*6430*/  SEL R12, R12, RZ, !P0 ;  /* 0x000000ff0c0c7207 */ /* 0x002fc60004000000 */
[----:B------:R-:W0:Y:S01]  /*6440*/  SHFL.DOWN PT, R6, R7, 0x10, R11 ;  /* 0x0a00000007067989 */ /* 0x000e2200000e000b */
[----:B------:R-:W-:Y:S01]  /*6450*/  ISETP.NE.U32.AND P0, PT, R4, 0x65, PT ;  /* 0x000000650400780c */ /* 0x000fe20003f05070 */
[----:B------:R-:W-:Y:S02]  /*6460*/  VIADD R4, R60, 0x10 ;  /* 0x000000103c047836 */ /* 0x000fe40000000000 */
[----:B------:R-:W-:Y:S01]  /*6470*/  IMAD.X R77, R12, 0x1, R15, P1 ;  /* 0x000000010c4d7824 */ /* 0x000fe200008e060f */
[----:B------:R-:W-:Y:S01]  /*6480*/  ISETP.NE.AND.EX P0, PT, R5, RZ, PT, P0 ;  /* 0x000000ff0500720c */ /* 0x000fe20003f05300 */
[----:B------:R-:W-:Y:S01]  /*6490*/  IMAD.U32 R15, RZ, RZ, UR5 ;  /* 0x00000005ff0f7e24 */ /* 0x000fe2000f8e00ff */
[----:B------:R-:W-:Y:S02]  /*64a0*/  ISETP.GT.AND P1, PT, R4, R11, PT ;  /* 0x0000000b0400720c */ /* 0x000fe40003f24270 */
[----:B------:R-:W1:Y:S01]  /*64b0*/  SHFL.DOWN PT, R12, R77, 0x10, R11 ;  /* 0x0a0000004d0c7989 */ /* 0x000e6200000e000b */
[----:B------:R-:W-:-:S05]  /*64c0*/  LOP3.LUT R5, RZ, R62, RZ, 0x33, !PT ;  /* 0x0000003eff057212 */ /* 0x000fca00078e33ff */
[----:B------:R-:W-:-:S03]  /*64d0*/  IMAD.IADD R79, R5, 0x1, R0 ;  /* 0x00000001054f7824 */ /* 0x000fc600078e0200 */
[----:B------:R-:W-:Y:S02]  /*64e0*/  VOTE.ALL P0, P0 ;  /* 0x0000000000ff7806 */ /* 0x000fe40000000000 */
[----:B0-----:R-:W-:-:S04]  /*64f0*/  SEL R6, R6, RZ, !P1 ;  /* 0x000000ff06067207 */ /* 0x001fc80004800000 */
[----:B------:R-:W-:Y:S02]  /*6500*/  IADD3 R66, P2, PT, R6, R7, RZ ;  /* 0x0000000706427210 */ /* 0x000fe40007f5e0ff */
[----:B-1----:R-:W-:-:S05]  /*6510*/  SEL R12, R12, RZ, !P1 ;  /* 0x000000ff0c0c7207 */ /* 0x002fca0004800000 */
[----:B------:R-:W-:-:S07]  /*6520*/  IMAD.X R77, R12, 0x1, R77, P2 ;  /* 0x000000010c4d7824 */ /* 0x000fce00010e064d */
.L_x_803:
[----:B------:R-:W-:Y:S05]  /*6530*/  @!P0 BRA `(.L_x_507) ;  /* 0x0000000400788947 */ /* 0x000fea0003800000 */
[----:B------:R-:W-:-:S07]  /*6540*/  IMAD.MOV.U32 R0, RZ, RZ, 0x24 ;  /* 0x00000024ff007424 */ /* 0x000fce00078e00ff */
.L_x_513:
[----:B------:R-:W-:-:S05]  /*6550*/  IMAD.WIDE R10, R79, 0x10, R14 ;  /* 0x000000104f0a7825 */ /* 0x000fca00078e020e */
[----:B------:R-:W2:Y:S01]  /*6560*/  LD.E.128.STRONG.GPU R4, desc[UR8][R10.64+-0x200] ;  /* 0xfffe00080a047980 */ /* 0x000ea2000c10fd00 */
[----:B------:R-:W-:Y:S05]  /*6570*/  YIELD ;  /* 0x0000000000007946 */ /* 0x000fea0003800000 */
[----:B------:R-:W-:Y:S01]  /*6580*/  UMOV UR4, 0xffffffff ;  /* 0xffffffff00047882 */ /* 0x000fe20000000000 */
[----:B------:R-:W-:Y:S02]  /*6590*/  SHF.R.U32.HI R0, RZ, 0x1, R0 ;  /* 0x00000001ff007819 */ /* 0x000fe40000011600 */
[----:B--2---:R-:W-:-:S04]  /*65a0*/  ISETP.NE.U32.AND P0, PT, R4, 0x63, PT ;  /* 0x000000630400780c */ /* 0x004fc80003f05070 */
[----:B------:R-:W-:Y:S01]  /*65b0*/  ISETP.NE.AND.EX P0, PT, R5, RZ, PT, P0 ;  /* 0x000000ff0500720c */ /* 0x000fe20003f05300 */
[----:B------:R-:W-:-:S12]  /*65c0*/  BRA.DIV UR4, `(.L_x_508) ;  /* 0x000000be04b07947 */ /* 0x000fd8000b800000 */
[----:B------:R-:W-:-:S13]  /*65d0*/  VOTE.ANY P0, !P0 ;  /* 0x0000000000ff7806 */ /* 0x000fda0004000100 */
.L_x_806:
[----:B------:R-:W-:Y:S05]  /*65e0*/  @!P0 BRA `(.L_x_509) ;  /* 0x0000000000788947 */ /* 0x000fea0003800000 */
[----:B------:R-:W-:-:S07]  /*65f0*/  IMAD.MOV.U32 R9, RZ, RZ, R0 ;  /* 0x000000ffff097224 */ /* 0x000fce00078e0000 */
.L_x_511:
        /* <DEDUP_REMOVED lines=28> */
.L_x_809:
[----:B------:R-:W-:Y:S05]  /*67c0*/  @P0 BRA `(.L_x_511) ;  /* 0xfffffffc008c0947 */ /* 0x000fea000383ffff */
.L_x_509:
[----:B------:R-:W-:Y:S01]  /*67d0*/  UMOV UR4, 0xffffffff ;  /* 0xffffffff00047882 */ /* 0x000fe20000000000 */
[----:B------:R-:W-:-:S04]  /*67e0*/  ISETP.NE.U32.AND P0, PT, R4, 0x65, PT ;  /* 0x000000650400780c */ /* 0x000fc80003f05070 */
[----:B------:R-:W-:Y:S01]  /*67f0*/  ISETP.NE.AND.EX P0, PT, R5, RZ, PT, P0 ;  /* 0x000000ff0500720c */ /* 0x000fe20003f05300 */
[----:B------:R-:W-:-:S12]  /*6800*/  BRA.DIV UR4, `(.L_x_512) ;  /* 0x000000be04607947 */ /* 0x000fd8000b800000 */
[----:B------:R-:W-:Y:S01]  /*6810*/  VOTE.ANY R8, PT, !P0 ;  /* 0x0000000000087806 */ /* 0x000fe200040e0100 */
[----:B------:R-:W-:-:S03]  /*6820*/  VIADD R79, R79, 0xffffffe0 ;  /* 0xffffffe04f4f7836 */ /* 0x000fc60000000000 */
[----:B------:R-:W-:-:S05]  /*6830*/  LOP3.LUT R8, R8, 0x80000000, R13, 0xec, !PT ;  /* 0x8000000008087812 */ /* 0x000fca00078eec0d */
[----:B------:R-:W-:-:S05]  /*6840*/  VIADD R9, R8, 0xffffffff ;  /* 0xffffffff08097836 */ /* 0x000fca0000000000 */
[----:B------:R-:W-:Y:S01]  /*6850*/  LOP3.LUT R9, R8, R9, RZ, 0xc, !PT ;  /* 0x0000000908097212 */ /* 0x000fe200078e0cff */
[----:B------:R-:W-:-:S03]  /*6860*/  VIADD R8, R60, 0x2 ;  /* 0x000000023c087836 */ /* 0x000fc60000000000 */
[----:B------:R-:W0:Y:S02]  /*6870*/  POPC R11, R9 ;  /* 0x00000009000b7309 */ /* 0x000e240000000000 */
[----:B0-----:R-:W0:Y:S01]  /*6880*/  SHFL.DOWN PT, R62, R6, 0x1, R11 ;  /* 0x08200000063e7989 */ /* 0x001e2200000e000b */
[----:B------:R-:W-:-:S03]  /*6890*/  ISETP.GE.AND P0, PT, R60, R11, PT ;  /* 0x0000000b3c00720c */ /* 0x000fc60003f06270 */
[----:B------:R-:W1:Y:S01]  /*68a0*/  SHFL.DOWN PT, R12, R7, 0x1, R11 ;  /* 0x08200000070c7989 */ /* 0x000e6200000e000b */
[----:B0-----:R-:W-:Y:S02]  /*68b0*/  SEL R81, R62, RZ, !P0 ;  /* 0x000000ff3e517207 */ /* 0x001fe40004000000 */
[----:B-1----:R-:W-:Y:S02]  /*68c0*/  SEL R83, R12, RZ, !P0 ;  /* 0x000000ff0c537207 */ /* 0x002fe40004000000 */
[----:B------:R-:W-:-:S05]  /*68d0*/  IADD3 R68, P0, PT, R6, R81, RZ ;  /* 0x0000005106447210 */ /* 0x000fca0007f1e0ff */
[----:B------:R-:W-:Y:S01]  /*68e0*/  IMAD.X R70, R7, 0x1, R83, P0 ;  /* 0x0000000107467824 */ /* 0x000fe200000e0653 */
[----:B------:R-:W0:Y:S01]  /*68f0*/  SHFL.DOWN PT, R12, R68, 0x2, R11 ;  /* 0x08400000440c7989 */ /* 0x000e2200000e000b */
[----:B------:R-:W-:Y:S01]  /*6900*/  ISETP.GT.AND P0, PT, R8, R11, PT ;  /* 0x0000000b0800720c */ /* 0x000fe20003f04270 */
[----:B------:R-:W-:Y:S02]  /*6910*/  VIADD R8, R60, 0x4 ;  /* 0x000000043c087836 */ /* 0x000fe40000000000 */
        /* <DEDUP_REMOVED lines=11> */
[----:B-1----:R-:W-:Y:S02]  /*69d0*/  SEL R6, R6, RZ, !P0 ;  /* 0x000000ff06067207 */ /* 0x002fe40004000000 */
[----:B------:R-:W-:-:S03]  /*69e0*/  ISETP.GT.AND P0, PT, R8, R11, PT ;  /* 0x0000000b0800720c */ /* 0x000fc60003f04270 */
[----:B------:R-:W-:Y:S02]  /*69f0*/  IMAD.X R70, R6, 0x1, R62, P1 ;  /* 0x0000000106467824 */ /* 0x000fe400008e063e */
[----:B------:R-:W0:Y:S04]  /*6a00*/  SHFL.DOWN PT, R6, R68, 0x8, R11 ;  /* 0x0900000044067989 */ /* 0x000e2800000e000b */
[----:B------:R-:W1:Y:S01]  /*6a10*/  SHFL.DOWN PT, R12, R70, 0x8, R11 ;  /* 0x09000000460c7989 */ /* 0x000e6200000e000b */
[----:B0-----:R-:W-:-:S04]  /*6a20*/  SEL R6, R6, RZ, !P0 ;  /* 0x000000ff06067207 */ /* 0x001fc80004000000 */
[----:B------:R-:W-:Y:S02]  /*6a30*/  IADD3 R7, P1, PT, R6, R68, RZ ;  /* 0x0000004406077210 */ /* 0x000fe40007f3e0ff */
[----:B-1----:R-:W-:Y:S02]  /*6a40*/  SEL R12, R12, RZ, !P0 ;  /* 0x000000ff0c0c7207 */ /* 0x002fe40004000000 */
[----:B------:R-:W-:Y:S01]  /*6a50*/  ISETP.NE.U32.AND P0, PT, R4, 0x65, PT ;  /* 0x000000650400780c */ /* 0x000fe20003f05070 */
[----:B------:R-:W0:Y:S01]  /*6a60*/  SHFL.DOWN PT, R6, R7, 0x10, R11 ;  /* 0x0a00000007067989 */ /* 0x000e2200000e000b */
[----:B------:R-:W-:Y:S02]  /*6a70*/  VIADD R4, R60, 0x10 ;  /* 0x000000103c047836 */ /* 0x000fe40000000000 */
[----:B------:R-:W-:Y:S01]  /*6a80*/  IMAD.X R62, R12, 0x1, R70, P1 ;  /* 0x000000010c3e7824 */ /* 0x000fe200008e0646 */
[----:B------:R-:W-:Y:S02]  /*6a90*/  ISETP.NE.AND.EX P0, PT, R5, RZ, PT, P0 ;  /* 0x000000ff0500720c */ /* 0x000fe40003f05300 */
[----:B------:R-:W-:-:S02]  /*6aa0*/  ISETP.GT.AND P1, PT, R4, R11, PT ;  /* 0x0000000b0400720c */ /* 0x000fc40003f24270 */
[----:B------:R-:W1:Y:S09]  /*6ab0*/  SHFL.DOWN PT, R12, R62, 0x10, R11 ;  /* 0x0a0000003e0c7989 */ /* 0x000e7200000e000b */
[----:B------:R-:W-:Y:S02]  /*6ac0*/  VOTE.ALL P0, P0 ;  /* 0x0000000000ff7806 */ /* 0x000fe40000000000 */
[----:B0-----:R-:W-:-:S04]  /*6ad0*/  SEL R5, R6, RZ, !P1 ;  /* 0x000000ff06057207 */ /* 0x001fc80004800000 */
[----:B------:R-:W-:Y:S02]  /*6ae0*/  IADD3 R66, P2, P3, R5, R7, R66 ;  /* 0x0000000705427210 */ /* 0x000fe40007b5e042 */
[----:B-1----:R-:W-:-:S04]  /*6af0*/  SEL R12, R12, RZ, !P1 ;  /* 0x000000ff0c0c7207 */ /* 0x002fc80004800000 */
[----:B------:R-:W-:-:S07]  /*6b00*/  IADD3.X R77, PT, PT, R12, R62, R77, P2, P3 ;  /* 0x0000003e0c4d7210 */ /* 0x000fce00017e644d */
.L_x_823:
[----:B------:R-:W-:Y:S05]  /*6b10*/  @P0 BRA `(.L_x_513) ;  /* 0xfffffff8008c0947 */ /* 0x000fea000383ffff */
.L_x_507:
[----:B------:R-:W0:Y:S01]  /*6b20*/  S2R R62, SR_TID.X ;  /* 0x00000000003e7919 */ /* 0x000e220000002100 */
[----:B------:R-:W-:Y:S01]  /*6b30*/  ISETP.NE.AND P0, PT, R60, RZ, PT ;  /* 0x000000ff3c00720c */ /* 0x000fe20003f05270 */
[----:B------:R-:W-:Y:S01]  /*6b40*/  BSSY.RECONVERGENT B0, `(.L_x_514) ;  /* 0x0000011000007945 */ /* 0x000fe20003800200 */
[----:B------:R-:W-:-:S11]  /*6b50*/  IMAD.MOV.U32 R76, RZ, RZ, R66 ;  /* 0x000000ffff4c7224 */ /* 0x000fd600078e0042 */
[----:B------:R-:W1:Y:S01]  /*6b60*/  @!P0 S2R R5, SR_CgaCtaId ;  /* 0x0000000000058919 */ /* 0x000e620000008800 */
[----:B------:R-:W-:Y:S02]  /*6b70*/  @!P0 MOV R0, 0x400 ;  /* 0x0000040000008802 */ /* 0x000fe40000000f00 */
[----:B0-----:R-:W-:Y:S02]  /*6b80*/  ISETP.NE.AND P1, PT, R62, RZ, PT ;  /* 0x000000ff3e00720c */ /* 0x001fe40003f25270 */
[----:B-1----:R-:W-:-:S11]  /*6b90*/  @!P0 LEA R11, R5, R0, 0x18 ;  /* 0x00000000050b8211 */ /* 0x002fd600078ec0ff */
[----:B------:R-:W-:Y:S05]  /*6ba0*/  @P1 BRA `(.L_x_515) ;  /* 0x0000000000281947 */ /* 0x000fea0003800000 */
[----:B------:R-:W0:Y:S01]  /*6bb0*/  S2UR UR5, SR_CgaCtaId ;  /* 0x00000000000579c3 */ /* 0x000e220000008800 */
[----:B------:R-:W-:Y:S01]  /*6bc0*/  IADD3 R6, P1, PT, R76, R18, RZ ;  /* 0x000000124c067210 */ /* 0x000fe20007f3e0ff */
[----:B------:R-:W-:Y:S01]  /*6bd0*/  UMOV UR4, 0x400 ;  /* 0x0000040000047882 */ /* 0x000fe20000000000 */
[----:B------:R-:W-:Y:S02]  /*6be0*/  IMAD.MOV.U32 R4, RZ, RZ, 0x65 ;  /* 0x00000065ff047424 */ /* 0x000fe400078e00ff */
[----:B------:R-:W-:Y:S02]  /*6bf0*/  IMAD.MOV.U32 R5, RZ, RZ, 0x0 ;  /* 0x00000000ff057424 */ /* 0x000fe400078e00ff */
[----:B------:R-:W-:-:S05]  /*6c00*/  IMAD.X R7, R77, 0x1, R19, P1 ;  /* 0x000000014d077824 */ /* 0x000fca00008e0613 */
[----:B------:R1:W-:Y:S01]  /*6c10*/  ST.E.128.STRONG.GPU desc[UR8][R2.64+0x200], R4 ;  /* 0x0002000402007985 */ /* 0x0003e2000c10fd08 */
[----:B0-----:R-:W-:-:S09]  /*6c20*/  ULEA UR4, UR5, UR4, 0x18 ;  /* 0x0000000405047291 */ /* 0x001fd2000f8ec0ff */
[----:B------:R1:W-:Y:S04]  /*6c30*/  STS.64 [UR4+0xb0], R6 ;  /* 0x0000b006ff007988 */ /* 0x0003e80008000a04 */
[----:B------:R1:W-:Y:S02]  /*6c40*/  STS.64 [UR4+0xa8], R76 ;  /* 0x0000a84cff007988 */ /* 0x0003e40008000a04 */
.L_x_515:
[----:B------:R-:W-:Y:S05]  /*6c50*/  BSYNC.RECONVERGENT B0 ;  /* 0x0000000000007941 */ /* 0x000fea0003800200 */
.L_x_514:
[----:B------:R0:W-:Y:S01]  /*6c60*/  @!P0 STS.64 [R11+0x90], R76 ;  /* 0x0000904c0b008388 */ /* 0x0001e20000000a00 */
[----:B-1----:R-:W-:Y:S02]  /*6c70*/  IMAD.MOV.U32 R7, RZ, RZ, R17 ;  /* 0x000000ffff077224 */ /* 0x002fe400078e0011 */
[----:B------:R-:W-:Y:S02]  /*6c80*/  IMAD.MOV.U32 R9, RZ, RZ, R16 ;  /* 0x000000ffff097224 */ /* 0x000fe400078e0010 */
[----:B------:R-:W-:Y:S02]  /*6c90*/  @!P0 IMAD.MOV.U32 R7, RZ, RZ, R76 ;  /* 0x000000ffff078224 */ /* 0x000fe400078e004c */
[----:B------:R-:W-:-:S07]  /*6ca0*/  @!P0 IMAD.MOV.U32 R9, RZ, RZ, R77 ;  /* 0x000000ffff098224 */ /* 0x000fce00078e004d */
.L_x_501:
[----:B------:R-:W-:Y:S05]  /*6cb0*/  WARPSYNC.ALL ;  /* 0x0000000000007948 */ /* 0x000fea0003800000 */
[----:B------:R-:W1:Y:S08]  /*6cc0*/  S2UR UR5, SR_CgaCtaId ;  /* 0x00000000000579c3 */ /* 0x000e700000008800 */
[----:B------:R-:W-:Y:S01]  /*6cd0*/  BAR.SYNC.DEFER_BLOCKING 0x0 ;  /* 0x0000000000007b1d */ /* 0x000fe20000010000 */
[----:B------:R-:W-:-:S02]  /*6ce0*/  ISETP.NE.AND P0, PT, R62, RZ, PT ;  /* 0x000000ff3e00720c */ /* 0x000fc40003f05270 */
[C---:B------:R-:W-:Y:S02]  /*6cf0*/  IADD3 R15, P4, PT, R22.reuse, R45, RZ ;  /* 0x0000002d160f7210 */ /* 0x040fe40007f9e0ff */
[----:B------:R-:W-:Y:S01]  /*6d00*/  ISETP.GE.U32.AND P3, PT, R22, RZ, PT ;  /* 0x000000ff1600720c */ /* 0x000fe20003f66070 */
[----:B------:R-:W-:Y:S01]  /*6d10*/  UMOV UR4, 0x400 ;  /* 0x0000040000047882 */ /* 0x000fe20000000000 */
[----:B------:R-:W-:Y:S01]  /*6d20*/  ISETP.GE.U32.AND P2, PT, R45, RZ, PT ;  /* 0x000000ff2d00720c */ /* 0x000fe20003f46070 */
[C---:B------:R-:W-:Y:S01]  /*6d30*/  IMAD.X R10, R20.reuse, 0x1, R43, P4 ;  /* 0x00000001140a7824 */ /* 0x040fe200020e062b */
[----:B------:R-:W-:Y:S01]  /*6d40*/  ISETP.GE.U32.AND.EX P3, PT, R20, 0x1, PT, P3 ;  /* 0x000000011400780c */ /* 0x000fe20003f66130 */
[----:B------:R-:W-:Y:S01]  /*6d50*/  BSSY.RECONVERGENT B0, `(.L_x_516) ;  /* 0x000002e000007945 */ /* 0x000fe20003800200 */
[----:B------:R-:W-:Y:S02]  /*6d60*/  ISETP.GE.U32.AND P1, PT, R30, RZ, PT ;  /* 0x000000ff1e00720c */ /* 0x000fe40003f26070 */
[----:B------:R-:W-:-:S02]  /*6d70*/  ISETP.GE.U32.AND.EX P2, PT, R43, 0x1, PT, P2 ;  /* 0x000000012b00780c */ /* 0x000fc40003f46120 */
[----:B------:R-:W-:Y:S01]  /*6d80*/  ISETP.GE.U32.AND.EX P1, PT, R28, 0x1, PT, P1 ;  /* 0x000000011c00780c */ /* 0x000fe20003f26110 */
[----:B-1----:R-:W-:-:S09]  /*6d90*/  ULEA UR4, UR5, UR4, 0x18 ;  /* 0x0000000405047291 */ /* 0x002fd2000f8ec0ff */
[----:B------:R-:W1:Y:S04]  /*6da0*/  LDS.64 R4, [UR4+0x90] ;  /* 0x00009004ff047984 */ /* 0x000e680008000a00 */
[----:B------:R-:W2:Y:S01]  /*6db0*/  LDS.64 R2, [UR4+0xb8] ;  /* 0x0000b804ff027984 */ /* 0x000ea20008000a00 */
[----:B-1----:R-:W-:Y:S02]  /*6dc0*/  SEL R0, R4, RZ, P0 ;  /* 0x000000ff04007207 */ /* 0x002fe40000000000 */
[----:B------:R-:W-:Y:S02]  /*6dd0*/  SEL R6, R5, RZ, P0 ;  /* 0x000000ff05067207 */ /* 0x000fe40000000000 */
[----:B------:R-:W1:Y:S01]  /*6de0*/  LDS.64 R4, [UR4+0xa8] ;  /* 0x0000a804ff047984 */ /* 0x000e620008000a00 */
[----:B------:R-:W-:Y:S08]  /*6df0*/  BAR.SYNC.DEFER_BLOCKING 0x0 ;  /* 0x0000000000007b1d */ /* 0x000ff00000010000 */
[----:B------:R-:W-:Y:S01]  /*6e00*/  BAR.SYNC.DEFER_BLOCKING 0x0 ;  /* 0x0000000000007b1d */ /* 0x000fe20000010000 */
[----:B0-----:R-:W-:Y:S01]  /*6e10*/  IADD3 R11, P0, PT, R7, R0, RZ ;  /* 0x00000000070b7210 */ /* 0x001fe20007f1e0ff */
[----:B------:R-:W-:-:S02]  /*6e20*/  IMAD.IADD R0, R26, 0x1, R15 ;  /* 0x000000011a007824 */ /* 0x000fc400078e020f */
[----:B--2---:R-:W-:Y:S01]  /*6e30*/  IMAD.IADD R7, R3, 0x1, R2 ;  /* 0x0000000103077824 */ /* 0x004fe200078e0202 */
[----:B------:R-:W-:Y:S01]  /*6e40*/  IADD3 R15, P6, PT, R11, R15, RZ ;  /* 0x0000000f0b0f7210 */ /* 0x000fe20007fde0ff */
[----:B------:R-:W-:Y:S01]  /*6e50*/  IMAD.X R9, R9, 0x1, R6, P0 ;  /* 0x0000000109097824 */ /* 0x000fe200000e0606 */
[C---:B------:R-:W-:Y:S02]  /*6e60*/  IADD3 R17, P4, PT, R11.reuse, R0, RZ ;  /* 0x000000000b117210 */ /* 0x040fe40007f9e0ff */
[----:B------:R-:W-:Y:S01]  /*6e70*/  IADD3 R19, P5, PT, R11, R58, RZ ;  /* 0x0000003a0b137210 */ /* 0x000fe20007fbe0ff */
[----:B------:R-:W-:Y:S01]  /*6e80*/  IMAD.X R10, R9, 0x1, R10, P6 ;  /* 0x00000001090a7824 */ /* 0x000fe200030e060a */
        /* <DEDUP_REMOVED lines=11> */
[C---:B------:R-:W-:Y:S01]  /*6f40*/  IMAD.X R34, R9.reuse, 0x1, R34, P6 ;  /* 0x0000000109227824 */ /* 0x040fe200030e0622 */
[----:B------:R-:W-:Y:S01]  /*6f50*/  IADD3 R13, P6, PT, R22, R11, RZ ;  /* 0x0000000b160d7210 */ /* 0x000fe20007fde0ff */
[C---:B------:R-:W-:Y:S01]  /*6f60*/  IMAD.X R14, R9.reuse, 0x1, R32, P4 ;  /* 0x00000001090e7824 */ /* 0x040fe200020e0620 */
[----:B------:R-:W-:Y:S01]  /*6f70*/  ISETP.GE.U32.AND P0, PT, R26, RZ, PT ;  /* 0x000000ff1a00720c */ /* 0x000fe20003f06070 */
[----:B------:R-:W-:-:S02]  /*6f80*/  IMAD.X R47, R9, 0x1, R47, P5 ;  /* 0x00000001092f7824 */ /* 0x000fc400028e062f */
[----:B------:R-:W-:Y:S01]  /*6f90*/  IMAD.X R8, R20, 0x1, R9, P6 ;  /* 0x0000000114087824 */ /* 0x000fe200030e0609 */
[----:B------:R-:W-:Y:S01]  /*6fa0*/  ISETP.GE.U32.AND.EX P0, PT, R24, 0x1, PT, P0 ;  /* 0x000000011800780c */ /* 0x000fe20003f06100 */
[----:B-1----:R-:W-:Y:S01]  /*6fb0*/  @P3 IMAD.IADD R0, R9, 0x1, -R5 ;  /* 0x0000000109003824 */ /* 0x002fe200078e0a05 */
[----:B------:R-:W-:Y:S11]  /*6fc0*/  @P3 BRA `(.L_x_517) ;  /* 0x0000000000183947 */ /* 0x000ff60003800000 */
[----:B------:R-:W-:-:S04]  /*6fd0*/  ISETP.NE.U32.AND P3, PT, R22, RZ, PT ;  /* 0x000000ff1600720c */ /* 0x000fc80003f65070 */
[----:B------:R-:W-:-:S13]  /*6fe0*/  ISETP.NE.AND.EX P3, PT, R20, RZ, PT, P3 ;  /* 0x000000ff1400720c */ /* 0x000fda0003f65330 */
[--C-:B------:R-:W-:Y:S01]  /*6ff0*/  @!P3 IMAD R6, R62, 0xb, R4.reuse ;  /* 0x0000000b3e06b824 */ /* 0x100fe200078e0204 */
[----:B------:R-:W-:-:S04]  /*7000*/  @P3 IADD3 R0, PT, PT, R11, R3, -R4 ;  /* 0x000000030b003210 */ /* 0x000fc80007ffe804 */
[----:B------:R-:W-:-:S04]  /*7010*/  @!P3 IADD3 R6, PT, PT, R5, R6, R7 ;  /* 0x000000060506b210 */ /* 0x000fc80007ffe007 */
[----:B------:R-:W-:-:S07]  /*7020*/  @!P3 IADD3 R0, PT, PT, R6, -R11, -R9 ;  /* 0x8000000b0600b210 */ /* 0x000fce0007ffe809 */
.L_x_517:
[----:B------:R-:W-:Y:S05]  /*7030*/  BSYNC.RECONVERGENT B0 ;  /* 0x0000000000007941 */ /* 0x000fea0003800200 */
.L_x_516:
[----:B------:R-:W-:Y:S01]  /*7040*/  BSSY.RECONVERGENT B0, `(.L_x_518) ;  /* 0x000000b000007945 */ /* 0x000fe20003800200 */
[----:B------:R-:W-:Y:S02]  /*7050*/  IMAD R11, R62, 0xb, R4 ;  /* 0x0000000b3e0b7824 */ /* 0x000fe400078e0204 */
[----:B------:R-:W-:Y:S01]  /*7060*/  @P2 IMAD.IADD R6, R8, 0x1, -R5 ;  /* 0x0000000108062824 */ /* 0x000fe200078e0a05 */
[----:B------:R-:W-:Y:S06]  /*7070*/  @P2 BRA `(.L_x_519) ;  /* 0x00000000001c2947 */ /* 0x000fec0003800000 */
[----:B------:R-:W-:-:S04]  /*7080*/  ISETP.NE.U32.AND P2, PT, R45, RZ, PT ;  /* 0x000000ff2d00720c */ /* 0x000fc80003f45070 */
[----:B------:R-:W-:-:S13]  /*7090*/  ISETP.NE.AND.EX P2, PT, R43, RZ, PT, P2 ;  /* 0x000000ff2b00720c */ /* 0x000fda0003f45320 */
[----:B------:R-:W-:-:S05]  /*70a0*/  @!P2 IMAD R6, R62, 0xb, R4 ;  /* 0x0000000b3e06a824 */ /* 0x000fca00078e0204 */
[----:B------:R-:W-:Y:S02]  /*70b0*/  @!P2 IADD3 R9, PT, PT, R5, R6, R7 ;  /* 0x000000060509a210 */ /* 0x000fe40007ffe007 */
[----:B------:R-:W-:Y:S02]  /*70c0*/  @P2 IADD3 R6, PT, PT, R13, R3, -R4 ;  /* 0x000000030d062210 */ /* 0x000fe40007ffe804 */
[----:B------:R-:W-:-:S05]  /*70d0*/  @!P2 IADD3 R8, PT, PT, R9, -R13, -R8 ;  /* 0x8000000d0908a210 */ /* 0x000fca0007ffe808 */
[----:B------:R-:W-:-:S07]  /*70e0*/  @!P2 VIADD R6, R8, 0x1 ;  /* 0x000000010806a836 */ /* 0x000fce0000000000 */
.L_x_519:
[----:B------:R-:W-:Y:S05]  /*70f0*/  BSYNC.RECONVERGENT B0 ;  /* 0x0000000000007941 */ /* 0x000fea0003800200 */
.L_x_518:
[----:B------:R-:W-:Y:S01]  /*7100*/  BSSY.RECONVERGENT B0, `(.L_x_520) ;  /* 0x000000b000007945 */ /* 0x000fe20003800200 */
[----:B------:R-:W-:Y:S01]  /*7110*/  IMAD.IADD R8, R3, 0x1, -R4 ;  /* 0x0000000103087824 */ /* 0x000fe200078e0a04 */
[----:B------:R-:W-:Y:S01]  /*7120*/  IADD3 R16, PT, PT, R5, R11, R7 ;  /* 0x0000000b05107210 */ /* 0x000fe20007ffe007 */
[----:B------:R-:W-:Y:S01]  /*7130*/  @P0 IMAD.IADD R9, R10, 0x1, -R5 ;  /* 0x000000010a090824 */ /* 0x000fe200078e0a05 */
[----:B------:R-:W-:Y:S01]  /*7140*/  LEA R0, R0, UR4, 0x2 ;  /* 0x0000000400007c11 */ /* 0x000fe2000f8e10ff */
[----:B------:R-:W-:Y:S06]  /*7150*/  @P0 BRA `(.L_x_521) ;  /* 0x0000000000140947 */ /* 0x000fec0003800000 */
[----:B------:R-:W-:-:S04]  /*7160*/  ISETP.NE.U32.AND P0, PT, R26, RZ, PT ;  /* 0x000000ff1a00720c */ /* 0x000fc80003f05070 */
[----:B------:R-:W-:-:S13]  /*7170*/  ISETP.NE.AND.EX P0, PT, R24, RZ, PT, P0 ;  /* 0x000000ff1800720c */ /* 0x000fda0003f05300 */
[----:B------:R-:W-:Y:S01]  /*7180*/  @!P0 IADD3 R10, PT, PT, R16, -R15, -R10 ;  /* 0x8000000f100a8210 */ /* 0x000fe20007ffe80a */
[----:B------:R-:W-:-:S04]  /*7190*/  @P0 IMAD.IADD R9, R8, 0x1, R15 ;  /* 0x0000000108090824 */ /* 0x000fc800078e020f */
[----:B------:R-:W-:-:S07]  /*71a0*/  @!P0 VIADD R9, R10, 0x2 ;  /* 0x000000020a098836 */ /* 0x000fce0000000000 */
.L_x_521:
[----:B------:R-:W-:Y:S05]  /*71b0*/  BSYNC.RECONVERGENT B0 ;  /* 0x0000000000007941 */ /* 0x000fea0003800200 */
.L_x_520:
[----:B------:R-:W-:Y:S01]  /*71c0*/  BSSY.RECONVERGENT B0, `(.L_x_522) ;  /* 0x0000009000007945 */ /* 0x000fe20003800200 */
[----:B------:R-:W-:Y:S01]  /*71d0*/  @P1 IMAD.IADD R11, R57, 0x1, -R5 ;  /* 0x00000001390b1824 */ /* 0x000fe200078e0a05 */
[----:B------:R-:W-:Y:S02]  /*71e0*/  LEA R6, R6, UR4, 0x2 ;  /* 0x0000000406067c11 */ /* 0x000fe4000f8e10ff */
[----:B------:R-:W-:Y:S05]  /*71f0*/  @P1 BRA `(.L_x_523) ;  /* 0x0000000000141947 */ /* 0x000fea0003800000 */
[----:B------:R-:W-:-:S04]  /*7200*/  ISETP.NE.U32.AND P0, PT, R30, RZ, PT ;  /* 0x000000ff1e00720c */ /* 0x000fc80003f05070 */
[----:B------:R-:W-:-:S13]  /*7210*/  ISETP.NE.AND.EX P0, PT, R28, RZ, PT, P0 ;  /* 0x000000ff1c00720c */ /* 0x000fda0003f05300 */
[----:B------:R-:W-:Y:S01]  /*7220*/  @!P0 IADD3 R10, PT, PT, R16, -R17, -R57 ;  /* 0x80000011100a8210 */ /* 0x000fe20007ffe839 */
[----:B------:R-:W-:-:S04]  /*7230*/  @P0 IMAD.IADD R11, R8, 0x1, R17 ;  /* 0x00000001080b0824 */ /* 0x000fc800078e0211 */
[----:B------:R-:W-:-:S07]  /*7240*/  @!P0 VIADD R11, R10, 0x3 ;  /* 0x000000030a0b8836 */ /* 0x000fce0000000000 */
.L_x_523:
[----:B------:R-:W-:Y:S05]  /*7250*/  BSYNC.RECONVERGENT B0 ;  /* 0x0000000000007941 */ /* 0x000fea0003800200 */
.L_x_522:
[----:B------:R-:W-:Y:S01]  /*7260*/  ISETP.GE.U32.AND P4, PT, R75, RZ, PT ;  /* 0x000000ff4b00720c */ /* 0x000fe20003f86070 */
[----:B------:R-:W-:Y:S01]  /*7270*/  BSSY.RECONVERGENT B0, `(.L_x_524) ;  /* 0x0000016000007945 */ /* 0x000fe20003800200 */
[----:B------:R-:W-:Y:S02]  /*7280*/  ISETP.GE.U32.AND P2, PT, R71, RZ, PT ;  /* 0x000000ff4700720c */ /* 0x000fe40003f46070 */
[----:B------:R-:W-:Y:S02]  /*7290*/  ISETP.GE.U32.AND.EX P4, PT, R73, 0x1, PT, P4 ;  /* 0x000000014900780c */ /* 0x000fe40003f86140 */
[----:B------:R-:W-:Y:S02]  /*72a0*/  ISETP.GE.U32.AND P1, PT, R67, RZ, PT ;  /* 0x000000ff4300720c */ /* 0x000fe40003f26070 */
[----:B------:R-:W-:Y:S02]  /*72b0*/  ISETP.GE.U32.AND P0, PT, R63, RZ, PT ;  /* 0x000000ff3f00720c */ /* 0x000fe40003f06070 */
[----:B------:R-:W-:-:S02]  /*72c0*/  ISETP.GE.U32.AND P6, PT, R59, RZ, PT ;  /* 0x000000ff3b00720c */ /* 0x000fc40003fc6070 */
[----:B------:R-:W-:Y:S02]  /*72d0*/  ISETP.GE.U32.AND P3, PT, R53, RZ, PT ;  /* 0x000000ff3500720c */ /* 0x000fe40003f66070 */
[----:B------:R-:W-:Y:S02]  /*72e0*/  ISETP.GE.U32.AND P5, PT, R46, RZ, PT ;  /* 0x000000ff2e00720c */ /* 0x000fe40003fa6070 */
[----:B------:R-:W-:Y:S01]  /*72f0*/  ISETP.GE.U32.AND.EX P2, PT, R69, 0x1, PT, P2 ;  /* 0x000000014500780c */ /* 0x000fe20003f46120 */
[----:B------:R-:W-:Y:S01]  /*7300*/  @P4 IMAD.IADD R13, R54, 0x1, -R5 ;  /* 0x00000001360d4824 */ /* 0x000fe200078e0a05 */
[----:B------:R-:W-:Y:S02]  /*7310*/  ISETP.GE.U32.AND.EX P1, PT, R65, 0x1, PT, P1 ;  /* 0x000000014100780c */ /* 0x000fe40003f26110 */
[----:B------:R-:W-:Y:S02]  /*7320*/  ISETP.GE.U32.AND.EX P0, PT, R61, 0x1, PT, P0 ;  /* 0x000000013d00780c */ /* 0x000fe40003f06100 */
[----:B------:R-:W-:-:S02]  /*7330*/  ISETP.GE.U32.AND.EX P6, PT, R55, 0x1, PT, P6 ;  /* 0x000000013700780c */ /* 0x000fc40003fc6160 */
[----:B------:R-:W-:Y:S02]  /*7340*/  ISETP.GE.U32.AND.EX P3, PT, R51, 0x1, PT, P3 ;  /* 0x000000013300780c */ /* 0x000fe40003f66130 */
[----:B------:R-:W-:Y:S02]  /*7350*/  ISETP.GE.U32.AND.EX P5, PT, R42, 0x1, PT, P5 ;  /* 0x000000012a00780c */ /* 0x000fe40003fa6150 */
[----:B------:R-:W-:Y:S01]  /*7360*/  LEA R10, R9, UR4, 0x2 ;  /* 0x00000004090a7c11 */ /* 0x000fe2000f8e10ff */
[----:B------:R-:W-:Y:S10]  /*7370*/  @P4 BRA `(.L_x_525) ;  /* 0x0000000000144947 */ /* 0x000ff40003800000 */
[----:B------:R-:W-:-:S04]  /*7380*/  ISETP.NE.U32.AND P4, PT, R75, RZ, PT ;  /* 0x000000ff4b00720c */ /* 0x000fc80003f85070 */
[----:B------:R-:W-:-:S13]  /*7390*/  ISETP.NE.AND.EX P4, PT, R73, RZ, PT, P4 ;  /* 0x000000ff4900720c */ /* 0x000fda0003f85340 */
[----:B------:R-:W-:Y:S01]  /*73a0*/  @!P4 IADD3 R9, PT, PT, R16, -R19, -R54 ;  /* 0x800000131009c210 */ /* 0x000fe20007ffe836 */
[----:B------:R-:W-:-:S04]  /*73b0*/  @P4 IMAD.IADD R13, R8, 0x1, R19 ;  /* 0x00000001080d4824 */ /* 0x000fc800078e0213 */
[----:B------:R-:W-:-:S07]  /*73c0*/  @!P4 VIADD R13, R9, 0x4 ;  /* 0x00000004090dc836 */ /* 0x000fce0000000000 */
.L_x_525:
[----:B------:R-:W-:Y:S05]  /*73d0*/  BSYNC.RECONVERGENT B0 ;  /* 0x0000000000007941 */ /* 0x000fea0003800200 */
.L_x_524:
        /* <DEDUP_REMOVED lines=9> */
.L_x_527:
[----:B------:R-:W-:Y:S05]  /*7470*/  BSYNC.RECONVERGENT B0 ;  /* 0x0000000000007941 */ /* 0x000fea0003800200 */
.L_x_526:
        /* <DEDUP_REMOVED lines=9> */
.L_x_529:
[----:B------:R-:W-:Y:S05]  /*7510*/  BSYNC.RECONVERGENT B0 ;  /* 0x0000000000007941 */ /* 0x000fea0003800200 */
.L_x_528:
        /* <DEDUP_REMOVED lines=9> */
.L_x_531:
[----:B------:R-:W-:Y:S05]  /*75b0*/  BSYNC.RECONVERGENT B0 ;  /* 0x0000000000007941 */ /* 0x000fea0003800200 */
.L_x_530:
[----:B------:R-:W-:Y:S01]  /*75c0*/  BSSY.RECONVERGENT B0, `(.L_x_532) ;  /* 0x000000b000007945 */ /* 0x000fe20003800200 */
[--C-:B------:R-:W-:Y:S01]  /*75d0*/  @P6 IMAD.IADD R9, R34, 0x1, -R5.reuse ;  /* 0x0000000122096824 */ /* 0x100fe200078e0a05 */
[----:B------:R-:W-:Y:S01]  /*75e0*/  LEA R24, R11, UR4, 0x2 ;  /* 0x000000040b187c11 */ /* 0x000fe2000f8e10ff */
[--C-:B------:R-:W-:Y:S02]  /*75f0*/  @P3 IMAD.IADD R30, R14, 0x1, -R5.reuse ;  /* 0x000000010e1e3824 */ /* 0x100fe400078e0a05 */
[----:B------:R-:W-:Y:S01]  /*7600*/  @P5 IMAD.IADD R32, R47, 0x1, -R5 ;  /* 0x000000012f205824 */ /* 0x000fe200078e0a05 */
[----:B------:R-:W-:Y:S06]  /*7610*/  @P6 BRA `(.L_x_533) ;  /* 0x0000000000146947 */ /* 0x000fec0003800000 */
[----:B------:R-:W-:-:S04]  /*7620*/  ISETP.NE.U32.AND P0, PT, R59, RZ, PT ;  /* 0x000000ff3b00720c */ /* 0x000fc80003f05070 */
[----:B------:R-:W-:-:S13]  /*7630*/  ISETP.NE.AND.EX P0, PT, R55, RZ, PT, P0 ;  /* 0x000000ff3700720c */ /* 0x000fda0003f05300 */
[----:B------:R-:W-:Y:S01]  /*7640*/  @!P0 IADD3 R11, PT, PT, R16, -R83, -R34 ;  /* 0x80000053100b8210 */ /* 0x000fe20007ffe822 */
[----:B------:R-:W-:-:S04]  /*7650*/  @P0 IMAD.IADD R9, R8, 0x1, R83 ;  /* 0x0000000108090824 */ /* 0x000fc800078e0253 */
[----:B------:R-:W-:-:S07]  /*7660*/  @!P0 VIADD R9, R11, 0x8 ;  /* 0x000000080b098836 */ /* 0x000fce0000000000 */
.L_x_533:
[----:B------:R-:W-:Y:S05]  /*7670*/  BSYNC.RECONVERGENT B0 ;  /* 0x0000000000007941 */ /* 0x000fea0003800200 */
.L_x_532:
[----:B------:R-:W-:Y:S01]  /*7680*/  BSSY.RECONVERGENT B0, `(.L_x_534) ;  /* 0x0000009000007945 */ /* 0x000fe20003800200 */
[----:B------:R-:W-:Y:S02]  /*7690*/  LEA R28, R9, UR4, 0x2 ;  /* 0x00000004091c7c11 */ /* 0x000fe4000f8e10ff */
[----:B------:R-:W-:Y:S01]  /*76a0*/  LEA R26, R13, UR4, 0x2 ;  /* 0x000000040d1a7c11 */ /* 0x000fe2000f8e10ff */
[----:B------:R-:W-:Y:S06]  /*76b0*/  @P3 BRA `(.L_x_535) ;  /* 0x0000000000143947 */ /* 0x000fec0003800000 */
[----:B------:R-:W-:-:S04]  /*76c0*/  ISETP.NE.U32.AND P0, PT, R53, RZ, PT ;  /* 0x000000ff3500720c */ /* 0x000fc80003f05070 */
[----:B------:R-:W-:-:S13]  /*76d0*/  ISETP.NE.AND.EX P0, PT, R51, RZ, PT, P0 ;  /* 0x000000ff3300720c */ /* 0x000fda0003f05300 */
[----:B------:R-:W-:Y:S01]  /*76e0*/  @!P0 IADD3 R9, PT, PT, R16, -R85, -R14 ;  /* 0x8000005510098210 */ /* 0x000fe20007ffe80e */
[----:B------:R-:W-:-:S04]  /*76f0*/  @P0 IMAD.IADD R30, R8, 0x1, R85 ;  /* 0x00000001081e0824 */ /* 0x000fc800078e0255 */
[----:B------:R-:W-:-:S07]  /*7700*/  @!P0 VIADD R30, R9, 0x9 ;  /* 0x00000009091e8836 */ /* 0x000fce0000000000 */
.L_x_535:
[----:B------:R-:W-:Y:S05]  /*7710*/  BSYNC.RECONVERGENT B0 ;  /* 0x0000000000007941 */ /* 0x000fea0003800200 */
.L_x_534:
[----:B------:R-:W-:Y:S04]  /*7720*/  BSSY.RECONVERGENT B0, `(.L_x_536) ;  /* 0x0000007000007945 */ /* 0x000fe80003800200 */
[----:B------:R-:W-:Y:S05]  /*7730*/  @P5 BRA `(.L_x_537) ;  /* 0x0000000000145947 */ /* 0x000fea0003800000 */
[----:B------:R-:W-:-:S04]  /*7740*/  ISETP.NE.U32.AND P0, PT, R46, RZ, PT ;  /* 0x000000ff2e00720c */ /* 0x000fc80003f05070 */
[----:B------:R-:W-:-:S13]  /*7750*/  ISETP.NE.AND.EX P0, PT, R42, RZ, PT, P0 ;  /* 0x000000ff2a00720c */ /* 0x000fda0003f05300 */
[----:B------:R-:W-:Y:S01]  /*7760*/  @!P0 IADD3 R9, PT, PT, R16, -R49, -R47 ;  /* 0x8000003110098210 */ /* 0x000fe20007ffe82f */
[----:B------:R-:W-:-:S04]  /*7770*/  @P0 IMAD.IADD R32, R8, 0x1, R49 ;  /* 0x0000000108200824 */ /* 0x000fc800078e0231 */
[----:B------:R-:W-:-:S07]  /*7780*/  @!P0 VIADD R32, R9, 0xa ;  /* 0x0000000a09208836 */ /* 0x000fce0000000000 */
.L_x_537:
[----:B------:R-:W-:Y:S05]  /*7790*/  BSYNC.RECONVERGENT B0 ;  /* 0x0000000000007941 */ /* 0x000fea0003800200 */
.L_x_536:
[----:B------:R-:W0:Y:S01]  /*77a0*/  LDCU.U8 UR5, c[0x0][0x3f8] ;  /* 0x00007f00ff0577ac */ /* 0x000e220008000000 */
[----:B------:R-:W-:Y:S01]  /*77b0*/  STS [R0], R29 ;  /* 0x0000001d00007388 */ /* 0x000fe20000000800 */
[----:B------:R-:W-:Y:S02]  /*77c0*/  LEA R30, R30, UR4, 0x2 ;  /* 0x000000041e1e7c11 */ /* 0x000fe4000f8e10ff */
[----:B------:R-:W-:Y:S02]  /*77d0*/  CS2R R8, SRZ ;  /* 0x0000000000087805 */ /* 0x000fe4000001ff00 */
[----:B------:R-:W-:Y:S01]  /*77e0*/  LEA R32, R32, UR4, 0x2 ;  /* 0x0000000420207c11 */ /* 0x000fe2000f8e10ff */
[----:B------:R-:W-:Y:S01]  /*77f0*/  STS [R6], R31 ;  /* 0x0000001f06007388 */ /* 0x000fe20000000800 */
[----:B------:R-:W1:Y:S03]  /*7800*/  LDCU.128 UR12, c[0x0][0x390] ;  /* 0x00007200ff0c77ac */ /* 0x000e660008000c00 */
[----:B------:R2:W-:Y:S04]  /*7810*/  STS [R10], R33 ;  /* 0x000000210a007388 */ /* 0x0005e80000000800 */
[----:B------:R3:W-:Y:S04]  /*7820*/  STS [R12], R35 ;  /* 0x000000230c007388 */ /* 0x0007e80000000800 */
[----:B------:R4:W-:Y:S01]  /*7830*/  STS [R20], R37 ;  /* 0x0000002514007388 */ /* 0x0009e20000000800 */
[----:B0-----:R-:W-:-:S03]  /*7840*/  ISETP.NE.AND P0, PT, RZ, UR5, PT ;  /* 0x00000005ff007c0c */ /* 0x001fc6000bf05270 */
[----:B------:R-:W-:Y:S04]  /*7850*/  STS [R22], R39 ;  /* 0x0000002716007388 */ /* 0x000fe80000000800 */
[----:B------:R-:W-:Y:S04]  /*7860*/  STS [R24], R41 ;  /* 0x0000002918007388 */ /* 0x000fe80000000800 */
[----:B------:R-:W-:Y:S02]  /*7870*/  STS [R26], R27 ;  /* 0x0000001b1a007388 */ /* 0x000fe40000000800 */
[----:B------:R-:W0:Y:S02]  /*7880*/  @!P0 LDC.64 R14, c[0x0][0x408] ;  /* 0x00010200ff0e8b82 */ /* 0x000e240000000a00 */
[----:B------:R-:W-:Y:S04]  /*7890*/  STS [R28], R25 ;  /* 0x000000191c007388 */ /* 0x000fe80000000800 */
[----:B------:R5:W-:Y:S02]  /*78a0*/  STS [R30], R23 ;  /* 0x000000171e007388 */ /* 0x000be40000000800 */
[----:B------:R-:W1:Y:S02]  /*78b0*/  @!P0 LDC.64 R16, c[0x0][0x408] ;  /* 0x00010200ff108b82 */ /* 0x000e640000000a00 */
[----:B------:R-:W-:Y:S06]  /*78c0*/  STS [R32], R21 ;  /* 0x0000001520007388 */ /* 0x000fec0000000800 */
[----:B------:R-:W-:Y:S08]  /*78d0*/  BAR.SYNC.DEFER_BLOCKING 0x0 ;  /* 0x0000000000007b1d */ /* 0x000ff00000010000 */
[----:B------:R-:W4:Y:S01]  /*78e0*/  @!P0 LDC.64 R18, c[0x0][0x408] ;  /* 0x00010200ff128b82 */ /* 0x000f220000000a00 */
[----:B--2---:R-:W-:-:S02]  /*78f0*/  CS2R R10, SRZ ;  /* 0x00000000000a7805 */ /* 0x004fc4000001ff00 */
[----:B---3--:R-:W-:Y:S01]  /*7900*/  CS2R R12, SRZ ;  /* 0x00000000000c7805 */ /* 0x008fe2000001ff00 */
[----:B0-----:R0:W2:Y:S04]  /*7910*/  @!P0 LDG.E.64 R8, desc[UR8][R14.64] ;  /* 0x000000080e088981 */ /* 0x0010a8000c1e1b00 */
[----:B-1----:R-:W3:Y:S04]  /*7920*/  @!P0 LDG.E.64 R10, desc[UR8][R16.64+0x8] ;  /* 0x00000808100a8981 */ /* 0x002ee8000c1e1b00 */
[----:B----4-:R1:W4:Y:S01]  /*7930*/  @!P0 LDG.E.64 R12, desc[UR8][R18.64+0x10] ;  /* 0x00001008120c8981 */ /* 0x010322000c1e1b00 */
[----:B------:R-:W-:Y:S01]  /*7940*/  LEA R20, R62, UR4, 0x2 ;  /* 0x000000043e147c11 */ /* 0x000fe2000f8e10ff */
[----:B------:R-:W3:Y:S01]  /*7950*/  LDCU.64 UR4, c[0x0][0x388] ;  /* 0x00007100ff0477ac */ /* 0x000ee20008000a00 */
[--C-:B-----5:R-:W-:Y:S01]  /*7960*/  SHF.R.S32.HI R23, RZ, 0x1f, R5.reuse ;  /* 0x0000001fff177819 */ /* 0x120fe20000011405 */
[----:B------:R-:W5:Y:S01]  /*7970*/  S2R R27, SR_CTAID.X ;  /* 0x00000000001b7919 */ /* 0x000f620000002500 */
[----:B------:R-:W-:Y:S01]  /*7980*/  IMAD.IADD R0, R4, 0x1, R5 ;  /* 0x0000000104007824 */ /* 0x000fe200078e0205 */
[----:B------:R-:W-:Y:S01]  /*7990*/  BSSY.RECONVERGENT B0, `(.L_x_538) ;  /* 0x000001f000007945 */ /* 0x000fe20003800200 */
[C---:B0-----:R-:W-:Y:S01]  /*79a0*/  IMAD.IADD R15, R62.reuse, 0x1, -R3 ;  /* 0x000000013e0f7824 */ /* 0x041fe200078e0a03 */
[----:B------:R-:W0:Y:S04]  /*79b0*/  LDS R25, [R20] ;  /* 0x0000000014197984 */ /* 0x000e280000000800 */
[----:B------:R0:W0:Y:S01]  /*79c0*/  LDS R21, [R20+0x800] ;  /* 0x0008000014157984 */ /* 0x0000220000000800 */
[----:B--2---:R-:W-:Y:S01]  /*79d0*/  IADD3 R8, P0, P1, R62, R8, R5 ;  /* 0x000000083e087210 */ /* 0x004fe2000791e005 */
[----:B-----5:R-:W-:-:S02]  /*79e0*/  IMAD R5, R27, 0x1600, -R0 ;  /* 0x000016001b057824 */ /* 0x020fc400078e0a00 */
[C---:B------:R-:W-:Y:S01]  /*79f0*/  IMAD.IADD R0, R62.reuse, 0x1, -R7 ;  /* 0x000000013e007824 */ /* 0x040fe200078e0a07 */
[----:B-1----:R-:W-:Y:S02]  /*7a00*/  IADD3.X R19, PT, PT, RZ, R9, R23, P0, P1 ;  /* 0x00000009ff137210 */ /* 0x002fe400007e2417 */
[----:B------:R-:W-:Y:S02]  /*7a10*/  ISETP.GE.AND P0, PT, R62, R3, PT ;  /* 0x000000033e00720c */ /* 0x000fe40003f06270 */
[--C-:B------:R-:W-:Y:S02]  /*7a20*/  SHF.R.S32.HI R9, RZ, 0x1f, R4.reuse ;  /* 0x0000001fff097819 */ /* 0x100fe40000011404 */
[----:B---3--:R-:W-:Y:S02]  /*7a30*/  IADD3 R14, P2, P3, R15, R10, R4 ;  /* 0x0000000a0f0e7210 */ /* 0x008fe40007b5e004 */
[----:B------:R-:W-:Y:S02]  /*7a40*/  LEA R4, P1, R8, UR4, 0x2 ;  /* 0x0000000408047c11 */ /* 0x000fe4000f8210ff */
[----:B----4-:R-:W-:-:S02]  /*7a50*/  IADD3 R6, P4, P5, R0, R12, R5 ;  /* 0x0000000c00067210 */ /* 0x010fc40007d9e005 */
[----:B------:R-:W-:Y:S02]  /*7a60*/  SHF.R.S32.HI R12, RZ, 0x1f, R5 ;  /* 0x0000001fff0c7819 */ /* 0x000fe40000011405 */
[----:B------:R-:W-:Y:S02]  /*7a70*/  LEA.HI.X R5, R8, UR5, R19, 0x2, P1 ;  /* 0x0000000508057c11 */ /* 0x000fe400088f1413 */
[----:B------:R-:W-:Y:S02]  /*7a80*/  SHF.R.S32.HI R17, RZ, 0x1f, R0 ;  /* 0x0000001fff117819 */ /* 0x000fe40000011400 */
[----:B------:R-:W-:Y:S01]  /*7a90*/  SHF.R.S32.HI R10, RZ, 0x1f, R15 ;  /* 0x0000001fff0a7819 */ /* 0x000fe2000001140f */
[----:B0-----:R0:W-:Y:S01]  /*7aa0*/  @!P0 STG.E desc[UR8][R4.64], R25 ;  /* 0x0000001904008986 */ /* 0x0011e2000c101908 */
[----:B------:R-:W-:Y:S01]  /*7ab0*/  IADD3.X R17, PT, PT, R17, R13, R12, P4, P5 ;  /* 0x0000000d11117210 */ /* 0x000fe200027ea40c */
[----:B------:R-:W-:Y:S01]  /*7ac0*/  VIADD R12, R62, 0x200 ;  /* 0x000002003e0c7836 */ /* 0x000fe20000000000 */
[----:B------:R-:W-:-:S02]  /*7ad0*/  IADD3.X R9, PT, PT, R10, R11, R9, P2, P3 ;  /* 0x0000000b0a097210 */ /* 0x000fc400017e6409 */
[----:B------:R-:W-:Y:S02]  /*7ae0*/  LEA R8, P2, R14, UR12, 0x2 ;  /* 0x0000000c0e087c11 */ /* 0x000fe4000f8410ff */
[C---:B------:R-:W-:Y:S02]  /*7af0*/  SHF.L.U64.HI R0, R6.reuse, 0x2, R17 ;  /* 0x0000000206007819 */ /* 0x040fe40000010211 */
[----:B------:R-:W-:Y:S02]  /*7b00*/  LEA R10, P3, -R6, UR14, 0x2 ;  /* 0x0000000e060a7c11 */ /* 0x000fe4000f8611ff */
[----:B------:R-:W-:Y:S02]  /*7b10*/  LEA.HI.X R9, R14, UR13, R9, 0x2, P2 ;  /* 0x0000000d0e097c11 */ /* 0x000fe400090f1409 */
[----:B------:R-:W-:Y:S02]  /*7b20*/  IADD3.X R11, PT, PT, ~R0, UR15, RZ, P3, !PT ;  /* 0x0000000f000b7c10 */ /* 0x000fe40009ffe5ff */
[----:B------:R-:W-:Y:S01]  /*7b30*/  ISETP.GE.AND P1, PT, R12, R3, PT ;  /* 0x000000030c00720c */ /* 0x000fe20003f26270 */
[----:B0-----:R-:W-:-:S12]  /*7b40*/  @!P0 BRA `(.L_x_539) ;  /* 0x00000000000c8947 */ /* 0x001fd80003800000 */
[----:B------:R-:W-:-:S13]  /*7b50*/  ISETP.GE.AND P0, PT, R62, R7, PT ;  /* 0x000000073e00720c */ /* 0x000fda0003f06270 */
[----:B------:R0:W-:Y:S04]  /*7b60*/  @!P0 STG.E desc[UR8][R8.64], R25 ;  /* 0x0000001908008986 */ /* 0x0001e8000c101908 */
[----:B------:R0:W-:Y:S02]  /*7b70*/  @P0 STG.E desc[UR8][R10.64+-0x4], R25 ;  /* 0xfffffc190a000986 */ /* 0x0001e4000c101908 */
.L_x_539:
[----:B------:R-:W-:Y:S05]  /*7b80*/  BSYNC.RECONVERGENT B0 ;  /* 0x0000000000007941 */ /* 0x000fea0003800200 */
.L_x_538:
[----:B------:R-:W-:Y:S04]  /*7b90*/  BSSY.RECONVERGENT B0, `(.L_x_540) ;  /* 0x0000007000007945 */ /* 0x000fe80003800200 */
[----:B------:R-:W-:Y:S05]  /*7ba0*/  @!P1 BRA `(.L_x_541) ;  /* 0x0000000000109947 */ /* 0x000fea0003800000 */
[----:B------:R-:W-:-:S13]  /*7bb0*/  ISETP.GE.AND P0, PT, R12, R7, PT ;  /* 0x000000070c00720c */ /* 0x000fda0003f06270 */
[----:B------:R2:W-:Y:S04]  /*7bc0*/  @P0 STG.E desc[UR8][R10.64+-0x804], R21 ;  /* 0xfff7fc150a000986 */ /* 0x0005e8000c101908 */
[----:B------:R2:W-:Y:S01]  /*7bd0*/  @!P0 STG.E desc[UR8][R8.64+0x800], R21 ;  /* 0x0008001508008986 */ /* 0x0005e2000c101908 */
[----:B------:R-:W-:Y:S05]  /*7be0*/  BRA `(.L_x_542) ;  /* 0x0000000000047947 */ /* 0x000fea0003800000 */
.L_x_541:
[----:B------:R1:W-:Y:S02]  /*7bf0*/  STG.E desc[UR8][R4.64+0x800], R21 ;  /* 0x0008001504007986 */ /* 0x0003e4000c101908 */
.L_x_542:
[----:B------:R-:W-:Y:S05]  /*7c00*/  BSYNC.RECONVERGENT B0 ;  /* 0x0000000000007941 */ /* 0x000fea0003800200 */
.L_x_540:
[----:B------:R3:W4:Y:S01]  /*7c10*/  LDS R13, [R20+0x1000] ;  /* 0x00100000140d7984 */ /* 0x0007220000000800 */
[----:B------:R-:W-:Y:S01]  /*7c20*/  LOP3.LUT R0, R62, 0x400, RZ, 0xfc, !PT ;  /* 0x000004003e007812 */ /* 0x000fe200078efcff */
[----:B------:R-:W-:Y:S03]  /*7c30*/  BSSY.RECONVERGENT B0, `(.L_x_543) ;  /* 0x0000008000007945 */ /* 0x000fe60003800200 */
[----:B------:R-:W-:-:S13]  /*7c40*/  ISETP.GE.AND P0, PT, R0, R3, PT ;  /* 0x000000030000720c */ /* 0x000fda0003f06270 */
[----:B---3--:R-:W-:Y:S05]  /*7c50*/  @!P0 BRA `(.L_x_544) ;  /* 0x0000000000108947 */ /* 0x008fea0003800000 */
[----:B------:R-:W-:-:S13]  /*7c60*/  ISETP.GE.AND P0, PT, R0, R7, PT ;  /* 0x000000070000720c */ /* 0x000fda0003f06270 */
[----:B----4-:R4:W-:Y:S04]  /*7c70*/  @P0 STG.E desc[UR8][R10.64+-0x1004], R13 ;  /* 0xffeffc0d0a000986 */ /* 0x0109e8000c101908 */
[----:B------:R4:W-:Y:S01]  /*7c80*/  @!P0 STG.E desc[UR8][R8.64+0x1000], R13 ;  /* 0x0010000d08008986 */ /* 0x0009e2000c101908 */
[----:B------:R-:W-:Y:S05]  /*7c90*/  BRA `(.L_x_545) ;  /* 0x0000000000047947 */ /* 0x000fea0003800000 */
.L_x_544:
[----:B----4-:R3:W-:Y:S02]  /*7ca0*/  STG.E desc[UR8][R4.64+0x1000], R13 ;  /* 0x0010000d04007986 */ /* 0x0107e4000c101908 */
.L_x_545:
[----:B------:R-:W-:Y:S05]  /*7cb0*/  BSYNC.RECONVERGENT B0 ;  /* 0x0000000000007941 */ /* 0x000fea0003800200 */
.L_x_543:
[----:B---34-:R3:W4:Y:S01]  /*7cc0*/  LDS R13, [R20+0x1800] ;  /* 0x00180000140d7984 */ /* 0x0187220000000800 */
[----:B------:R-:W-:Y:S01]  /*7cd0*/  VIADD R0, R62, 0x600 ;  /* 0x000006003e007836 */ /* 0x000fe20000000000 */
[----:B------:R-:W-:Y:S04]  /*7ce0*/  BSSY.RECONVERGENT B0, `(.L_x_546) ;  /* 0x0000008000007945 */ /* 0x000fe80003800200 */
[----:B------:R-:W-:-:S13]  /*7cf0*/  ISETP.GE.AND P0, PT, R0, R3, PT ;  /* 0x000000030000720c */ /* 0x000fda0003f06270 */
[----:B---3--:R-:W-:Y:S05]  /*7d00*/  @!P0 BRA `(.L_x_547) ;  /* 0x0000000000108947 */ /* 0x008fea0003800000 */
[----:B------:R-:W-:-:S13]  /*7d10*/  ISETP.GE.AND P0, PT, R0, R7, PT ;  /* 0x000000070000720c */ /* 0x000fda0003f06270 */
[----:B----4-:R4:W-:Y:S04]  /*7d20*/  @P0 STG.E desc[UR8][R10.64+-0x1804], R13 ;  /* 0xffe7fc0d0a000986 */ /* 0x0109e8000c101908 */
[----:B------:R4:W-:Y:S01]  /*7d30*/  @!P0 STG.E desc[UR8][R8.64+0x1800], R13 ;  /* 0x0018000d08008986 */ /* 0x0009e2000c101908 */
[----:B------:R-:W-:Y:S05]  /*7d40*/  BRA `(.L_x_548) ;  /* 0x0000000000047947 */ /* 0x000fea0003800000 */
.L_x_547:
[----:B----4-:R3:W-:Y:S02]  /*7d50*/  STG.E desc[UR8][R4.64+0x1800], R13 ;  /* 0x0018000d04007986 */ /* 0x0107e4000c101908 */
.L_x_548:
[----:B------:R-:W-:Y:S05]  /*7d60*/  BSYNC.RECONVERGENT B0 ;  /* 0x0000000000007941 */ /* 0x000fea0003800200 */
.L_x_546:
[----:B---34-:R3:W4:Y:S01]  /*7d70*/  LDS R13, [R20+0x2000] ;  /* 0x00200000140d7984 */ /* 0x0187220000000800 */
        /* <DEDUP_REMOVED lines=8> */
.L_x_550:
[----:B----4-:R3:W-:Y:S02]  /*7e00*/  STG.E desc[UR8][R4.64+0x2000], R13 ;  /* 0x0020000d04007986 */ /* 0x0107e4000c101908 */
.L_x_551:
[----:B------:R-:W-:Y:S05]  /*7e10*/  BSYNC.RECONVERGENT B0 ;  /* 0x0000000000007941 */ /* 0x000fea0003800200 */
.L_x_549:
        /* <DEDUP_REMOVED lines=9> */
.L_x_553:
[----:B----4-:R3:W-:Y:S02]  /*7eb0*/  STG.E desc[UR8][R4.64+0x2800], R13 ;  /* 0x0028000d04007986 */ /* 0x0107e4000c101908 */
.L_x_554:
[----:B------:R-:W-:Y:S05]  /*7ec0*/  BSYNC.RECONVERGENT B0 ;  /* 0x0000000000007941 */ /* 0x000fea0003800200 */
.L_x_552:
        /* <DEDUP_REMOVED lines=9> */
.L_x_556:
[----:B----4-:R3:W-:Y:S02]  /*7f60*/  STG.E desc[UR8][R4.64+0x3000], R13 ;  /* 0x0030000d04007986 */ /* 0x0107e4000c101908 */
.L_x_557:
[----:B------:R-:W-:Y:S05]  /*7f70*/  BSYNC.RECONVERGENT B0 ;  /* 0x0000000000007941 */ /* 0x000fea0003800200 */
.L_x_555:
        /* <DEDUP_REMOVED lines=9> */
.L_x_559:
[----:B----4-:R3:W-:Y:S02]  /*8010*/  STG.E desc[UR8][R4.64+0x3800], R13 ;  /* 0x0038000d04007986 */ /* 0x0107e4000c101908 */
.L_x_560:
[----:B------:R-:W-:Y:S05]  /*8020*/  BSYNC.RECONVERGENT B0 ;  /* 0x0000000000007941 */ /* 0x000fea0003800200 */
.L_x_558:
        /* <DEDUP_REMOVED lines=9> */
.L_x_562:
[----:B----4-:R3:W-:Y:S02]  /*80c0*/  STG.E desc[UR8][R4.64+0x4000], R13 ;  /* 0x0040000d04007986 */ /* 0x0107e4000c101908 */
.L_x_563:
[----:B------:R-:W-:Y:S05]  /*80d0*/  BSYNC.RECONVERGENT B0 ;  /* 0x0000000000007941 */ /* 0x000fea0003800200 */
.L_x_561:
        /* <DEDUP_REMOVED lines=9> */
.L_x_565:
[----:B----4-:R3:W-:Y:S02]  /*8170*/  STG.E desc[UR8][R4.64+0x4800], R13 ;  /* 0x0048000d04007986 */ /* 0x0107e4000c101908 */
.L_x_566:
[----:B------:R-:W-:Y:S05]  /*8180*/  BSYNC.RECONVERGENT B0 ;  /* 0x0000000000007941 */ /* 0x000fea0003800200 */
.L_x_564:
[----:B---34-:R3:W4:Y:S01]  /*8190*/  LDS R13, [R20+0x5000] ;  /* 0x00500000140d7984 */ /* 0x0187220000000800 */
[----:B------:R-:W-:-:S04]  /*81a0*/  LOP3.LUT R2, R62, 0x1400, RZ, 0xfc, !PT ;  /* 0x000014003e027812 */ /* 0x000fc800078efcff */
[----:B------:R-:W-:-:S13]  /*81b0*/  ISETP.GE.AND P0, PT, R2, R3, PT ;  /* 0x000000030200720c */ /* 0x000fda0003f06270 */
[----:B---3--:R-:W-:Y:S05]  /*81c0*/  @!P0 BRA `(.L_x_567) ;  /* 0x0000000000148947 */ /* 0x008fea0003800000 */
[----:B------:R-:W-:-:S13]  /*81d0*/  ISETP.GE.AND P0, PT, R2, R7, PT ;  /* 0x000000070200720c */ /* 0x000fda0003f06270 */
[----:B----4-:R3:W-:Y:S01]  /*81e0*/  @P0 STG.E desc[UR8][R10.64+-0x5004], R13 ;  /* 0xffaffc0d0a000986 */ /* 0x0107e2000c101908 */
[----:B------:R-:W-:Y:S05]  /*81f0*/  @P0 EXIT ;  /* 0x000000000000094d */ /* 0x000fea0003800000 */
[----:B------:R-:W-:Y:S01]  /*8200*/  STG.E desc[UR8][R8.64+0x5000], R13 ;  /* 0x0050000d08007986 */ /* 0x000fe2000c101908 */
[----:B------:R-:W-:Y:S05]  /*8210*/  EXIT ;  /* 0x000000000000794d */ /* 0x000fea0003800000 */
.L_x_567:
[----:B----4-:R-:W-:Y:S01]  /*8220*/  STG.E desc[UR8][R4.64+0x5000], R13 ;  /* 0x0050000d04007986 */ /* 0x010fe2000c101908 */
[----:B------:R-:W-:Y:S05]  /*8230*/  EXIT ;  /* 0x000000000000794d */ /* 0x000fea0003800000 */
.L_x_447:
[----:B------:R-:W0:Y:S01]  /*8240*/  LDCU UR4, c[0x0][0x3f0] ;  /* 0x00007e00ff0477ac */ /* 0x000e220008000800 */
[----:B------:R-:W-:Y:S01]  /*8250*/  ISETP.NE.AND P0, PT, R0, RZ, PT ;  /* 0x000000ff0000720c */ /* 0x000fe20003f05270 */
[----:B------:R-:W-:Y:S01]  /*8260*/  BSSY.RECONVERGENT B0, `(.L_x_568) ;  /* 0x000097a000007945 */ /* 0x000fe20003800200 */
[----:B0-----:R-:W-:-:S04]  /*8270*/  IMAD.U32 R3, RZ, RZ, UR4 ;  /* 0x00000004ff037e24 */ /* 0x001fc8000f8e00ff */
[----:B------:R-:W-:-:S07]  /*8280*/  IMAD.IADD R5, R3, 0x1, -R7 ;  /* 0x0000000103057824 */ /* 0x000fce00078e0a07 */
[----:B------:R-:W-:Y:S05]  /*8290*/  @P0 BRA `(.L_x_569) ;  /* 0x0000004000e80947 */ /* 0x000fea0003800000 */
[----:B------:R-:W0:Y:S01]  /*82a0*/  S2R R20, SR_TID.X ;  /* 0x0000000000147919 */ /* 0x000e220000002100 */
[----:B------:R-:W1:Y:S01]  /*82b0*/  LDCU.U8 UR7, c[0x0][0x3f8] ;  /* 0x00007f00ff0777ac */ /* 0x000e620008000000 */
[----:B------:R-:W2:Y:S01]  /*82c0*/  LDC R4, c[0x0][0x380] ;  /* 0x0000e000ff047b82 */ /* 0x000ea20000000800 */
[----:B------:R-:W-:Y:S01]  /*82d0*/  BSSY.RECONVERGENT B1, `(.L_x_570) ;  /* 0x000003b000017945 */ /* 0x000fe20003800200 */
[----:B------:R-:W-:Y:S01]  /*82e0*/  IMAD.MOV.U32 R22, RZ, RZ, 0x1 ;  /* 0x00000001ff167424 */ /* 0x000fe200078e00ff */
[----:B------:R-:W3:Y:S01]  /*82f0*/  LDCU UR4, c[0x0][0x400] ;  /* 0x00008000ff0477ac */ /* 0x000ee20008000800 */
[----:B------:R-:W-:Y:S01]  /*8300*/  IMAD.MOV.U32 R23, RZ, RZ, 0x1 ;  /* 0x00000001ff177424 */ /* 0x000fe200078e00ff */
[----:B-1----:R-:W-:-:S04]  /*8310*/  UISETP.NE.AND UP0, UPT, UR7, URZ, UPT ;  /* 0x000000ff0700728c */ /* 0x002fc8000bf05270 */
[----:B---3--:R-:W-:-:S06]  /*8320*/  USEL UR4, UR4, URZ, !UP0 ;  /* 0x000000ff04047287 */ /* 0x008fcc000c000000 */
[----:B--2---:R-:W-:Y:S01]  /*8330*/  IADD3 R4, PT, PT, R4, UR4, R7 ;  /* 0x0000000404047c10 */ /* 0x004fe2000fffe007 */
[----:B0-----:R-:W-:-:S04]  /*8340*/  IMAD R21, R20, 0xb, RZ ;  /* 0x0000000b14157824 */ /* 0x001fc800078e02ff */
[C---:B------:R-:W-:Y:S01]  /*8350*/  VIADD R17, R21.reuse, 0x1 ;  /* 0x0000000115117836 */ /* 0x040fe20000000000 */
[CC--:B------:R-:W-:Y:S01]  /*8360*/  ISETP.GE.AND P0, PT, R21.reuse, R5.reuse, PT ;  /* 0x000000051500720c */ /* 0x0c0fe20003f06270 */
[C---:B------:R-:W-:Y:S02]  /*8370*/  VIADD R18, R21.reuse, 0x2 ;  /* 0x0000000215127836 */ /* 0x040fe40000000000 */
[----:B------:R-:W-:Y:S01]  /*8380*/  VIADD R2, R21, 0x3 ;  /* 0x0000000315027836 */ /* 0x000fe20000000000 */
[-C--:B------:R-:W-:Y:S01]  /*8390*/  ISETP.GE.AND P5, PT, R17, R5.reuse, PT ;  /* 0x000000051100720c */ /* 0x080fe20003fa6270 */
[C---:B------:R-:W-:Y:S01]  /*83a0*/  VIADD R14, R21.reuse, 0x4 ;  /* 0x00000004150e7836 */ /* 0x040fe20000000000 */
[-C--:B------:R-:W-:Y:S01]  /*83b0*/  ISETP.GE.AND P1, PT, R18, R5.reuse, PT ;  /* 0x000000051200720c */ /* 0x080fe20003f26270 */
[C---:B------:R-:W-:Y:S01]  /*83c0*/  VIADD R15, R21.reuse, 0x5 ;  /* 0x00000005150f7836 */ /* 0x040fe20000000000 */
[-C--:B------:R-:W-:Y:S01]  /*83d0*/  ISETP.GE.AND P2, PT, R2, R5.reuse, PT ;  /* 0x000000050200720c */ /* 0x080fe20003f46270 */
[C---:B------:R-:W-:Y:S01]  /*83e0*/  VIADD R16, R21.reuse, 0x6 ;  /* 0x0000000615107836 */ /* 0x040fe20000000000 */
[-C--:B------:R-:W-:Y:S01]  /*83f0*/  ISETP.GE.AND P3, PT, R14, R5.reuse, PT ;  /* 0x000000050e00720c */ /* 0x080fe20003f66270 */
[----:B------:R-:W-:Y:S01]  /*8400*/  IMAD.IADD R19, R21, 0x1, R4 ;  /* 0x0000000115137824 */ /* 0x000fe200078e0204 */
[----:B------:R-:W-:Y:S01]  /*8410*/  ISETP.GE.AND P4, PT, R15, R5, PT ;  /* 0x000000050f00720c */ /* 0x000fe20003f86270 */
[----:B------:R-:W-:-:S12]  /*8420*/  @P0 BRA `(.L_x_571) ;  /* 0x0000000000940947 */ /* 0x000fd80003800000 */
[----:B------:R-:W0:Y:S01]  /*8430*/  LDCU.128 UR12, c[0x0][0x3c0] ;  /* 0x00007800ff0c77ac */ /* 0x000e220008000c00 */
[----:B------:R-:W1:Y:S01]  /*8440*/  LDCU.128 UR16, c[0x0][0x3b0] ;  /* 0x00007600ff1077ac */ /* 0x000e620008000c00 */
[----:B0-----:R-:W-:-:S05]  /*8450*/  IADD3 R4, P0, PT, R19, UR14, RZ ;  /* 0x0000000e13047c10 */ /* 0x001fca000ff1e0ff */
[----:B------:R-:W-:Y:S02]  /*8460*/  IMAD.SHL.U32 R8, R4, 0x8, RZ ;  /* 0x0000000804087824 */ /* 0x000fe400078e00ff */
[----:B------:R-:W-:-:S03]  /*8470*/  IMAD.X R7, RZ, RZ, UR15, P0 ;  /* 0x0000000fff077e24 */ /* 0x000fc600080e06ff */
[----:B------:R-:W-:Y:S02]  /*8480*/  IADD3 R6, P0, PT, R8, UR12, RZ ;  /* 0x0000000c08067c10 */ /* 0x000fe4000ff1e0ff */
[----:B------:R-:W-:Y:S02]  /*8490*/  SHF.L.U64.HI R4, R4, 0x3, R7 ;  /* 0x0000000304047819 */ /* 0x000fe40000010207 */
[----:B-1----:R-:W-:Y:S02]  /*84a0*/  IADD3 R8, P6, PT, R8, UR18, RZ ;  /* 0x0000001208087c10 */ /* 0x002fe4000ffde0ff */
[C---:B------:R-:W-:Y:S02]  /*84b0*/  IADD3.X R7, PT, PT, R4.reuse, UR13, RZ, P0, !PT ;  /* 0x0000000d04077c10 */ /* 0x040fe400087fe4ff */
[----:B------:R-:W-:-:S04]  /*84c0*/  IADD3.X R9, PT, PT, R4, UR19, RZ, P6, !PT ;  /* 0x0000001304097c10 */ /* 0x000fc8000b7fe4ff */
[----:B------:R-:W2:Y:S04]  /*84d0*/  LDG.E.64 R6, desc[UR8][R6.64] ;  /* 0x0000000806067981 */ /* 0x000ea8000c1e1b00 */
[----:B------:R-:W2:Y:S01]  /*84e0*/  LDG.E.64 R8, desc[UR8][R8.64] ;  /* 0x0000000808087981 */ /* 0x000ea2000c1e1b00 */
[----:B------:R-:W-:Y:S02]  /*84f0*/  IMAD.MOV.U32 R22, RZ, RZ, RZ ;  /* 0x000000ffff167224 */ /* 0x000fe400078e00ff */
[----:B------:R-:W-:Y:S01]  /*8500*/  IMAD.MOV.U32 R23, RZ, RZ, 0x1 ;  /* 0x00000001ff177424 */ /* 0x000fe200078e00ff */
[----:B--2---:R-:W-:-:S05]  /*8510*/  IADD3 R4, P0, PT, R6, -R8, RZ ;  /* 0x8000000806047210 */ /* 0x004fca0007f1e0ff */
[----:B------:R-:W-:Y:S01]  /*8520*/  IMAD.X R10, R7, 0x1, ~R9, P0 ;  /* 0x00000001070a7824 */ /* 0x000fe200000e0e09 */
[----:B------:R-:W-:-:S04]  /*8530*/  ISETP.GT.U32.AND P0, PT, R4, UR16, PT ;  /* 0x0000001004007c0c */ /* 0x000fc8000bf04070 */
[----:B------:R-:W-:-:S13]  /*8540*/  ISETP.GT.AND.EX P0, PT, R10, UR17, PT, P0 ;  /* 0x000000110a007c0c */ /* 0x000fda000bf04300 */
[----:B------:R-:W-:Y:S05]  /*8550*/  @P0 BRA `(.L_x_571) ;  /* 0x0000000000480947 */ /* 0x000fea0003800000 */
        /* <DEDUP_REMOVED lines=12> */
[----:B------:R-:W-:Y:S01]  /*8620*/  IMAD.MOV.U32 R23, RZ, RZ, RZ ;  /* 0x000000ffff177224 */ /* 0x000fe200078e00ff */
[----:B--2---:R-:W-:-:S05]  /*8630*/  IADD3 R4, P0, PT, R6, -R8, RZ ;  /* 0x8000000806047210 */ /* 0x004fca0007f1e0ff */
[----:B------:R-:W-:Y:S01]  /*8640*/  IMAD.X R10, R7, 0x1, ~R9, P0 ;  /* 0x00000001070a7824 */ /* 0x000fe200000e0e09 */
[----:B------:R-:W-:-:S04]  /*8650*/  ISETP.GE.U32.AND P0, PT, R4, UR16, PT ;  /* 0x0000001004007c0c */ /* 0x000fc8000bf06070 */
[----:B------:R-:W-:-:S04]  /*8660*/  ISETP.GE.AND.EX P0, PT, R10, UR17, PT, P0 ;  /* 0x000000110a007c0c */ /* 0x000fc8000bf06300 */
[----:B------:R-:W-:-:S09]  /*8670*/  SEL R22, RZ, 0x1, P0 ;  /* 0x00000001ff167807 */ /* 0x000fd20000000000 */
.L_x_571:
[----:B------:R-:W-:Y:S05]  /*8680*/  BSYNC.RECONVERGENT B1 ;  /* 0x0000000000017941 */ /* 0x000fea0003800200 */
.L_x_570:
[----:B------:R-:W-:Y:S01]  /*8690*/  BSSY.RECONVERGENT B1, `(.L_x_572) ;  /* 0x000002c000017945 */ /* 0x000fe20003800200 */
[----:B------:R-:W-:Y:S01]  /*86a0*/  ISETP.GE.AND P6, PT, R16, R5, PT ;  /* 0x000000051000720c */ /* 0x000fe20003fc6270 */
[----:B------:R-:W-:Y:S02]  /*86b0*/  IMAD.MOV.U32 R27, RZ, RZ, 0x1 ;  /* 0x00000001ff1b7424 */ /* 0x000fe400078e00ff */
[----:B------:R-:W-:Y:S02]  /*86c0*/  IMAD.MOV.U32 R26, RZ, RZ, 0x1 ;  /* 0x00000001ff1a7424 */ /* 0x000fe400078e00ff */
[----:B------:R-:W-:Y:S02]  /*86d0*/  VIADD R24, R21, 0x7 ;  /* 0x0000000715187836 */ /* 0x000fe40000000000 */
[----:B------:R-:W-:Y:S01]  /*86e0*/  VIADD R25, R19, 0x1 ;  /* 0x0000000113197836 */ /* 0x000fe20000000000 */
[----:B------:R-:W-:Y:S06]  /*86f0*/  @P5 BRA `(.L_x_573) ;  /* 0x0000000000945947 */ /* 0x000fec0003800000 */
        /* <DEDUP_REMOVED lines=37> */
.L_x_573:
[----:B------:R-:W-:Y:S05]  /*8950*/  BSYNC.RECONVERGENT B1 ;  /* 0x0000000000017941 */ /* 0x000fea0003800200 */
.L_x_572:
        /* <DEDUP_REMOVED lines=44> */
.L_x_575:
[----:B------:R-:W-:Y:S05]  /*8c20*/  BSYNC.RECONVERGENT B1 ;  /* 0x0000000000017941 */ /* 0x000fea0003800200 */
.L_x_574:
        /* <DEDUP_REMOVED lines=44> */
.L_x_577:
[----:B------:R-:W-:Y:S05]  /*8ef0*/  BSYNC.RECONVERGENT B1 ;  /* 0x0000000000017941 */ /* 0x000fea0003800200 */
.L_x_576:
        /* <DEDUP_REMOVED lines=44> */
.L_x_579:
[----:B------:R-:W-:Y:S05]  /*91c0*/  BSYNC.RECONVERGENT B1 ;  /* 0x0000000000017941 */ /* 0x000fea0003800200 */
.L_x_578:
[----:B------:R-:W-:Y:S01]  /*91d0*/  BSSY.RECONVERGENT B1, `(.L_x_580) ;  /* 0x000003a000017945 */ /* 0x000fe20003800200 */
[----:B------:R-:W-:Y:S01]  /*91e0*/  ISETP.GE.AND P3, PT, R36, R5, PT ;  /* 0x000000052400720c */ /* 0x000fe20003f66270 */
[----:B------:R-:W-:Y:S02]  /*91f0*/  IMAD.MOV.U32 R50, RZ, RZ, 0x1 ;  /* 0x00000001ff327424 */ /* 0x000fe400078e00ff */
[----:B------:R-:W-:Y:S02]  /*9200*/  IMAD.MOV.U32 R51, RZ, RZ, 0x1 ;  /* 0x00000001ff337424 */ /* 0x000fe400078e00ff */
[----:B------:R-:W-:Y:S02]  /*9210*/  IMAD.MOV.U32 R52, RZ, RZ, 0x1 ;  /* 0x00000001ff347424 */ /* 0x000fe400078e00ff */
[----:B------:R-:W-:Y:S02]  /*9220*/  IMAD.MOV.U32 R53, RZ, RZ, 0x1 ;  /* 0x00000001ff357424 */ /* 0x000fe400078e00ff */
[----:B------:R-:W-:-:S02]  /*9230*/  IMAD.MOV.U32 R54, RZ, RZ, 0x1 ;  /* 0x00000001ff367424 */ /* 0x000fc400078e00ff */
[----:B------:R-:W-:Y:S02]  /*9240*/  IMAD.MOV.U32 R55, RZ, RZ, 0x1 ;  /* 0x00000001ff377424 */ /* 0x000fe400078e00ff */
[----:B------:R-:W-:Y:S02]  /*9250*/  IMAD.MOV.U32 R56, RZ, RZ, 0x1 ;  /* 0x00000001ff387424 */ /* 0x000fe400078e00ff */
[----:B------:R-:W-:Y:S02]  /*9260*/  IMAD.MOV.U32 R57, RZ, RZ, 0x1 ;  /* 0x00000001ff397424 */ /* 0x000fe400078e00ff */
[----:B------:R-:W-:Y:S02]  /*9270*/  IMAD.MOV.U32 R42, RZ, RZ, 0x1 ;  /* 0x00000001ff2a7424 */ /* 0x000fe400078e00ff */
[----:B------:R-:W-:Y:S02]  /*9280*/  IMAD.MOV.U32 R43, RZ, RZ, 0x1 ;  /* 0x00000001ff2b7424 */ /* 0x000fe400078e00ff */
[----:B------:R-:W-:-:S02]  /*9290*/  IMAD.MOV.U32 R45, RZ, RZ, 0x1 ;  /* 0x00000001ff2d7424 */ /* 0x000fc400078e00ff */
[----:B------:R-:W-:Y:S02]  /*92a0*/  IMAD.MOV.U32 R47, RZ, RZ, 0x1 ;  /* 0x00000001ff2f7424 */ /* 0x000fe400078e00ff */
[C---:B------:R-:W-:Y:S02]  /*92b0*/  VIADD R44, R19.reuse, 0x6 ;  /* 0x00000006132c7836 */ /* 0x040fe40000000000 */
[C---:B------:R-:W-:Y:S02]  /*92c0*/  VIADD R46, R19.reuse, 0x7 ;  /* 0x00000007132e7836 */ /* 0x040fe40000000000 */
[C---:B------:R-:W-:Y:S02]  /*92d0*/  VIADD R48, R19.reuse, 0x8 ;  /* 0x0000000813307836 */ /* 0x040fe40000000000 */
[C---:B------:R-:W-:Y:S02]  /*92e0*/  VIADD R49, R19.reuse, 0x9 ;  /* 0x0000000913317836 */ /* 0x040fe40000000000 */
[----:B------:R-:W-:-:S02]  /*92f0*/  VIADD R40, R19, 0xa ;  /* 0x0000000a13287836 */ /* 0x000fc40000000000 */
[----:B------:R-:W-:Y:S01]  /*9300*/  VIADD R41, R19, 0x5 ;  /* 0x0000000513297836 */ /* 0x000fe20000000000 */
[----:B------:R-:W-:Y:S06]  /*9310*/  @P4 BRA `(.L_x_581) ;  /* 0x0000000000944947 */ /* 0x000fec0003800000 */
[----:B------:R-:W0:Y:S01]  /*9320*/  LDCU.128 UR12, c[0x0][0x3c0] ;  /* 0x00007800ff0c77ac */ /* 0x000e220008000c00 */
[----:B------:R-:W1:Y:S01]  /*9330*/  LDCU.128 UR16, c[0x0][0x3b0] ;  /* 0x00007600ff1077ac */ /* 0x000e620008000c00 */
[----:B0-----:R-:W-:-:S05]  /*9340*/  IADD3 R7, P0, PT, R41, UR14, RZ ;  /* 0x0000000e29077c10 */ /* 0x001fca000ff1e0ff */
[----:B------:R-:W-:Y:S02]  /*9350*/  IMAD.X R4, RZ, RZ, UR15, P0 ;  /* 0x0000000fff047e24 */ /* 0x000fe400080e06ff */
[----:B------:R-:W-:-:S03]  /*9360*/  IMAD.SHL.U32 R6, R7, 0x8, RZ ;  /* 0x0000000807067824 */ /* 0x000fc600078e00ff */
[----:B------:R-:W-:Y:S02]  /*9370*/  SHF.L.U64.HI R7, R7, 0x3, R4 ;  /* 0x0000000307077819 */ /* 0x000fe40000010204 */
[C---:B------:R-:W-:Y:S02]  /*9380*/  IADD3 R4, P0, PT, R6.reuse, UR12, RZ ;  /* 0x0000000c06047c10 */ /* 0x040fe4000ff1e0ff */
        /* <DEDUP_REMOVED lines=30> */
.L_x_581:
[----:B------:R-:W-:Y:S05]  /*9570*/  BSYNC.RECONVERGENT B1 ;  /* 0x0000000000017941 */ /* 0x000fea0003800200 */
.L_x_580:
[----:B------:R-:W-:Y:S04]  /*9580*/  BSSY.RECONVERGENT B1, `(.L_x_582) ;  /* 0x0000027000017945 */ /* 0x000fe80003800200 */
        /* <DEDUP_REMOVED lines=38> */
.L_x_583:
[----:B------:R-:W-:Y:S05]  /*97f0*/  BSYNC.RECONVERGENT B1 ;  /* 0x0000000000017941 */ /* 0x000fea0003800200 */
.L_x_582:
        /* <DEDUP_REMOVED lines=39> */
.L_x_585:
[----:B------:R-:W-:Y:S05]  /*9a70*/  BSYNC.RECONVERGENT B1 ;  /* 0x0000000000017941 */ /* 0x000fea0003800200 */
.L_x_584:
        /* <DEDUP_REMOVED lines=39> */
.L_x_587:
[----:B------:R-:W-:Y:S05]  /*9cf0*/  BSYNC.RECONVERGENT B1 ;  /* 0x0000000000017941 */ /* 0x000fea0003800200 */
.L_x_586:
        /* <DEDUP_REMOVED lines=39> */
.L_x_589:
[----:B------:R-:W-:Y:S05]  /*9f70*/  BSYNC.RECONVERGENT B1 ;  /* 0x0000000000017941 */ /* 0x000fea0003800200 */
.L_x_588:
        /* <DEDUP_REMOVED lines=39> */
.L_x_591:
[----:B------:R-:W-:Y:S05]  /*a1f0*/  BSYNC.RECONVERGENT B1 ;  /* 0x0000000000017941 */ /* 0x000fea0003800200 */
.L_x_590:
[----:B------:R-:W-:Y:S01]  /*a200*/  BAR.SYNC.DEFER_BLOCKING 0x0 ;  /* 0x0000000000007b1d */ /* 0x000fe20000010000 */
[----:B------:R-:W-:Y:S02]  /*a210*/  IADD3 R63, P0, PT, R22, R27, RZ ;  /* 0x0000001b163f7210 */ /* 0x000fe40007f1e0ff */
[----:B------:R-:W-:Y:S02]  /*a220*/  SHF.R.U32.HI R65, RZ, 0x5, R20 ;  /* 0x00000005ff417819 */ /* 0x000fe40000011614 */
[----:B------:R-:W-:Y:S01]  /*a230*/  IADD3 R5, P1, PT, R30, R63, RZ ;  /* 0x0000003f1e057210 */ /* 0x000fe20007f3e0ff */
[----:B------:R-:W-:Y:S02]  /*a240*/  IMAD.X R72, R23, 0x1, R26, P0 ;  /* 0x0000000117487824 */ /* 0x000fe400000e061a */
[----:B------:R-:W0:Y:S01]  /*a250*/  S2UR UR5, SR_CgaCtaId ;  /* 0x00000000000579c3 */ /* 0x000e220000008800 */
[----:B------:R-:W1:Y:S01]  /*a260*/  S2R R73, SR_LANEID ;  /* 0x0000000000497919 */ /* 0x000e620000000000 */
[----:B------:R-:W-:Y:S01]  /*a270*/  IADD3 R5, P0, PT, R34, R5, RZ ;  /* 0x0000000522057210 */ /* 0x000fe20007f1e0ff */
[----:B------:R-:W-:Y:S01]  /*a280*/  IMAD.X R58, R31, 0x1, R72, P1 ;  /* 0x000000011f3a7824 */ /* 0x000fe200008e0648 */
[----:B------:R-:W-:Y:S01]  /*a290*/  UMOV UR4, 0x400 ;  /* 0x0000040000047882 */ /* 0x000fe20000000000 */
[----:B------:R-:W-:Y:S01]  /*a2a0*/  ISETP.NE.AND P6, PT, R65, 0xb, PT ;  /* 0x0000000b4100780c */ /* 0x000fe20003fc5270 */
[----:B------:R-:W-:Y:S01]  /*a2b0*/  BSSY.RECONVERGENT B1, `(.L_x_592) ;  /* 0x00000b1000017945 */ /* 0x000fe20003800200 */
[----:B------:R-:W-:Y:S01]  /*a2c0*/  IADD3 R5, P1, PT, R38, R5, RZ ;  /* 0x0000000526057210 */ /* 0x000fe20007f3e0ff */
[----:B------:R-:W-:Y:S01]  /*a2d0*/  IMAD.X R4, R35, 0x1, R58, P0 ;  /* 0x0000000123047824 */ /* 0x000fe200000e063a */
[----:B------:R-:W-:-:S02]  /*a2e0*/  ISETP.NE.AND P4, PT, R65, 0xc, PT ;  /* 0x0000000c4100780c */ /* 0x000fc40003f85270 */
[----:B------:R-:W-:Y:S01]  /*a2f0*/  IADD3 R5, P0, PT, R50, R5, RZ ;  /* 0x0000000532057210 */ /* 0x000fe20007f1e0ff */
[----:B------:R-:W-:Y:S01]  /*a300*/  IMAD.X R4, R39, 0x1, R4, P1 ;  /* 0x0000000127047824 */ /* 0x000fe200008e0604 */
[----:B------:R-:W-:Y:S02]  /*a310*/  ISETP.NE.AND P3, PT, R65, 0xd, PT ;  /* 0x0000000d4100780c */ /* 0x000fe40003f65270 */
[----:B------:R-:W-:Y:S01]  /*a320*/  IADD3 R5, P1, PT, R52, R5, RZ ;  /* 0x0000000534057210 */ /* 0x000fe20007f3e0ff */
[----:B------:R-:W-:-:S03]  /*a330*/  IMAD.X R60, R51, 0x1, R4, P0 ;  /* 0x00000001333c7824 */ /* 0x000fc600000e0604 */
[----:B------:R-:W-:Y:S01]  /*a340*/  IADD3 R59, P0, PT, R54, R5, RZ ;  /* 0x00000005363b7210 */ /* 0x000fe20007f1e0ff */
[----:B------:R-:W-:-:S03]  /*a350*/  IMAD.X R62, R53, 0x1, R60, P1 ;  /* 0x00000001353e7824 */ /* 0x000fc600008e063c */
[----:B------:R-:W-:Y:S01]  /*a360*/  IADD3 R61, P1, PT, R56, R59, RZ ;  /* 0x0000003b383d7210 */ /* 0x000fe20007f3e0ff */
[----:B------:R-:W-:Y:S01]  /*a370*/  IMAD.X R64, R55, 0x1, R62, P0 ;  /* 0x0000000137407824 */ /* 0x000fe200000e063e */
[----:B0-----:R-:W-:Y:S02]  /*a380*/  ULEA UR6, UR5, UR4, 0x18 ;  /* 0x0000000405067291 */ /* 0x001fe4000f8ec0ff */
[----:B------:R-:W-:Y:S01]  /*a390*/  IADD3 R66, P0, PT, R42, R61, RZ ;  /* 0x0000003d2a427210 */ /* 0x000fe20007f1e0ff */
[----:B------:R-:W-:-:S03]  /*a3a0*/  IMAD.X R68, R57, 0x1, R64, P1 ;  /* 0x0000000139447824 */ /* 0x000fc600008e0640 */
[----:B------:R-:W-:Y:S01]  /*a3b0*/  IADD3 R7, P1, PT, R45, R66, RZ ;  /* 0x000000422d077210 */ /* 0x000fe20007f3e0ff */
[----:B------:R-:W-:Y:S01]  /*a3c0*/  IMAD.X R70, R43, 0x1, R68, P0 ;  /* 0x000000012b467824 */ /* 0x000fe200000e0644 */
[----:B-1----:R-:W-:-:S03]  /*a3d0*/  ISETP.NE.AND P2, PT, R73, 0x1f, PT ;  /* 0x0000001f4900780c */ /* 0x002fc60003f45270 */
[----:B------:R-:W-:Y:S01]  /*a3e0*/  IMAD.X R6, R47, 0x1, R70, P1 ;  /* 0x000000012f067824 */ /* 0x000fe200008e0646 */
[----:B------:R-:W0:Y:S01]  /*a3f0*/  SHFL.UP PT, R4, R7, 0x1, RZ ;  /* 0x0420000007047989 */ /* 0x000e2200000e00ff */
[----:B------:R-:W-:-:S03]  /*a400*/  ISETP.GE.AND P1, PT, R73, 0x1, PT ;  /* 0x000000014900780c */ /* 0x000fc60003f26270 */
[----:B------:R-:W1:Y:S01]  /*a410*/  SHFL.UP PT, R5, R6, 0x1, RZ ;  /* 0x0420000006057989 */ /* 0x000e6200000e00ff */
[----:B0-----:R-:W-:-:S04]  /*a420*/  SEL R4, R4, RZ, P1 ;  /* 0x000000ff04047207 */ /* 0x001fc80000800000 */
[----:B------:R-:W-:Y:S02]  /*a430*/  IADD3 R9, P0, PT, R4, R7, RZ ;  /* 0x0000000704097210 */ /* 0x000fe40007f1e0ff */
[----:B-1----:R-:W-:Y:S02]  /*a440*/  SEL R5, R5, RZ, P1 ;  /* 0x000000ff05057207 */ /* 0x002fe40000800000 */
[----:B------:R-:W-:Y:S01]  /*a450*/  ISETP.GE.AND P1, PT, R73, 0x2, PT ;  /* 0x000000024900780c */ /* 0x000fe20003f26270 */
[----:B------:R-:W0:Y:S02]  /*a460*/  SHFL.UP PT, R4, R9, 0x2, RZ ;  /* 0x0440000009047989 */ /* 0x000e2400000e00ff */
[----:B------:R-:W-:-:S05]  /*a470*/  IMAD.X R8, R5, 0x1, R6, P0 ;  /* 0x0000000105087824 */ /* 0x000fca00000e0606 */
[----:B------:R-:W1:Y:S01]  /*a480*/  SHFL.UP PT, R5, R8, 0x2, RZ ;  /* 0x0440000008057989 */ /* 0x000e6200000e00ff */
[----:B0-----:R-:W-:-:S04]  /*a490*/  SEL R4, R4, RZ, P1 ;  /* 0x000000ff04047207 */ /* 0x001fc80000800000 */
[----:B------:R-:W-:Y:S02]  /*a4a0*/  IADD3 R7, P0, PT, R4, R9, RZ ;  /* 0x0000000904077210 */ /* 0x000fe40007f1e0ff */
[----:B-1----:R-:W-:-:S03]  /*a4b0*/  SEL R5, R5, RZ, P1 ;  /* 0x000000ff05057207 */ /* 0x002fc60000800000 */
[----:B------:R-:W0:Y:S01]  /*a4c0*/  SHFL.UP PT, R4, R7, 0x4, RZ ;  /* 0x0480000007047989 */ /* 0x000e2200000e00ff */
[----:B------:R-:W-:Y:S01]  /*a4d0*/  ISETP.GE.AND P1, PT, R73, 0x4, PT ;  /* 0x000000044900780c */ /* 0x000fe20003f26270 */
        /* <DEDUP_REMOVED lines=18> */
[----:B------:R-:W-:Y:S02]  /*a600*/  @!P2 SHF.R.U32.HI R4, RZ, 0x2, R20 ;  /* 0x00000002ff04a819 */ /* 0x000fe40000011614 */
[----:B-1----:R-:W-:Y:S02]  /*a610*/  SEL R5, R5, RZ, P1 ;  /* 0x000000ff05057207 */ /* 0x002fe40000800000 */
[----:B------:R-:W-:Y:S02]  /*a620*/  @!P2 LOP3.LUT R71, R4, 0xf8, RZ, 0xc0, !PT ;  /* 0x000000f80447a812 */ /* 0x000fe400078ec0ff */
[----:B------:R-:W-:Y:S01]  /*a630*/  ISETP.NE.AND P1, PT, R65, 0x2, PT ;  /* 0x000000024100780c */ /* 0x000fe20003f25270 */
[----:B------:R-:W-:-:S05]  /*a640*/  IMAD.X R13, R5, 0x1, R6, P0 ;  /* 0x00000001050d7824 */ /* 0x000fca00000e0606 */
[----:B------:R-:W-:Y:S01]  /*a650*/  @!P2 STS.64 [R71+UR6], R12 ;  /* 0x0000000c4700a988 */ /* 0x000fe20008000a06 */
[----:B------:R-:W-:Y:S01]  /*a660*/  BAR.SYNC.DEFER_BLOCKING 0x0 ;  /* 0x0000000000007b1d */ /* 0x000fe20000010000 */
[----:B------:R-:W-:-:S05]  /*a670*/  ISETP.NE.AND P2, PT, R65, 0x9, PT ;  /* 0x000000094100780c */ /* 0x000fca0003f45270 */
[----:B------:R-:W0:Y:S04]  /*a680*/  LDS.128 R8, [UR6] ;  /* 0x00000006ff087984 */ /* 0x000e280008000c00 */
[----:B------:R-:W1:Y:S01]  /*a690*/  LDS.128 R4, [UR6+0x10] ;  /* 0x00001006ff047984 */ /* 0x000e620008000c00 */
[----:B0-----:R-:W-:-:S04]  /*a6a0*/  IADD3 R69, P0, PT, R8, R10, RZ ;  /* 0x0000000a08457210 */ /* 0x001fc80007f1e0ff */
[----:B------:R-:W-:Y:S01]  /*a6b0*/  SEL R74, R69, R8, !P1 ;  /* 0x00000008454a7207 */ /* 0x000fe20004800000 */
[----:B------:R-:W-:Y:S01]  /*a6c0*/  IMAD.X R11, R9, 0x1, R11, P0 ;  /* 0x00000001090b7824 */ /* 0x000fe200000e060b */
[----:B-1----:R-:W-:-:S04]  /*a6d0*/  IADD3 R67, P0, PT, R4, R69, RZ ;  /* 0x0000004504437210 */ /* 0x002fc80007f1e0ff */
[----:B------:R-:W-:Y:S01]  /*a6e0*/  SEL R76, R11, R9, !P1 ;  /* 0x000000090b4c7207 */ /* 0x000fe20004800000 */
[----:B------:R-:W-:Y:S01]  /*a6f0*/  IMAD.X R69, R5, 0x1, R11, P0 ;  /* 0x0000000105457824 */ /* 0x000fe200000e060b */
[----:B------:R-:W-:Y:S01]  /*a700*/  ISETP.NE.AND P1, PT, R65, 0x3, PT ;  /* 0x000000034100780c */ /* 0x000fe20003f25270 */
[----:B------:R-:W0:Y:S01]  /*a710*/  LDS.128 R8, [UR6+0x20] ;  /* 0x00002006ff087984 */ /* 0x000e220008000c00 */
[----:B------:R-:W-:Y:S02]  /*a720*/  IADD3 R5, P0, PT, R6, R67, RZ ;  /* 0x0000004306057210 */ /* 0x000fe40007f1e0ff */
[----:B------:R-:W-:Y:S02]  /*a730*/  SEL R74, R67, R74, !P1 ;  /* 0x0000004a434a7207 */ /* 0x000fe40004800000 */
[----:B------:R-:W-:Y:S01]  /*a740*/  SEL R76, R69, R76, !P1 ;  /* 0x0000004c454c7207 */ /* 0x000fe20004800000 */
[----:B------:R-:W-:Y:S01]  /*a750*/  IMAD.X R71, R7, 0x1, R69, P0 ;  /* 0x0000000107477824 */ /* 0x000fe200000e0645 */
[----:B------:R-:W-:-:S04]  /*a760*/  ISETP.NE.AND P1, PT, R65, 0x4, PT ;  /* 0x000000044100780c */ /* 0x000fc80003f25270 */
[----:B------:R-:W-:Y:S02]  /*a770*/  SEL R74, R5, R74, !P1 ;  /* 0x0000004a054a7207 */ /* 0x000fe40004800000 */
[----:B------:R-:W-:Y:S02]  /*a780*/  SEL R76, R71, R76, !P1 ;  /* 0x0000004c474c7207 */ /* 0x000fe40004800000 */
[----:B------:R-:W-:Y:S02]  /*a790*/  ISETP.NE.AND P1, PT, R65, 0x5, PT ;  /* 0x000000054100780c */ /* 0x000fe40003f25270 */
[----:B0-----:R-:W-:Y:S02]  /*a7a0*/  IADD3 R67, P0, PT, R8, R5, RZ ;  /* 0x0000000508437210 */ /* 0x001fe40007f1e0ff */
[----:B------:R-:W0:Y:S02]  /*a7b0*/  LDS.128 R4, [UR6+0x30] ;  /* 0x00003006ff047984 */ /* 0x000e240008000c00 */
[----:B------:R-:W-:Y:S01]  /*a7c0*/  SEL R74, R67, R74, !P1 ;  /* 0x0000004a434a7207 */ /* 0x000fe20004800000 */
[----:B------:R-:W-:Y:S01]  /*a7d0*/  IMAD.X R69, R9, 0x1, R71, P0 ;  /* 0x0000000109457824 */ /* 0x000fe200000e0647 */
[----:B------:R-:W-:-:S04]  /*a7e0*/  IADD3 R9, P0, PT, R10, R67, RZ ;  /* 0x000000430a097210 */ /* 0x000fc80007f1e0ff */
        /* <DEDUP_REMOVED lines=16> */
[----:B0-----:R-:W-:Y:S02]  /*a8f0*/  IADD3 R67, P0, PT, R8, R5, RZ ;  /* 0x0000000508437210 */ /* 0x001fe40007f1e0ff */
[----:B------:R-:W0:Y:S02]  /*a900*/  LDS.128 R4, [UR6+0x50] ;  /* 0x00005006ff047984 */ /* 0x000e240008000c00 */
[----:B------:R-:W-:Y:S01]  /*a910*/  SEL R74, R67, R74, !P2 ;  /* 0x0000004a434a7207 */ /* 0x000fe20005000000 */
[----:B------:R-:W-:Y:S01]  /*a920*/  IMAD.X R69, R9, 0x1, R71, P0 ;  /* 0x0000000109457824 */ /* 0x000fe200000e0647 */
[----:B------:R-:W-:-:S02]  /*a930*/  IADD3 R9, P1, PT, R10, R67, RZ ;  /* 0x000000430a097210 */ /* 0x000fc40007f3e0ff */
[----:B------:R-:W-:Y:S02]  /*a940*/  ISETP.NE.AND P0, PT, R73, RZ, PT ;  /* 0x000000ff4900720c */ /* 0x000fe40003f05270 */
[----:B------:R-:W-:Y:S01]  /*a950*/  SEL R76, R69, R76, !P2 ;  /* 0x0000004c454c7207 */ /* 0x000fe20005000000 */
[----:B------:R-:W-:Y:S01]  /*a960*/  IMAD.X R11, R11, 0x1, R69, P1 ;  /* 0x000000010b0b7824 */ /* 0x000fe200008e0645 */
[----:B------:R-:W-:-:S04]  /*a970*/  ISETP.NE.AND P2, PT, R65, 0xa, PT ;  /* 0x0000000a4100780c */ /* 0x000fc80003f45270 */
[----:B------:R-:W-:Y:S02]  /*a980*/  SEL R74, R9, R74, !P2 ;  /* 0x0000004a094a7207 */ /* 0x000fe40005000000 */
[----:B------:R-:W-:Y:S02]  /*a990*/  SEL R76, R11, R76, !P2 ;  /* 0x0000004c0b4c7207 */ /* 0x000fe40005000000 */
[----:B------:R-:W-:Y:S02]  /*a9a0*/  ISETP.NE.AND P2, PT, R65, 0xe, PT ;  /* 0x0000000e4100780c */ /* 0x000fe40003f45270 */
[----:B0-----:R-:W-:-:S04]  /*a9b0*/  IADD3 R69, P1, PT, R4, R9, RZ ;  /* 0x0000000904457210 */ /* 0x001fc80007f3e0ff */
[----:B------:R-:W-:Y:S01]  /*a9c0*/  IADD3 R67, P5, PT, R6, R69, RZ ;  /* 0x0000004506437210 */ /* 0x000fe20007fbe0ff */
[----:B------:R-:W-:Y:S01]  /*a9d0*/  IMAD.X R71, R5, 0x1, R11, P1 ;  /* 0x0000000105477824 */ /* 0x000fe200008e060b */
[----:B------:R-:W-:Y:S01]  /*a9e0*/  SEL R74, R69, R74, !P6 ;  /* 0x0000004a454a7207 */ /* 0x000fe20007000000 */
[----:B------:R-:W0:Y:S01]  /*a9f0*/  LDS.128 R8, [UR6+0x60] ;  /* 0x00006006ff087984 */ /* 0x000e220008000c00 */
[----:B------:R-:W-:Y:S01]  /*aa00*/  ISETP.NE.AND P1, PT, R65, 0xf, PT ;  /* 0x0000000f4100780c */ /* 0x000fe20003f25270 */
[----:B------:R-:W-:Y:S01]  /*aa10*/  IMAD.X R69, R7, 0x1, R71, P5 ;  /* 0x0000000107457824 */ /* 0x000fe200028e0647 */
[----:B------:R-:W-:Y:S01]  /*aa20*/  SEL R76, R71, R76, !P6 ;  /* 0x0000004c474c7207 */ /* 0x000fe20007000000 */
[----:B------:R-:W1:Y:S01]  /*aa30*/  LDS.128 R4, [UR6+0x70] ;  /* 0x00007006ff047984 */ /* 0x000e620008000c00 */
[----:B------:R-:W-:Y:S01]  /*aa40*/  BAR.SYNC.DEFER_BLOCKING 0x0 ;  /* 0x0000000000007b1d */ /* 0x000fe20000010000 */
[----:B0-----:R-:W-:Y:S02]  /*aa50*/  IADD3 R65, P5, PT, R8, R67, RZ ;  /* 0x0000004308417210 */ /* 0x001fe40007fbe0ff */
[----:B------:R-:W-:-:S02]  /*aa60*/  SEL R8, R67, R74, !P4 ;  /* 0x0000004a43087207 */ /* 0x000fc40006000000 */
[----:B------:R-:W-:Y:S01]  /*aa70*/  SEL R74, R69, R76, !P4 ;  /* 0x0000004c454a7207 */ /* 0x000fe20006000000 */
[----:B------:R-:W-:Y:S01]  /*aa80*/  IMAD.X R67, R9, 0x1, R69, P5 ;  /* 0x0000000109437824 */ /* 0x000fe200028e0645 */
[----:B------:R-:W-:Y:S02]  /*aa90*/  IADD3 R9, P4, PT, R10, R65, RZ ;  /* 0x000000410a097210 */ /* 0x000fe40007f9e0ff */
[----:B------:R-:W-:Y:S02]  /*aaa0*/  SEL R8, R65, R8, !P3 ;  /* 0x0000000841087207 */ /* 0x000fe40005800000 */
[----:B------:R-:W-:Y:S01]  /*aab0*/  SEL R10, R67, R74, !P3 ;  /* 0x0000004a430a7207 */ /* 0x000fe20005800000 */
[----:B------:R-:W-:Y:S01]  /*aac0*/  IMAD.X R69, R11, 0x1, R67, P4 ;  /* 0x000000010b457824 */ /* 0x000fe200020e0643 */
[----:B-1----:R-:W-:Y:S02]  /*aad0*/  IADD3 R65, P3, PT, R4, R9, RZ ;  /* 0x0000000904417210 */ /* 0x002fe40007f7e0ff */
[----:B------:R-:W-:-:S02]  /*aae0*/  SEL R4, R9, R8, !P2 ;  /* 0x0000000809047207 */ /* 0x000fc40005000000 */
[----:B------:R-:W-:Y:S01]  /*aaf0*/  IADD3 R8, P4, P5, R12, -R45, -R66 ;  /* 0x8000002d0c087210 */ /* 0x000fe20007d9e842 */
[----:B------:R-:W-:Y:S01]  /*ab00*/  IMAD.X R67, R5, 0x1, R69, P3 ;  /* 0x0000000105437824 */ /* 0x000fe200018e0645 */
[----:B------:R-:W-:Y:S01]  /*ab10*/  SEL R11, R65, R4, !P1 ;  /* 0x00000004410b7207 */ /* 0x000fe20004800000 */
[----:B------:R-:W-:Y:S01]  /*ab20*/  IMAD R5, R0, -0x1600, R3 ;  /* 0xffffea0000057824 */ /* 0x000fe200078e0203 */
[----:B------:R-:W-:Y:S02]  /*ab30*/  SEL R4, R69, R10, !P2 ;  /* 0x0000000a45047207 */ /* 0x000fe40005000000 */
[----:B------:R-:W-:Y:S02]  /*ab40*/  ISETP.GE.U32.AND P3, PT, R20, 0x20, PT ;  /* 0x000000201400780c */ /* 0x000fe40003f66070 */
[----:B------:R-:W-:Y:S02]  /*ab50*/  ISETP.GE.AND P2, PT, R21, R5, PT ;  /* 0x000000051500720c */ /* 0x000fe40003f46270 */
[----:B------:R-:W-:-:S02]  /*ab60*/  SEL R8, R8, RZ, P0 ;  /* 0x000000ff08087207 */ /* 0x000fc40000000000 */
[----:B------:R-:W-:Y:S02]  /*ab70*/  SEL R11, R11, RZ, P3 ;  /* 0x000000ff0b0b7207 */ /* 0x000fe40001800000 */
[----:B------:R-:W-:Y:S02]  /*ab80*/  IADD3.X R9, PT, PT, R13, ~R47, ~R70, P4, P5 ;  /* 0x8000002f0d097210 */ /* 0x000fe400027eac46 */
[----:B------:R-:W-:Y:S02]  /*ab90*/  SEL R4, R67, R4, !P1 ;  /* 0x0000000443047207 */ /* 0x000fe40004800000 */
[----:B------:R-:W-:Y:S02]  /*aba0*/  IADD3 R8, P4, PT, R8, R11, RZ ;  /* 0x0000000b08087210 */ /* 0x000fe40007f9e0ff */
[----:B------:R-:W-:Y:S02]  /*abb0*/  IADD3 R6, P1, PT, R6, R65, RZ ;  /* 0x0000004106067210 */ /* 0x000fe40007f3e0ff */
[----:B------:R-:W-:-:S02]  /*abc0*/  SEL R9, R9, RZ, P0 ;  /* 0x000000ff09097207 */ /* 0x000fc40000000000 */
[----:B------:R-:W-:Y:S01]  /*abd0*/  SEL R4, R4, RZ, P3 ;  /* 0x000000ff04047207 */ /* 0x000fe20001800000 */
[----:B------:R-:W-:-:S04]  /*abe0*/  IMAD.X R10, R7, 0x1, R67, P1 ;  /* 0x00000001070a7824 */ /* 0x000fc800008e0643 */
[----:B------:R-:W-:Y:S01]  /*abf0*/  IMAD.X R9, R9, 0x1, R4, P4 ;  /* 0x0000000109097824 */ /* 0x000fe200020e0604 */
[----:B------:R-:W-:Y:S06]  /*ac00*/  @P2 BRA `(.L_x_593) ;  /* 0x00000000006c2947 */ /* 0x000fec0003800000 */
[----:B------:R-:W-:Y:S01]  /*ac10*/  ISETP.GT.U32.AND P0, PT, R22, -0x1, PT ;  /* 0xffffffff1600780c */ /* 0x000fe20003f04070 */
[----:B------:R-:W-:Y:S01]  /*ac20*/  BSSY.RECONVERGENT B2, `(.L_x_594) ;  /* 0x0000017000027945 */ /* 0x000fe20003800200 */
[----:B------:R-:W-:Y:S02]  /*ac30*/  IMAD.MOV.U32 R4, RZ, RZ, R9 ;  /* 0x000000ffff047224 */ /* 0x000fe400078e0009 */
[----:B------:R-:W-:-:S13]  /*ac40*/  ISETP.GT.U32.AND.EX P0, PT, R23, RZ, PT, P0 ;  /* 0x000000ff1700720c */ /* 0x000fda0003f04100 */
[----:B------:R-:W-:Y:S05]  /*ac50*/  @P0 BRA `(.L_x_595) ;  /* 0x00000000004c0947 */ /* 0x000fea0003800000 */
[----:B------:R-:W-:-:S04]  /*ac60*/  ISETP.NE.U32.AND P0, PT, R22, RZ, PT ;  /* 0x000000ff1600720c */ /* 0x000fc80003f05070 */
[----:B------:R-:W-:-:S13]  /*ac70*/  ISETP.NE.AND.EX P0, PT, R23, RZ, PT, P0 ;  /* 0x000000ff1700720c */ /* 0x000fda0003f05300 */
[----:B------:R-:W-:-:S04]  /*ac80*/  @P0 IMAD R4, R0, 0x1600, -R3 ;  /* 0x0000160000040824 */ /* 0x000fc800078e0a03 */
[----:B------:R-:W-:-:S04]  /*ac90*/  @P0 VIADD R7, R4, 0x1600 ;  /* 0x0000160004070836 */ /* 0x000fc80000000000 */
[--C-:B------:R-:W-:Y:S02]  /*aca0*/  @P0 IMAD.IADD R4, R6, 0x1, -R7.reuse ;  /* 0x0000000106040824 */ /* 0x100fe400078e0a07 */
[----:B------:R-:W-:-:S03]  /*acb0*/  @P0 IMAD.IADD R7, R10, 0x1, -R7 ;  /* 0x000000010a070824 */ /* 0x000fc600078e0a07 */
[----:B------:R-:W-:-:S04]  /*acc0*/  @P0 SHF.R.S32.HI R4, RZ, 0x1f, R4 ;  /* 0x0000001fff040819 */ /* 0x000fc80000011404 */
[----:B------:R-:W-:-:S05]  /*acd0*/  @P0 LOP3.LUT R7, R7, R4, RZ, 0xfc, !PT ;  /* 0x0000000407070212 */ /* 0x000fca00078efcff */
[----:B------:R-:W-:Y:S01]  /*ace0*/  @P0 IMAD.IADD R4, R7, 0x1, R8 ;  /* 0x0000000107040824 */ /* 0x000fe200078e0208 */
[----:B------:R-:W-:Y:S06]  /*acf0*/  @P0 BRA `(.L_x_595) ;  /* 0x0000000000240947 */ /* 0x000fec0003800000 */
[----:B------:R-:W-:-:S04]  /*ad00*/  IMAD R0, R0, 0x1600, -R3 ;  /* 0x0000160000007824 */ /* 0x000fc800078e0a03 */
[----:B------:R-:W-:-:S04]  /*ad10*/  VIADD R7, R0, 0x1600 ;  /* 0x0000160000077836 */ /* 0x000fc80000000000 */
[--C-:B------:R-:W-:Y:S02]  /*ad20*/  IMAD.IADD R0, R6, 0x1, -R7.reuse ;  /* 0x0000000106007824 */ /* 0x100fe400078e0a07 */
[----:B------:R-:W-:-:S03]  /*ad30*/  IMAD.IADD R7, R10, 0x1, -R7 ;  /* 0x000000010a077824 */ /* 0x000fc600078e0a07 */
[----:B------:R-:W-:-:S04]  /*ad40*/  SHF.R.S32.HI R4, RZ, 0x1f, R0 ;  /* 0x0000001fff047819 */ /* 0x000fc80000011400 */
[----:B------:R-:W-:-:S05]  /*ad50*/  LOP3.LUT R7, R7, R4, RZ, 0xfc, !PT ;  /* 0x0000000407077212 */ /* 0x000fca00078efcff */
[----:B------:R-:W-:-:S04]  /*ad60*/  IMAD.IADD R7, R0, 0x1, R7 ;  /* 0x0000000100077824 */ /* 0x000fc800078e0207 */
[----:B------:R-:W-:-:S05]  /*ad70*/  IMAD R7, R20, 0xb, R7 ;  /* 0x0000000b14077824 */ /* 0x000fca00078e0207 */
[----:B------:R-:W-:-:S07]  /*ad80*/  IADD3 R4, PT, PT, R7, -R8, -R9 ;  /* 0x8000000807047210 */ /* 0x000fce0007ffe809 */
.L_x_595:
[----:B------:R-:W-:Y:S05]  /*ad90*/  BSYNC.RECONVERGENT B2 ;  /* 0x0000000000027941 */ /* 0x000fea0003800200 */
.L_x_594:
[----:B------:R-:W-:-:S05]  /*ada0*/  LEA R0, R4, UR6, 0x2 ;  /* 0x0000000604007c11 */ /* 0x000fca000f8e10ff */
[----:B------:R0:W-:Y:S02]  /*adb0*/  STS [R0], R19 ;  /* 0x0000001300007388 */ /* 0x0001e40000000800 */
.L_x_593:
[----:B------:R-:W-:Y:S05]  /*adc0*/  BSYNC.RECONVERGENT B1 ;  /* 0x0000000000017941 */ /* 0x000fea0003800200 */
.L_x_592:
[----:B------:R-:W-:Y:S01]  /*add0*/  ISETP.GE.AND P0, PT, R17, R5, PT ;  /* 0x000000051100720c */ /* 0x000fe20003f06270 */
[----:B------:R-:W-:Y:S01]  /*ade0*/  BSSY.RECONVERGENT B1, `(.L_x_596) ;  /* 0x000001d000017945 */ /* 0x000fe20003800200 */
[----:B------:R-:W-:-:S05]  /*adf0*/  IADD3 R11, P1, PT, R22, R8, RZ ;  /* 0x00000008160b7210 */ /* 0x000fca0007f3e0ff */
[----:B0-----:R-:W-:-:S06]  /*ae00*/  IMAD.X R0, R23, 0x1, R9, P1 ;  /* 0x0000000117007824 */ /* 0x001fcc00008e0609 */
[----:B------:R-:W-:Y:S05]  /*ae10*/  @P0 BRA `(.L_x_597) ;  /* 0x0000000000640947 */ /* 0x000fea0003800000 */
[----:B------:R-:W-:Y:S01]  /*ae20*/  ISETP.GT.U32.AND P0, PT, R27, -0x1, PT ;  /* 0xffffffff1b00780c */ /* 0x000fe20003f04070 */
[----:B------:R-:W-:Y:S03]  /*ae30*/  BSSY.RECONVERGENT B2, `(.L_x_598) ;  /* 0x0000015000027945 */ /* 0x000fe60003800200 */
[----:B------:R-:W-:-:S13]  /*ae40*/  ISETP.GT.U32.AND.EX P0, PT, R26, RZ, PT, P0 ;  /* 0x000000ff1a00720c */ /* 0x000fda0003f04100 */
[----:B------:R-:W-:Y:S05]  /*ae50*/  @P0 BRA `(.L_x_599) ;  /* 0x0000000000480947 */ /* 0x000fea0003800000 */
[----:B------:R-:W-:-:S04]  /*ae60*/  ISETP.NE.U32.AND P0, PT, R27, RZ, PT ;  /* 0x000000ff1b00720c */ /* 0x000fc80003f05070 */
[----:B------:R-:W-:-:S13]  /*ae70*/  ISETP.NE.AND.EX P0, PT, R26, RZ, PT, P0 ;  /* 0x000000ff1a00720c */ /* 0x000fda0003f05300 */
[----:B------:R-:W-:-:S05]  /*ae80*/  @P0 IADD3 R7, PT, PT, -R5, 0x1600, RZ ;  /* 0x0000160005070810 */ /* 0x000fca0007ffe1ff */
[--C-:B------:R-:W-:Y:S02]  /*ae90*/  @P0 IMAD.IADD R4, R6, 0x1, -R7.reuse ;  /* 0x0000000106040824 */ /* 0x100fe400078e0a07 */
[----:B------:R-:W-:-:S03]  /*aea0*/  @P0 IMAD.IADD R7, R10, 0x1, -R7 ;  /* 0x000000010a070824 */ /* 0x000fc600078e0a07 */
[----:B------:R-:W-:-:S04]  /*aeb0*/  @P0 SHF.R.S32.HI R4, RZ, 0x1f, R4 ;  /* 0x0000001fff040819 */ /* 0x000fc80000011404 */
[----:B------:R-:W-:-:S05]  /*aec0*/  @P0 LOP3.LUT R4, R7, R4, RZ, 0xfc, !PT ;  /* 0x0000000407040212 */ /* 0x000fca00078efcff */
[----:B------:R-:W-:Y:S01]  /*aed0*/  @P0 IMAD.IADD R0, R4, 0x1, R11 ;  /* 0x0000000104000824 */ /* 0x000fe200078e020b */
[----:B------:R-:W-:Y:S06]  /*aee0*/  @P0 BRA `(.L_x_599) ;  /* 0x0000000000240947 */ /* 0x000fec0003800000 */
[----:B------:R-:W-:-:S05]  /*aef0*/  IADD3 R7, PT, PT, -R5, 0x1600, RZ ;  /* 0x0000160005077810 */ /* 0x000fca0007ffe1ff */
[--C-:B------:R-:W-:Y:S02]  /*af00*/  IMAD.IADD R4, R6, 0x1, -R7.reuse ;  /* 0x0000000106047824 */ /* 0x100fe400078e0a07 */
[----:B------:R-:W-:-:S03]  /*af10*/  IMAD.IADD R7, R10, 0x1, -R7 ;  /* 0x000000010a077824 */ /* 0x000fc600078e0a07 */
[----:B------:R-:W-:-:S04]  /*af20*/  SHF.R.S32.HI R12, RZ, 0x1f, R4 ;  /* 0x0000001fff0c7819 */ /* 0x000fc80000011404 */
[----:B------:R-:W-:-:S05]  /*af30*/  LOP3.LUT R7, R7, R12, RZ, 0xfc, !PT ;  /* 0x0000000c07077212 */ /* 0x000fca00078efcff */
[----:B------:R-:W-:-:S04]  /*af40*/  IMAD.IADD R7, R4, 0x1, R7 ;  /* 0x0000000104077824 */ /* 0x000fc800078e0207 */
[----:B------:R-:W-:-:S05]  /*af50*/  IMAD R7, R20, 0xb, R7 ;  /* 0x0000000b14077824 */ /* 0x000fca00078e0207 */
[----:B------:R-:W-:-:S05]  /*af60*/  IADD3 R0, PT, PT, R7, -R11, -R0 ;  /* 0x8000000b07007210 */ /* 0x000fca0007ffe800 */
[----:B------:R-:W-:-:S07]  /*af70*/  VIADD R0, R0, 0x1 ;  /* 0x0000000100007836 */ /* 0x000fce0000000000 */
.L_x_599:
[----:B------:R-:W-:Y:S05]  /*af80*/  BSYNC.RECONVERGENT B2 ;  /* 0x0000000000027941 */ /* 0x000fea0003800200 */
.L_x_598:
[----:B------:R-:W-:-:S05]  /*af90*/  LEA R0, R0, UR6, 0x2 ;  /* 0x0000000600007c11 */ /* 0x000fca000f8e10ff */
[----:B------:R0:W-:Y:S02]  /*afa0*/  STS [R0], R25 ;  /* 0x0000001900007388 */ /* 0x0001e40000000800 */
.L_x_597:
[----:B------:R-:W-:Y:S05]  /*afb0*/  BSYNC.RECONVERGENT B1 ;  /* 0x0000000000017941 */ /* 0x000fea0003800200 */
.L_x_596:
[----:B------:R-:W-:Y:S01]  /*afc0*/  IADD3 R7, PT, PT, -R5, 0x1600, RZ ;  /* 0x0000160005077810 */ /* 0x000fe20007ffe1ff */
[----:B------:R-:W-:Y:S01]  /*afd0*/  BSSY.RECONVERGENT B1, `(.L_x_600) ;  /* 0x0000017000017945 */ /* 0x000fe20003800200 */
[----:B------:R-:W-:Y:S02]  /*afe0*/  ISETP.GE.AND P0, PT, R18, R5, PT ;  /* 0x000000051200720c */ /* 0x000fe40003f06270 */
[----:B------:R-:W-:Y:S01]  /*aff0*/  IADD3 R11, P1, PT, R8, R63, RZ ;  /* 0x0000003f080b7210 */ /* 0x000fe20007f3e0ff */
[--C-:B0-----:R-:W-:Y:S02]  /*b000*/  IMAD.IADD R0, R6, 0x1, -R7.reuse ;  /* 0x0000000106007824 */ /* 0x101fe400078e0a07 */
[----:B------:R-:W-:Y:S02]  /*b010*/  IMAD.IADD R4, R10, 0x1, -R7 ;  /* 0x000000010a047824 */ /* 0x000fe400078e0a07 */
[----:B------:R-:W-:Y:S01]  /*b020*/  IMAD.X R10, R9, 0x1, R72, P1 ;  /* 0x00000001090a7824 */ /* 0x000fe200008e0648 */
[----:B------:R-:W-:-:S04]  /*b030*/  SHF.R.S32.HI R7, RZ, 0x1f, R0 ;  /* 0x0000001fff077819 */ /* 0x000fc80000011400 */
[----:B------:R-:W-:-:S05]  /*b040*/  LOP3.LUT R4, R4, R7, RZ, 0xfc, !PT ;  /* 0x0000000704047212 */ /* 0x000fca00078efcff */
[----:B------:R-:W-:Y:S01]  /*b050*/  IMAD.IADD R7, R0, 0x1, R4 ;  /* 0x0000000100077824 */ /* 0x000fe200078e0204 */
[----:B------:R-:W-:Y:S06]  /*b060*/  @P0 BRA `(.L_x_601) ;  /* 0x0000000000340947 */ /* 0x000fec0003800000 */
[----:B------:R-:W-:Y:S01]  /*b070*/  ISETP.GT.U32.AND P0, PT, R30, -0x1, PT ;  /* 0xffffffff1e00780c */ /* 0x000fe20003f04070 */
[----:B------:R-:W-:Y:S03]  /*b080*/  BSSY.RECONVERGENT B2, `(.L_x_602) ;  /* 0x0000009000027945 */ /* 0x000fe60003800200 */
[----:B------:R-:W-:-:S13]  /*b090*/  ISETP.GT.U32.AND.EX P0, PT, R31, RZ, PT, P0 ;  /* 0x000000ff1f00720c */ /* 0x000fda0003f04100 */
[----:B------:R-:W-:Y:S05]  /*b0a0*/  @P0 BRA `(.L_x_603) ;  /* 0x0000000000180947 */ /* 0x000fea0003800000 */
[----:B------:R-:W-:-:S04]  /*b0b0*/  ISETP.NE.U32.AND P0, PT, R30, RZ, PT ;  /* 0x000000ff1e00720c */ /* 0x000fc80003f05070 */
[----:B------:R-:W-:-:S13]  /*b0c0*/  ISETP.NE.AND.EX P0, PT, R31, RZ, PT, P0 ;  /* 0x000000ff1f00720c */ /* 0x000fda0003f05300 */
[----:B------:R-:W-:Y:S02]  /*b0d0*/  @!P0 IMAD R12, R20, 0xb, R7 ;  /* 0x0000000b140c8824 */ /* 0x000fe400078e0207 */
[----:B------:R-:W-:-:S05]  /*b0e0*/  @P0 IMAD.IADD R10, R11, 0x1, R4 ;  /* 0x000000010b0a0824 */ /* 0x000fca00078e0204 */
[----:B------:R-:W-:-:S05]  /*b0f0*/  @!P0 IADD3 R11, PT, PT, R12, -R11, -R10 ;  /* 0x8000000b0c0b8210 */ /* 0x000fca0007ffe80a */
[----:B------:R-:W-:-:S07]  /*b100*/  @!P0 VIADD R10, R11, 0x2 ;  /* 0x000000020b0a8836 */ /* 0x000fce0000000000 */
.L_x_603:
[----:B------:R-:W-:Y:S05]  /*b110*/  BSYNC.RECONVERGENT B2 ;  /* 0x0000000000027941 */ /* 0x000fea0003800200 */
.L_x_602:
[----:B------:R-:W-:-:S05]  /*b120*/  LEA R10, R10, UR6, 0x2 ;  /* 0x000000060a0a7c11 */ /* 0x000fca000f8e10ff */
[----:B------:R0:W-:Y:S02]  /*b130*/  STS [R10], R29 ;  /* 0x0000001d0a007388 */ /* 0x0001e40000000800 */
.L_x_601:
[----:B------:R-:W-:Y:S05]  /*b140*/  BSYNC.RECONVERGENT B1 ;  /* 0x0000000000017941 */ /* 0x000fea0003800200 */
.L_x_600:
[----:B------:R-:W-:Y:S01]  /*b150*/  ISETP.GE.AND P0, PT, R2, R5, PT ;  /* 0x000000050200720c */ /* 0x000fe20003f06270 */
[----:B------:R-:W-:Y:S01]  /*b160*/  BSSY.RECONVERGENT B1, `(.L_x_604) ;  /* 0x0000012000017945 */ /* 0x000fe20003800200 */
[----:B------:R-:W-:-:S04]  /*b170*/  IADD3 R27, P1, PT, R22, R27, RZ ;  /* 0x0000001b161b7210 */ /* 0x000fc80007f3e0ff */
[----:B------:R-:W-:-:S04]  /*b180*/  IADD3 R27, P2, PT, R30, R27, RZ ;  /* 0x0000001b1e1b7210 */ /* 0x000fc80007f5e0ff */
[----:B------:R-:W-:-:S05]  /*b190*/  IADD3 R11, P3, PT, R8, R27, RZ ;  /* 0x0000001b080b7210 */ /* 0x000fca0007f7e0ff */
[----:B0-----:R-:W-:Y:S01]  /*b1a0*/  IMAD.X R10, R9, 0x1, R58, P3 ;  /* 0x00000001090a7824 */ /* 0x001fe200018e063a */
[----:B------:R-:W-:Y:S07]  /*b1b0*/  @P0 BRA `(.L_x_605) ;  /* 0x0000000000300947 */ /* 0x000fee0003800000 */
[----:B------:R-:W-:Y:S01]  /*b1c0*/  ISETP.GT.U32.AND P0, PT, R34, -0x1, PT ;  /* 0xffffffff2200780c */ /* 0x000fe20003f04070 */
[----:B------:R-:W-:Y:S03]  /*b1d0*/  BSSY.RECONVERGENT B2, `(.L_x_606) ;  /* 0x0000008000027945 */ /* 0x000fe60003800200 */
[----:B------:R-:W-:-:S13]  /*b1e0*/  ISETP.GT.U32.AND.EX P0, PT, R35, RZ, PT, P0 ;  /* 0x000000ff2300720c */ /* 0x000fda0003f04100 */
[----:B------:R-:W-:Y:S05]  /*b1f0*/  @P0 BRA `(.L_x_607) ;  /* 0x0000000000140947 */ /* 0x000fea0003800000 */
[----:B------:R-:W-:-:S04]  /*b200*/  ISETP.NE.U32.AND P0, PT, R34, RZ, PT ;  /* 0x000000ff2200720c */ /* 0x000fc80003f05070 */
[----:B------:R-:W-:-:S13]  /*b210*/  ISETP.NE.AND.EX P0, PT, R35, RZ, PT, P0 ;  /* 0x000000ff2300720c */ /* 0x000fda0003f05300 */
[----:B------:R-:W-:-:S04]  /*b220*/  @P0 IMAD.IADD R10, R11, 0x1, R4 ;  /* 0x000000010b0a0824 */ /* 0x000fc800078e0204 */
[----:B------:R-:W-:-:S05]  /*b230*/  @!P0 IMAD.IADD R11, R10, 0x1, R11 ;  /* 0x000000010a0b8824 */ /* 0x000fca00078e020b */
[----:B------:R-:W-:-:S07]  /*b240*/  @!P0 IADD3 R10, PT, PT, -R11, R2, R7 ;  /* 0x000000020b0a8210 */ /* 0x000fce0007ffe107 */
.L_x_607:
[----:B------:R-:W-:Y:S05]  /*b250*/  BSYNC.RECONVERGENT B2 ;  /* 0x0000000000027941 */ /* 0x000fea0003800200 */
.L_x_606:
[----:B------:R-:W-:-:S05]  /*b260*/  LEA R10, R10, UR6, 0x2 ;  /* 0x000000060a0a7c11 */ /* 0x000fca000f8e10ff */
[----:B------:R0:W-:Y:S02]  /*b270*/  STS [R10], R33 ;  /* 0x000000210a007388 */ /* 0x0001e40000000800 */
.L_x_605:
[----:B------:R-:W-:Y:S05]  /*b280*/  BSYNC.RECONVERGENT B1 ;  /* 0x0000000000017941 */ /* 0x000fea0003800200 */
.L_x_604:
[----:B------:R-:W-:Y:S01]  /*b290*/  ISETP.GE.AND P0, PT, R14, R5, PT ;  /* 0x000000050e00720c */ /* 0x000fe20003f06270 */
[----:B------:R-:W-:Y:S01]  /*b2a0*/  IMAD.X R26, R23, 0x1, R26, P1 ;  /* 0x00000001171a7824 */ /* 0x000fe200008e061a */
[----:B------:R-:W-:Y:S01]  /*b2b0*/  IADD3 R27, P3, PT, R34, R27, RZ ;  /* 0x0000001b221b7210 */ /* 0x000fe20007f7e0ff */
[----:B------:R-:W-:Y:S02]  /*b2c0*/  BSSY.RECONVERGENT B1, `(.L_x_608) ;  /* 0x0000012000017945 */ /* 0x000fe40003800200 */
[----:B------:R-:W-:Y:S01]  /*b2d0*/  IMAD.X R26, R31, 0x1, R26, P2 ;  /* 0x000000011f1a7824 */ /* 0x000fe200010e061a */
[----:B------:R-:W-:-:S03]  /*b2e0*/  IADD3 R11, P1, PT, R8, R27, RZ ;  /* 0x0000001b080b7210 */ /* 0x000fc60007f3e0ff */
[----:B------:R-:W-:-:S04]  /*b2f0*/  IMAD.X R26, R35, 0x1, R26, P3 ;  /* 0x00000001231a7824 */ /* 0x000fc800018e061a */
[----:B------:R-:W-:Y:S01]  /*b300*/  IMAD.X R2, R9, 0x1, R26, P1 ;  /* 0x0000000109027824 */ /* 0x000fe200008e061a */
[----:B------:R-:W-:Y:S06]  /*b310*/  @P0 BRA `(.L_x_609) ;  /* 0x0000000000300947 */ /* 0x000fec0003800000 */
[----:B------:R-:W-:Y:S01]  /*b320*/  ISETP.GT.U32.AND P0, PT, R38, -0x1, PT ;  /* 0xffffffff2600780c */ /* 0x000fe20003f04070 */
[----:B------:R-:W-:Y:S03]  /*b330*/  BSSY.RECONVERGENT B2, `(.L_x_610) ;  /* 0x0000008000027945 */ /* 0x000fe60003800200 */
[----:B------:R-:W-:-:S13]  /*b340*/  ISETP.GT.U32.AND.EX P0, PT, R39, RZ, PT, P0 ;  /* 0x000000ff2700720c */ /* 0x000fda0003f04100 */
[----:B------:R-:W-:Y:S05]  /*b350*/  @P0 BRA `(.L_x_611) ;  /* 0x0000000000140947 */ /* 0x000fea0003800000 */
[----:B------:R-:W-:-:S04]  /*b360*/  ISETP.NE.U32.AND P0, PT, R38, RZ, PT ;  /* 0x000000ff2600720c */ /* 0x000fc80003f05070 */
[----:B------:R-:W-:-:S13]  /*b370*/  ISETP.NE.AND.EX P0, PT, R39, RZ, PT, P0 ;  /* 0x000000ff2700720c */ /* 0x000fda0003f05300 */
[----:B------:R-:W-:-:S04]  /*b380*/  @P0 IMAD.IADD R2, R11, 0x1, R4 ;  /* 0x000000010b020824 */ /* 0x000fc800078e0204 */
[----:B0-----:R-:W-:-:S05]  /*b390*/  @!P0 IMAD.IADD R10, R2, 0x1, R11 ;  /* 0x00000001020a8824 */ /* 0x001fca00078e020b */
[----:B------:R-:W-:-:S07]  /*b3a0*/  @!P0 IADD3 R2, PT, PT, -R10, R14, R7 ;  /* 0x0000000e0a028210 */ /* 0x000fce0007ffe107 */
.L_x_611:
[----:B------:R-:W-:Y:S05]  /*b3b0*/  BSYNC.RECONVERGENT B2 ;  /* 0x0000000000027941 */ /* 0x000fea0003800200 */
.L_x_610:
[----:B------:R-:W-:-:S05]  /*b3c0*/  LEA R2, R2, UR6, 0x2 ;  /* 0x0000000602027c11 */ /* 0x000fca000f8e10ff */
[----:B------:R1:W-:Y:S02]  /*b3d0*/  STS [R2], R37 ;  /* 0x0000002502007388 */ /* 0x0003e40000000800 */
.L_x_609:
[----:B------:R-:W-:Y:S05]  /*b3e0*/  BSYNC.RECONVERGENT B1 ;  /* 0x0000000000017941 */ /* 0x000fea0003800200 */
.L_x_608:
[----:B------:R-:W-:Y:S01]  /*b3f0*/  ISETP.GE.AND P0, PT, R15, R5, PT ;  /* 0x000000050f00720c */ /* 0x000fe20003f06270 */
[----:B------:R-:W-:Y:S01]  /*b400*/  BSSY.RECONVERGENT B1, `(.L_x_612) ;  /* 0x0000012000017945 */ /* 0x000fe20003800200 */
[----:B------:R-:W-:-:S04]  /*b410*/  IADD3 R27, P2, PT, R38, R27, RZ ;  /* 0x0000001b261b7210 */ /* 0x000fc80007f5e0ff */
[----:B------:R-:W-:Y:S01]  /*b420*/  IADD3 R11, P1, PT, R8, R27, RZ ;  /* 0x0000001b080b7210 */ /* 0x000fe20007f3e0ff */
[----:B-1----:R-:W-:-:S04]  /*b430*/  IMAD.X R2, R39, 0x1, R26, P2 ;  /* 0x0000000127027824 */ /* 0x002fc800010e061a */
[----:B------:R-:W-:Y:S02]  /*b440*/  IMAD.X R2, R9, 0x1, R2, P1 ;  /* 0x0000000109027824 */ /* 0x000fe400008e0602 */
        /* <DEDUP_REMOVED lines=10> */
.L_x_615:
[----:B------:R-:W-:Y:S05]  /*b4f0*/  BSYNC.RECONVERGENT B2 ;  /* 0x0000000000027941 */ /* 0x000fea0003800200 */
.L_x_614:
[----:B------:R-:W-:-:S05]  /*b500*/  LEA R2, R2, UR6, 0x2 ;  /* 0x0000000602027c11 */ /* 0x000fca000f8e10ff */
[----:B------:R1:W-:Y:S02]  /*b510*/  STS [R2], R41 ;  /* 0x0000002902007388 */ /* 0x0003e40000000800 */
.L_x_613:
[----:B------:R-:W-:Y:S05]  /*b520*/  BSYNC.RECONVERGENT B1 ;  /* 0x0000000000017941 */ /* 0x000fea0003800200 */
.L_x_612:
[----:B------:R-:W-:Y:S01]  /*b530*/  ISETP.GE.AND P0, PT, R16, R5, PT ;  /* 0x000000051000720c */ /* 0x000fe20003f06270 */
[----:B------:R-:W-:Y:S01]  /*b540*/  IMAD.IADD R27, R50, 0x1, R27 ;  /* 0x00000001321b7824 */ /* 0x000fe200078e021b */
[----:B------:R-:W-:Y:S04]  /*b550*/  BSSY.RECONVERGENT B1, `(.L_x_616) ;  /* 0x0000010000017945 */ /* 0x000fe80003800200 */
[----:B------:R-:W-:-:S05]  /*b560*/  IADD3 R11, P1, PT, R8, R27, RZ ;  /* 0x0000001b080b7210 */ /* 0x000fca0007f3e0ff */
[----:B-1----:R-:W-:Y:S02]  /*b570*/  IMAD.X R2, R9, 0x1, R60, P1 ;  /* 0x0000000109027824 */ /* 0x002fe400008e063c */
        /* <DEDUP_REMOVED lines=10> */
.L_x_619:
[----:B------:R-:W-:Y:S05]  /*b620*/  BSYNC.RECONVERGENT B2 ;  /* 0x0000000000027941 */ /* 0x000fea0003800200 */
.L_x_618:
[----:B------:R-:W-:-:S05]  /*b630*/  LEA R11, R2, UR6, 0x2 ;  /* 0x00000006020b7c11 */ /* 0x000fca000f8e10ff */
[----:B------:R1:W-:Y:S02]  /*b640*/  STS [R11], R44 ;  /* 0x0000002c0b007388 */ /* 0x0003e40000000800 */
.L_x_617:
[----:B------:R-:W-:Y:S05]  /*b650*/  BSYNC.RECONVERGENT B1 ;  /* 0x0000000000017941 */ /* 0x000fea0003800200 */
.L_x_616:
[----:B------:R-:W-:Y:S01]  /*b660*/  ISETP.GE.AND P0, PT, R24, R5, PT ;  /* 0x000000051800720c */ /* 0x000fe20003f06270 */
[----:B-1----:R-:W-:Y:S01]  /*b670*/  IMAD.IADD R11, R52, 0x1, R27 ;  /* 0x00000001340b7824 */ /* 0x002fe200078e021b */
[----:B------:R-:W-:Y:S04]  /*b680*/  BSSY.RECONVERGENT B1, `(.L_x_620) ;  /* 0x0000010000017945 */ /* 0x000fe80003800200 */
[----:B------:R-:W-:-:S05]  /*b690*/  IADD3 R11, P1, PT, R8, R11, RZ ;  /* 0x0000000b080b7210 */ /* 0x000fca0007f3e0ff */
        /* <DEDUP_REMOVED lines=11> */
.L_x_623:
[----:B------:R-:W-:Y:S05]  /*b750*/  BSYNC.RECONVERGENT B2 ;  /* 0x0000000000027941 */ /* 0x000fea0003800200 */
.L_x_622:
[----:B------:R-:W-:-:S05]  /*b760*/  LEA R11, R2, UR6, 0x2 ;  /* 0x00000006020b7c11 */ /* 0x000fca000f8e10ff */
[----:B------:R1:W-:Y:S02]  /*b770*/  STS [R11], R46 ;  /* 0x0000002e0b007388 */ /* 0x0003e40000000800 */
.L_x_621:
[----:B------:R-:W-:Y:S05]  /*b780*/  BSYNC.RECONVERGENT B1 ;  /* 0x0000000000017941 */ /* 0x000fea0003800200 */
.L_x_620:
[----:B------:R-:W-:Y:S01]  /*b790*/  ISETP.GE.AND P0, PT, R28, R5, PT ;  /* 0x000000051c00720c */ /* 0x000fe20003f06270 */
[----:B------:R-:W-:Y:S01]  /*b7a0*/  BSSY.RECONVERGENT B1, `(.L_x_624) ;  /* 0x0000010000017945 */ /* 0x000fe20003800200 */
[----:B------:R-:W-:-:S05]  /*b7b0*/  IADD3 R59, P1, PT, R8, R59, RZ ;  /* 0x0000003b083b7210 */ /* 0x000fca0007f3e0ff */
[----:B------:R-:W-:-:S06]  /*b7c0*/  IMAD.X R2, R9, 0x1, R64, P1 ;  /* 0x0000000109027824 */ /* 0x000fcc00008e0640 */
[----:B------:R-:W-:Y:S05]  /*b7d0*/  @P0 BRA `(.L_x_625) ;  /* 0x0000000000300947 */ /* 0x000fea0003800000 */
        /* <DEDUP_REMOVED lines=9> */
.L_x_627:
[----:B------:R-:W-:Y:S05]  /*b870*/  BSYNC.RECONVERGENT B2 ;  /* 0x0000000000027941 */ /* 0x000fea0003800200 */
.L_x_626:
[----:B-1----:R-:W-:-:S05]  /*b880*/  LEA R11, R2, UR6, 0x2 ;  /* 0x00000006020b7c11 */ /* 0x002fca000f8e10ff */
[----:B------:R2:W-:Y:S02]  /*b890*/  STS [R11], R48 ;  /* 0x000000300b007388 */ /* 0x0005e40000000800 */
.L_x_625:
[----:B------:R-:W-:Y:S05]  /*b8a0*/  BSYNC.RECONVERGENT B1 ;  /* 0x0000000000017941 */ /* 0x000fea0003800200 */
.L_x_624:
        /* <DEDUP_REMOVED lines=14> */
.L_x_631:
[----:B------:R-:W-:Y:S05]  /*b990*/  BSYNC.RECONVERGENT B2 ;  /* 0x0000000000027941 */ /* 0x000fea0003800200 */
.L_x_630:
[----:B------:R-:W-:-:S05]  /*b9a0*/  LEA R2, R2, UR6, 0x2 ;  /* 0x0000000602027c11 */ /* 0x000fca000f8e10ff */
[----:B------:R3:W-:Y:S02]  /*b9b0*/  STS [R2], R49 ;  /* 0x0000003102007388 */ /* 0x0007e40000000800 */
.L_x_629:
[----:B------:R-:W-:Y:S05]  /*b9c0*/  BSYNC.RECONVERGENT B1 ;  /* 0x0000000000017941 */ /* 0x000fea0003800200 */
.L_x_628:
[----:B------:R-:W-:Y:S01]  /*b9d0*/  ISETP.GE.AND P0, PT, R36, R5, PT ;  /* 0x000000052400720c */ /* 0x000fe20003f06270 */
[----:B------:R-:W-:Y:S01]  /*b9e0*/  BSSY.RECONVERGENT B1, `(.L_x_632) ;  /* 0x0000010000017945 */ /* 0x000fe20003800200 */
[----:B-12---:R-:W-:-:S05]  /*b9f0*/  IADD3 R11, P1, PT, R8, R66, RZ ;  /* 0x00000042080b7210 */ /* 0x006fca0007f3e0ff */
[----:B---3--:R-:W-:-:S06]  /*ba00*/  IMAD.X R2, R9, 0x1, R70, P1 ;  /* 0x0000000109027824 */ /* 0x008fcc00008e0646 */
        /* <DEDUP_REMOVED lines=10> */
.L_x_635:
[----:B------:R-:W-:Y:S05]  /*bab0*/  BSYNC.RECONVERGENT B2 ;  /* 0x0000000000027941 */ /* 0x000fea0003800200 */
.L_x_634:
[----:B------:R-:W-:-:S05]  /*bac0*/  LEA R9, R2, UR6, 0x2 ;  /* 0x0000000602097c11 */ /* 0x000fca000f8e10ff */
[----:B------:R1:W-:Y:S02]  /*bad0*/  STS [R9], R40 ;  /* 0x0000002809007388 */ /* 0x0003e40000000800 */
.L_x_633:
[----:B------:R-:W-:Y:S05]  /*bae0*/  BSYNC.RECONVERGENT B1 ;  /* 0x0000000000017941 */ /* 0x000fea0003800200 */
.L_x_632:
[----:B------:R-:W-:Y:S01]  /*baf0*/  UISETP.NE.AND UP0, UPT, UR7, URZ, UPT ;  /* 0x000000ff0700728c */ /* 0x000fe2000bf05270 */
[----:B------:R-:W-:Y:S01]  /*bb00*/  BAR.SYNC.DEFER_BLOCKING 0x0 ;  /* 0x0000000000007b1d */ /* 0x000fe20000010000 */
[----:B-1----:R-:W-:Y:S02]  /*bb10*/  CS2R R8, SRZ ;  /* 0x0000000000087805 */ /* 0x002fe4000001ff00 */
[----:B0-----:R-:W-:Y:S02]  /*bb20*/  CS2R R10, SRZ ;  /* 0x00000000000a7805 */ /* 0x001fe4000001ff00 */
[----:B------:R-:W-:Y:S02]  /*bb30*/  PLOP3.LUT P0, PT, PT, PT, UP0, 0x80, 0x8 ;  /* 0x000000000008781c */ /* 0x000fe40003f0f008 */
[----:B------:R-:W-:Y:S01]  /*bb40*/  CS2R R12, SRZ ;  /* 0x00000000000c7805 */ /* 0x000fe2000001ff00 */
[----:B------:R-:W0:Y:S01]  /*bb50*/  LDCU.128 UR12, c[0x0][0x390] ;  /* 0x00007200ff0c77ac */ /* 0x000e220008000c00 */
[----:B------:R-:W1:Y:S09]  /*bb60*/  LDCU.64 UR10, c[0x0][0x388] ;  /* 0x00007100ff0a77ac */ /* 0x000e720008000a00 */
[----:B------:R-:W2:Y:S08]  /*bb70*/  @!P0 LDC.64 R14, c[0x0][0x408] ;  /* 0x00010200ff0e8b82 */ /* 0x000eb00000000a00 */
[----:B------:R-:W3:Y:S08]  /*bb80*/  @!P0 LDC.64 R16, c[0x0][0x408] ;  /* 0x00010200ff108b82 */ /* 0x000ef00000000a00 */
[----:B------:R-:W4:Y:S01]  /*bb90*/  @!P0 LDC.64 R18, c[0x0][0x408] ;  /* 0x00010200ff128b82 */ /* 0x000f220000000a00 */
[----:B--2---:R-:W2:Y:S04]  /*bba0*/  @!P0 LDG.E.64 R8, desc[UR8][R14.64] ;  /* 0x000000080e088981 */ /* 0x004ea8000c1e1b00 */
[----:B---3--:R3:W2:Y:S04]  /*bbb0*/  @!P0 LDG.E.64 R10, desc[UR8][R16.64+0x8] ;  /* 0x00000808100a8981 */ /* 0x0086a8000c1e1b00 */
[----:B----4-:R4:W5:Y:S01]  /*bbc0*/  @!P0 LDG.E.64 R12, desc[UR8][R18.64+0x10] ;  /* 0x00001008120c8981 */ /* 0x010962000c1e1b00 */
[C---:B------:R-:W-:Y:S01]  /*bbd0*/  IMAD.IADD R21, R20.reuse, 0x1, -R4 ;  /* 0x0000000114157824 */ /* 0x040fe200078e0a04 */
[----:B0-----:R-:W-:Y:S01]  /*bbe0*/  UIADD3 UR4, UP0, UPT, UR14, -0x4, URZ ;  /* 0xfffffffc0e047890 */ /* 0x001fe2000ff1e0ff */
[----:B------:R-:W-:Y:S01]  /*bbf0*/  BSSY.RECONVERGENT B1, `(.L_x_636) ;  /* 0x000001e000017945 */ /* 0x000fe20003800200 */
[----:B---3--:R-:W-:-:S02]  /*bc00*/  LEA R16, R20, UR6, 0x2 ;  /* 0x0000000614107c11 */ /* 0x008fc4000f8e10ff */
[----:B------:R-:W-:Y:S01]  /*bc10*/  UIADD3.X UR5, UPT, UPT, UR15, -0x1, URZ, UP0, !UPT ;  /* 0xffffffff0f057890 */ /* 0x000fe200087fe4ff */
[----:B--2---:R-:W-:-:S05]  /*bc20*/  IADD3 R8, P1, PT, R20, R8, RZ ;  /* 0x0000000814087210 */ /* 0x004fca0007f3e0ff */
[----:B------:R-:W-:Y:S01]  /*bc30*/  IMAD.X R9, RZ, RZ, R9, P1 ;  /* 0x000000ffff097224 */ /* 0x000fe200008e0609 */
[----:B------:R-:W-:Y:S02]  /*bc40*/  ISETP.GE.AND P1, PT, R20, R5, PT ;  /* 0x000000051400720c */ /* 0x000fe40003f26270 */
[----:B------:R-:W-:-:S04]  /*bc50*/  IADD3 R2, P2, PT, R21, R10, RZ ;  /* 0x0000000a15027210 */ /* 0x000fc80007f5e0ff */
[----:B------:R-:W-:Y:S02]  /*bc60*/  LEA.HI.X.SX32 R21, R21, R11, 0x1, P2 ;  /* 0x0000000b15157211 */ /* 0x000fe400010f0eff */
[----:B-1----:R-:W-:Y:S02]  /*bc70*/  LEA R10, P2, R8, UR10, 0x2 ;  /* 0x0000000a080a7c11 */ /* 0x002fe4000f8410ff */
[----:B------:R-:W-:Y:S02]  /*bc80*/  LEA R14, P3, R2, UR12, 0x2 ;  /* 0x0000000c020e7c11 */ /* 0x000fe4000f8610ff */
[----:B------:R-:W-:Y:S02]  /*bc90*/  LEA.HI.X R11, R8, UR11, R9, 0x2, P2 ;  /* 0x0000000b080b7c11 */ /* 0x000fe400090f1409 */
[----:B------:R-:W-:Y:S01]  /*bca0*/  LEA.HI.X R15, R2, UR13, R21, 0x2, P3 ;  /* 0x0000000d020f7c11 */ /* 0x000fe200098f1415 */
[----:B----4-:R-:W-:Y:S08]  /*bcb0*/  @P1 BRA `(.L_x_637) ;  /* 0x0000000000441947 */ /* 0x010ff00003800000 */
[----:B------:R-:W0:Y:S01]  /*bcc0*/  LDS R17, [R16] ;  /* 0x0000000010117984 */ /* 0x000e220000000800 */
[----:B------:R-:W-:-:S13]  /*bcd0*/  ISETP.GE.AND P1, PT, R20, R4, PT ;  /* 0x000000041400720c */ /* 0x000fda0003f26270 */
[----:B0-----:R0:W-:Y:S01]  /*bce0*/  @!P1 STG.E desc[UR8][R10.64], R17 ;  /* 0x000000110a009986 */ /* 0x0011e2000c101908 */
[----:B------:R-:W-:Y:S05]  /*bcf0*/  @!P1 BRA `(.L_x_637) ;  /* 0x0000000000349947 */ /* 0x000fea0003800000 */
[----:B------:R-:W-:-:S13]  /*bd00*/  ISETP.GE.AND P1, PT, R20, R7, PT ;  /* 0x000000071400720c */ /* 0x000fda0003f26270 */
[----:B------:R1:W-:Y:S01]  /*bd10*/  @!P1 STG.E desc[UR8][R14.64], R17 ;  /* 0x000000110e009986 */ /* 0x0003e2000c101908 */
[----:B------:R-:W-:Y:S05]  /*bd20*/  @!P1 BRA `(.L_x_637) ;  /* 0x0000000000289947 */ /* 0x000fea0003800000 */
[----:B------:R-:W-:Y:S02]  /*bd30*/  SHF.R.S32.HI R2, RZ, 0x1f, R6 ;  /* 0x0000001fff027819 */ /* 0x000fe40000011406 */
[--C-:B------:R-:W-:Y:S02]  /*bd40*/  IADD3 R19, P1, P2, R4, R6, R5.reuse ;  /* 0x0000000604137210 */ /* 0x100fe40007a3e005 */
[----:B------:R-:W-:Y:S02]  /*bd50*/  SHF.R.S32.HI R6, RZ, 0x1f, R4 ;  /* 0x0000001fff067819 */ /* 0x000fe40000011404 */
[----:B------:R-:W-:-:S04]  /*bd60*/  SHF.R.S32.HI R9, RZ, 0x1f, R5 ;  /* 0x0000001fff097819 */ /* 0x000fc80000011405 */
[----:B------:R-:W-:Y:S02]  /*bd70*/  IADD3.X R9, PT, PT, R6, R2, R9, P1, P2 ;  /* 0x0000000206097210 */ /* 0x000fe40000fe4409 */
[----:B-----5:R-:W-:-:S04]  /*bd80*/  IADD3 R2, P1, P2, R19, -R12, -R20 ;  /* 0x8000000c13027210 */ /* 0x020fc80007a3e814 */
[----:B------:R-:W-:Y:S02]  /*bd90*/  IADD3.X R9, PT, PT, R9, -0x1, ~R13, P1, P2 ;  /* 0xffffffff09097810 */ /* 0x000fe40000fe4c0d */
[----:B------:R-:W-:-:S04]  /*bda0*/  LEA R8, P1, R2, UR4, 0x2 ;  /* 0x0000000402087c11 */ /* 0x000fc8000f8210ff */
[----:B------:R-:W-:-:S05]  /*bdb0*/  LEA.HI.X R9, R2, UR5, R9, 0x2, P1 ;  /* 0x0000000502097c11 */ /* 0x000fca00088f1409 */
[----:B------:R2:W-:Y:S04]  /*bdc0*/  STG.E desc[UR8][R8.64+-0x5800], R17 ;  /* 0xffa8001108007986 */ /* 0x0005e8000c101908 */
.L_x_637:
[----:B------:R-:W-:Y:S05]  /*bdd0*/  BSYNC.RECONVERGENT B1 ;  /* 0x0000000000017941 */ /* 0x000fea0003800200 */
.L_x_636:
[----:B--2---:R-:W-:Y:S01]  /*bde0*/  SHF.R.S32.HI R9, RZ, 0x1f, R7 ;  /* 0x0000001fff097819 */ /* 0x004fe20000011407 */
[----:B------:R-:W-:Y:S01]  /*bdf0*/  VIADD R6, R20, 0x200 ;  /* 0x0000020014067836 */ /* 0x000fe20000000000 */
[----:B-----5:R-:W-:Y:S01]  /*be00*/  IADD3 R2, P1, P2, R7, -R12, -R20 ;  /* 0x8000000c07027210 */ /* 0x020fe20007a3e814 */
[----:B------:R-:W-:Y:S03]  /*be10*/  BSSY.RECONVERGENT B1, `(.L_x_638) ;  /* 0x000000e000017945 */ /* 0x000fe60003800200 */
[----:B------:R-:W-:Y:S02]  /*be20*/  IADD3.X R9, PT, PT, R9, -0x1, ~R13, P1, P2 ;  /* 0xffffffff09097810 */ /* 0x000fe40000fe4c0d */
[----:B------:R-:W-:Y:S02]  /*be30*/  ISETP.GE.AND P1, PT, R6, R5, PT ;  /* 0x000000050600720c */ /* 0x000fe40003f26270 */
[----:B------:R-:W-:-:S04]  /*be40*/  LEA R8, P2, R2, UR4, 0x2 ;  /* 0x0000000402087c11 */ /* 0x000fc8000f8410ff */
[----:B------:R-:W-:-:S07]  /*be50*/  LEA.HI.X R9, R2, UR5, R9, 0x2, P2 ;  /* 0x0000000502097c11 */ /* 0x000fce00090f1409 */
[----:B------:R-:W-:Y:S05]  /*be60*/  @P1 BRA `(.L_x_639) ;  /* 0x0000000000201947 */ /* 0x000fea0003800000 */
[----:B------:R2:W3:Y:S01]  /*be70*/  LDS R13, [R16+0x800] ;  /* 0x00080000100d7984 */ /* 0x0004e20000000800 */
[----:B------:R-:W-:-:S13]  /*be80*/  ISETP.GE.AND P1, PT, R6, R4, PT ;  /* 0x000000040600720c */ /* 0x000fda0003f26270 */
[----:B--2---:R-:W-:Y:S05]  /*be90*/  @!P1 BRA `(.L_x_640) ;  /* 0x0000000000109947 */ /* 0x004fea0003800000 */
[----:B------:R-:W-:-:S13]  /*bea0*/  ISETP.GE.AND P1, PT, R6, R7, PT ;  /* 0x000000070600720c */ /* 0x000fda0003f26270 */
[----:B---3--:R2:W-:Y:S04]  /*beb0*/  @P1 STG.E desc[UR8][R8.64+-0x800], R13 ;  /* 0xfff8000d08001986 */ /* 0x0085e8000c101908 */
[----:B------:R2:W-:Y:S01]  /*bec0*/  @!P1 STG.E desc[UR8][R14.64+0x800], R13 ;  /* 0x0008000d0e009986 */ /* 0x0005e2000c101908 */
[----:B------:R-:W-:Y:S05]  /*bed0*/  BRA `(.L_x_639) ;  /* 0x0000000000047947 */ /* 0x000fea0003800000 */
.L_x_640:
[----:B---3--:R3:W-:Y:S02]  /*bee0*/  STG.E desc[UR8][R10.64+0x800], R13 ;  /* 0x0008000d0a007986 */ /* 0x0087e4000c101908 */
.L_x_639:
[----:B------:R-:W-:Y:S05]  /*bef0*/  BSYNC.RECONVERGENT B1 ;  /* 0x0000000000017941 */ /* 0x000fea0003800200 */
.L_x_638:
[----:B------:R-:W-:Y:S01]  /*bf00*/  LOP3.LUT R2, R20, 0x400, RZ, 0xfc, !PT ;  /* 0x0000040014027812 */ /* 0x000fe200078efcff */
[----:B------:R-:W-:Y:S03]  /*bf10*/  BSSY.RECONVERGENT B1, `(.L_x_641) ;  /* 0x000000b000017945 */ /* 0x000fe60003800200 */
[----:B------:R-:W-:-:S13]  /*bf20*/  ISETP.GE.AND P1, PT, R2, R5, PT ;  /* 0x000000050200720c */ /* 0x000fda0003f26270 */
[----:B------:R-:W-:Y:S05]  /*bf30*/  @P1 BRA `(.L_x_642) ;  /* 0x0000000000201947 */ /* 0x000fea0003800000 */
[----:B--23--:R2:W3:Y:S01]  /*bf40*/  LDS R13, [R16+0x1000] ;  /* 0x00100000100d7984 */ /* 0x00c4e20000000800 */
[----:B------:R-:W-:-:S13]  /*bf50*/  ISETP.GE.AND P1, PT, R2, R4, PT ;  /* 0x000000040200720c */ /* 0x000fda0003f26270 */
[----:B--2---:R-:W-:Y:S05]  /*bf60*/  @!P1 BRA `(.L_x_643) ;  /* 0x0000000000109947 */ /* 0x004fea0003800000 */
[----:B------:R-:W-:-:S13]  /*bf70*/  ISETP.GE.AND P1, PT, R2, R7, PT ;  /* 0x000000070200720c */ /* 0x000fda0003f26270 */
[----:B---3--:R4:W-:Y:S04]  /*bf80*/  @P1 STG.E desc[UR8][R8.64+-0x1000], R13 ;  /* 0xfff0000d08001986 */ /* 0x0089e8000c101908 */
[----:B------:R4:W-:Y:S01]  /*bf90*/  @!P1 STG.E desc[UR8][R14.64+0x1000], R13 ;  /* 0x0010000d0e009986 */ /* 0x0009e2000c101908 */
[----:B------:R-:W-:Y:S05]  /*bfa0*/  BRA `(.L_x_642) ;  /* 0x0000000000047947 */ /* 0x000fea0003800000 */
.L_x_643:
[----:B---3--:R2:W-:Y:S02]  /*bfb0*/  STG.E desc[UR8][R10.64+0x1000], R13 ;  /* 0x0010000d0a007986 */ /* 0x0085e4000c101908 */
.L_x_642:
[----:B------:R-:W-:Y:S05]  /*bfc0*/  BSYNC.RECONVERGENT B1 ;  /* 0x0000000000017941 */ /* 0x000fea0003800200 */
.L_x_641:
[----:B------:R-:W-:Y:S01]  /*bfd0*/  VIADD R2, R20, 0x600 ;  /* 0x0000060014027836 */ /* 0x000fe20000000000 */
[----:B------:R-:W-:Y:S04]  /*bfe0*/  BSSY.RECONVERGENT B1, `(.L_x_644) ;  /* 0x000000b000017945 */ /* 0x000fe80003800200 */
[----:B------:R-:W-:-:S13]  /*bff0*/  ISETP.GE.AND P1, PT, R2, R5, PT ;  /* 0x000000050200720c */ /* 0x000fda0003f26270 */
[----:B------:R-:W-:Y:S05]  /*c000*/  @P1 BRA `(.L_x_645) ;  /* 0x0000000000201947 */ /* 0x000fea0003800000 */
[----:B--234-:R2:W3:Y:S01]  /*c010*/  LDS R13, [R16+0x1800] ;  /* 0x00180000100d7984 */ /* 0x01c4e20000000800 */
[----:B------:R-:W-:-:S13]  /*c020*/  ISETP.GE.AND P1, PT, R2, R4, PT ;  /* 0x000000040200720c */ /* 0x000fda0003f26270 */
[----:B--2---:R-:W-:Y:S05]  /*c030*/  @!P1 BRA `(.L_x_646) ;  /* 0x0000000000109947 */ /* 0x004fea0003800000 */
[----:B------:R-:W-:-:S13]  /*c040*/  ISETP.GE.AND P1, PT, R2, R7, PT ;  /* 0x000000070200720c */ /* 0x000fda0003f26270 */
[----:B---3--:R2:W-:Y:S04]  /*c050*/  @P1 STG.E desc[UR8][R8.64+-0x1800], R13 ;  /* 0xffe8000d08001986 */ /* 0x0085e8000c101908 */
[----:B------:R2:W-:Y:S01]  /*c060*/  @!P1 STG.E desc[UR8][R14.64+0x1800], R13 ;  /* 0x0018000d0e009986 */ /* 0x0005e2000c101908 */
[----:B------:R-:W-:Y:S05]  /*c070*/  BRA `(.L_x_645) ;  /* 0x0000000000047947 */ /* 0x000fea0003800000 */
.L_x_646:
[----:B---3--:R2:W-:Y:S02]  /*c080*/  STG.E desc[UR8][R10.64+0x1800], R13 ;  /* 0x0018000d0a007986 */ /* 0x0085e4000c101908 */
.L_x_645:
[----:B------:R-:W-:Y:S05]  /*c090*/  BSYNC.RECONVERGENT B1 ;  /* 0x0000000000017941 */ /* 0x000fea0003800200 */
.L_x_644:
[----:B------:R-:W-:Y:S01]  /*c0a0*/  LOP3.LUT R2, R20, 0x800, RZ, 0xfc, !PT ;  /* 0x0000080014027812 */ /* 0x000fe200078efcff */
[----:B------:R-:W-:Y:S03]  /*c0b0*/  BSSY.RECONVERGENT B1, `(.L_x_647) ;  /* 0x000000b000017945 */ /* 0x000fe60003800200 */
        /* <DEDUP_REMOVED lines=9> */
.L_x_649:
[----:B---3--:R2:W-:Y:S02]  /*c150*/  STG.E desc[UR8][R10.64+0x2000], R13 ;  /* 0x0020000d0a007986 */ /* 0x0085e4000c101908 */
.L_x_648:
[----:B------:R-:W-:Y:S05]  /*c160*/  BSYNC.RECONVERGENT B1 ;  /* 0x0000000000017941 */ /* 0x000fea0003800200 */
.L_x_647:
        /* <DEDUP_REMOVED lines=11> */
.L_x_652:
[----:B---3--:R2:W-:Y:S02]  /*c220*/  STG.E desc[UR8][R10.64+0x2800], R13 ;  /* 0x0028000d0a007986 */ /* 0x0085e4000c101908 */
.L_x_651:
[----:B------:R-:W-:Y:S05]  /*c230*/  BSYNC.RECONVERGENT B1 ;  /* 0x0000000000017941 */ /* 0x000fea0003800200 */
.L_x_650:
        /* <DEDUP_REMOVED lines=11> */
.L_x_655:
[----:B---3--:R2:W-:Y:S02]  /*c2f0*/  STG.E desc[UR8][R10.64+0x3000], R13 ;  /* 0x0030000d0a007986 */ /* 0x0085e4000c101908 */
.L_x_654:
[----:B------:R-:W-:Y:S05]  /*c300*/  BSYNC.RECONVERGENT B1 ;  /* 0x0000000000017941 */ /* 0x000fea0003800200 */
.L_x_653:
        /* <DEDUP_REMOVED lines=11> */
.L_x_658:
[----:B---3--:R2:W-:Y:S02]  /*c3c0*/  STG.E desc[UR8][R10.64+0x3800], R13 ;  /* 0x0038000d0a007986 */ /* 0x0085e4000c101908 */
.L_x_657:
[----:B------:R-:W-:Y:S05]  /*c3d0*/  BSYNC.RECONVERGENT B1 ;  /* 0x0000000000017941 */ /* 0x000fea0003800200 */
.L_x_656:
        /* <DEDUP_REMOVED lines=11> */
.L_x_661:
[----:B---3--:R2:W-:Y:S02]  /*c490*/  STG.E desc[UR8][R10.64+0x4000], R13 ;  /* 0x0040000d0a007986 */ /* 0x0085e4000c101908 */
.L_x_660:
[----:B------:R-:W-:Y:S05]  /*c4a0*/  BSYNC.RECONVERGENT B1 ;  /* 0x0000000000017941 */ /* 0x000fea0003800200 */
.L_x_659:
        /* <DEDUP_REMOVED lines=11> */
.L_x_664:
[----:B---3--:R2:W-:Y:S02]  /*c560*/  STG.E desc[UR8][R10.64+0x4800], R13 ;  /* 0x0048000d0a007986 */ /* 0x0085e4000c101908 */
.L_x_663:
[----:B------:R-:W-:Y:S05]  /*c570*/  BSYNC.RECONVERGENT B1 ;  /* 0x0000000000017941 */ /* 0x000fea0003800200 */
.L_x_662:
[----:B------:R-:W-:-:S04]  /*c580*/  LOP3.LUT R2, R20, 0x1400, RZ, 0xfc, !PT ;  /* 0x0000140014027812 */ /* 0x000fc800078efcff */
[----:B------:R-:W-:-:S13]  /*c590*/  ISETP.GE.AND P1, PT, R2, R5, PT ;  /* 0x000000050200720c */ /* 0x000fda0003f26270 */
[----:B------:R-:W-:Y:S05]  /*c5a0*/  @P1 BRA `(.L_x_665) ;  /* 0x0000005400141947 */ /* 0x000fea0003800000 */
[----:B------:R0:W0:Y:S01]  /*c5b0*/  LDS R5, [R16+0x5000] ;  /* 0x0050000010057984 */ /* 0x0000220000000800 */
[----:B------:R-:W-:-:S13]  /*c5c0*/  ISETP.GE.AND P1, PT, R2, R4, PT ;  /* 0x000000040200720c */ /* 0x000fda0003f26270 */
[----:B------:R-:W-:Y:S05]  /*c5d0*/  @!P1 BRA `(.L_x_666) ;  /* 0x0000000000109947 */ /* 0x000fea0003800000 */
[----:B------:R-:W-:-:S13]  /*c5e0*/  ISETP.GE.AND P1, PT, R2, R7, PT ;  /* 0x000000070200720c */ /* 0x000fda0003f26270 */
[----:B0-----:R0:W-:Y:S04]  /*c5f0*/  @P1 STG.E desc[UR8][R8.64+-0x5000], R5 ;  /* 0xffb0000508001986 */ /* 0x0011e8000c101908 */
[----:B------:R0:W-:Y:S01]  /*c600*/  @!P1 STG.E desc[UR8][R14.64+0x5000], R5 ;  /* 0x005000050e009986 */ /* 0x0001e2000c101908 */
[----:B------:R-:W-:Y:S05]  /*c610*/  BRA `(.L_x_665) ;  /* 0x0000005000f87947 */ /* 0x000fea0003800000 */
.L_x_666:
[----:B0-----:R0:W-:Y:S01]  /*c620*/  STG.E desc[UR8][R10.64+0x5000], R5 ;  /* 0x005000050a007986 */ /* 0x0011e2000c101908 */
[----:B------:R-:W-:Y:S05]  /*c630*/  BRA `(.L_x_665) ;  /* 0x0000005000f07947 */ /* 0x000fea0003800000 */
.L_x_569:
        /* <DEDUP_REMOVED lines=16> */
[----:B------:R-:W-:Y:S01]  /*c740*/  VIADD R6, R2, 0x3 ;  /* 0x0000000302067836 */ /* 0x000fe20000000000 */
[-C--:B------:R-:W-:Y:S01]  /*c750*/  ISETP.GE.AND P1, PT, R8, R5.reuse, PT ;  /* 0x000000050800720c */ /* 0x080fe20003f26270 */
[C---:B------:R-:W-:Y:S02]  /*c760*/  VIADD R8, R2.reuse, 0x4 ;  /* 0x0000000402087836 */ /* 0x040fe40000000000 */
[----:B------:R-:W-:Y:S01]  /*c770*/  IMAD.IADD R62, R2, 0x1, R7 ;  /* 0x00000001023e7824 */ /* 0x000fe200078e0207 */
[-C--:B------:R-:W-:Y:S01]  /*c780*/  ISETP.GE.AND P2, PT, R6, R5.reuse, PT ;  /* 0x000000050600720c */ /* 0x080fe20003f46270 */
[----:B------:R-:W-:Y:S01]  /*c790*/  VIADD R6, R2, 0x5 ;  /* 0x0000000502067836 */ /* 0x000fe20000000000 */
[----:B------:R-:W-:-:S04]  /*c7a0*/  ISETP.GE.AND P3, PT, R8, R5, PT ;  /* 0x000000050800720c */ /* 0x000fc80003f66270 */
[----:B------:R-:W-:Y:S01]  /*c7b0*/  ISETP.GE.AND P4, PT, R6, R5, PT ;  /* 0x000000050600720c */ /* 0x000fe20003f86270 */
[----:B------:R-:W-:-:S12]  /*c7c0*/  @P0 BRA `(.L_x_668) ;  /* 0x0000000000940947 */ /* 0x000fd80003800000 */
[----:B------:R-:W0:Y:S01]  /*c7d0*/  LDCU.128 UR4, c[0x0][0x3c0] ;  /* 0x00007800ff0477ac */ /* 0x000e220008000c00 */
[----:B------:R-:W1:Y:S01]  /*c7e0*/  LDCU.128 UR12, c[0x0][0x3b0] ;  /* 0x00007600ff0c77ac */ /* 0x000e620008000c00 */
[----:B0-----:R-:W-:-:S05]  /*c7f0*/  IADD3 R3, P0, PT, R62, UR6, RZ ;  /* 0x000000063e037c10 */ /* 0x001fca000ff1e0ff */
[----:B------:R-:W-:Y:S02]  /*c800*/  IMAD.SHL.U32 R8, R3, 0x8, RZ ;  /* 0x0000000803087824 */ /* 0x000fe400078e00ff */
[----:B------:R-:W-:-:S03]  /*c810*/  IMAD.X R4, RZ, RZ, UR7, P0 ;  /* 0x00000007ff047e24 */ /* 0x000fc600080e06ff */
[C---:B------:R-:W-:Y:S02]  /*c820*/  IADD3 R6, P0, PT, R8.reuse, UR4, RZ ;  /* 0x0000000408067c10 */ /* 0x040fe4000ff1e0ff */
        /* <DEDUP_REMOVED lines=31> */
.L_x_668:
[----:B------:R-:W-:Y:S05]  /*ca20*/  BSYNC.RECONVERGENT B1 ;  /* 0x0000000000017941 */ /* 0x000fea0003800200 */
.L_x_667:
        /* <DEDUP_REMOVED lines=44> */
.L_x_670:
[----:B------:R-:W-:Y:S05]  /*ccf0*/  BSYNC.RECONVERGENT B1 ;  /* 0x0000000000017941 */ /* 0x000fea0003800200 */
.L_x_669:
        /* <DEDUP_REMOVED lines=44> */
.L_x_672:
[----:B------:R-:W-:Y:S05]  /*cfc0*/  BSYNC.RECONVERGENT B1 ;  /* 0x0000000000017941 */ /* 0x000fea0003800200 */
.L_x_671:
        /* <DEDUP_REMOVED lines=44> */
.L_x_674:
[----:B------:R-:W-:Y:S05]  /*d290*/  BSYNC.RECONVERGENT B1 ;  /* 0x0000000000017941 */ /* 0x000fea0003800200 */
.L_x_673:
        /* <DEDUP_REMOVED lines=44> */
.L_x_676:
[----:B------:R-:W-:Y:S05]  /*d560*/  BSYNC.RECONVERGENT B1 ;  /* 0x0000000000017941 */ /* 0x000fea0003800200 */
.L_x_675:
        /* <DEDUP_REMOVED lines=58> */
.L_x_678:
[----:B------:R-:W-:Y:S05]  /*d910*/  BSYNC.RECONVERGENT B1 ;  /* 0x0000000000017941 */ /* 0x000fea0003800200 */
.L_x_677:
        /* <DEDUP_REMOVED lines=39> */
.L_x_680:
[----:B------:R-:W-:Y:S05]  /*db90*/  BSYNC.RECONVERGENT B1 ;  /* 0x0000000000017941 */ /* 0x000fea0003800200 */
.L_x_679:
        /* <DEDUP_REMOVED lines=39> */
.L_x_682:
[----:B------:R-:W-:Y:S05]  /*de10*/  BSYNC.RECONVERGENT B1 ;  /* 0x0000000000017941 */ /* 0x000fea0003800200 */
.L_x_681:
        /* <DEDUP_REMOVED lines=39> */
.L_x_684:
[----:B------:R-:W-:Y:S05]  /*e090*/  BSYNC.RECONVERGENT B1 ;  /* 0x0000000000017941 */ /* 0x000fea0003800200 */
.L_x_683:
        /* <DEDUP_REMOVED lines=39> */
.L_x_686:
[----:B------:R-:W-:Y:S05]  /*e310*/  BSYNC.RECONVERGENT B1 ;  /* 0x0000000000017941 */ /* 0x000fea0003800200 */
.L_x_685:
        /* <DEDUP_REMOVED lines=39> */
.L_x_688:
[----:B------:R-:W-:Y:S05]  /*e590*/  BSYNC.RECONVERGENT B1 ;  /* 0x0000000000017941 */ /* 0x000fea0003800200 */
.L_x_687:
        /* <DEDUP_REMOVED lines=10> */
[----:B------:R-:W-:-:S02]  /*e640*/  ISETP.NE.AND P4, PT, R70, 0xc, PT ;  /* 0x0000000c4600780c */ /* 0x000fc40003f85270 */
[----:B------:R-:W-:Y:S01]  /*e650*/  IADD3 R29, P1, PT, R52, R31, RZ ;  /* 0x0000001f341d7210 */ /* 0x000fe20007f3e0ff */
[----:B------:R-:W-:-:S03]  /*e660*/  IMAD.X R28, R55, 0x1, R30, P0 ;  /* 0x00000001371c7824 */ /* 0x000fc600000e061e */
[----:B------:R-:W-:Y:S01]  /*e670*/  IADD3 R27, P0, PT, R50, R29, RZ ;  /* 0x0000001d321b7210 */ /* 0x000fe20007f1e0ff */
[----:B------:R-:W-:-:S03]  /*e680*/  IMAD.X R26, R51, 0x1, R28, P1 ;  /* 0x00000001331a7824 */ /* 0x000fc600008e061c */
        /* <DEDUP_REMOVED lines=42> */
[----:B------:R-:W-:Y:S01]  /*e930*/  IMAD.X R4, R3, 0x1, R6, P0 ;  /* 0x0000000103047824 */ /* 0x000fe200000e0606 */
[----:B------:R-:W-:-:S04]  /*e940*/  @!P2 SHF.R.U32.HI R6, RZ, 0x2, R20 ;  /* 0x00000002ff06a819 */ /* 0x000fc80000011614 */
[----:B------:R-:W1:Y:S01]  /*e950*/  SHFL.UP PT, R3, R4, 0x10, RZ ;  /* 0x0600000004037989 */ /* 0x000e6200000e00ff */
[----:B------:R-:W-:Y:S02]  /*e960*/  @!P2 LOP3.LUT R75, R6, 0xf8, RZ, 0xc0, !PT ;  /* 0x000000f8064ba812 */ /* 0x000fe400078ec0ff */
[----:B0-----:R-:W-:-:S04]  /*e970*/  SEL R2, R2, RZ, P1 ;  /* 0x000000ff02027207 */ /* 0x001fc80000800000 */
[----:B------:R-:W-:Y:S02]  /*e980*/  IADD3 R2, P0, PT, R2, R5, RZ ;  /* 0x0000000502027210 */ /* 0x000fe40007f1e0ff */
[----:B-1----:R-:W-:Y:S02]  /*e990*/  SEL R3, R3, RZ, P1 ;  /* 0x000000ff03037207 */ /* 0x002fe40000800000 */
[----:B------:R-:W-:-:S03]  /*e9a0*/  ISETP.NE.AND P1, PT, R70, 0x2, PT ;  /* 0x000000024600780c */ /* 0x000fc60003f25270 */
[----:B------:R-:W-:-:S05]  /*e9b0*/  IMAD.X R3, R3, 0x1, R4, P0 ;  /* 0x0000000103037824 */ /* 0x000fca00000e0604 */
[----:B------:R-:W-:Y:S01]  /*e9c0*/  @!P2 STS.64 [R75+UR4], R2 ;  /* 0x000000024b00a988 */ /* 0x000fe20008000a04 */
[----:B------:R-:W-:Y:S01]  /*e9d0*/  BAR.SYNC.DEFER_BLOCKING 0x0 ;  /* 0x0000000000007b1d */ /* 0x000fe20000010000 */
[----:B------:R-:W-:-:S05]  /*e9e0*/  ISETP.NE.AND P2, PT, R70, 0x6, PT ;  /* 0x000000064600780c */ /* 0x000fca0003f45270 */
[----:B------:R-:W0:Y:S04]  /*e9f0*/  LDS.128 R8, [UR4] ;  /* 0x00000004ff087984 */ /* 0x000e280008000c00 */
[----:B------:R-:W1:Y:S04]  /*ea00*/  LDS.128 R16, [UR4+0x10] ;  /* 0x00001004ff107984 */ /* 0x000e680008000c00 */
[----:B------:R-:W2:Y:S04]  /*ea10*/  LDS.128 R12, [UR4+0x20] ;  /* 0x00002004ff0c7984 */ /* 0x000ea80008000c00 */
[----:B------:R-:W3:Y:S01]  /*ea20*/  LDS.128 R4, [UR4+0x30] ;  /* 0x00003004ff047984 */ /* 0x000ee20008000c00 */
[----:B0-----:R-:W-:-:S05]  /*ea30*/  IADD3 R71, P0, PT, R8, R10, RZ ;  /* 0x0000000a08477210 */ /* 0x001fca0007f1e0ff */
[----:B------:R-:W-:Y:S01]  /*ea40*/  IMAD.X R73, R9, 0x1, R11, P0 ;  /* 0x0000000109497824 */ /* 0x000fe200000e060b */
[----:B-1----:R-:W-:Y:S02]  /*ea50*/  IADD3 R11, P0, PT, R16, R71, RZ ;  /* 0x00000047100b7210 */ /* 0x002fe40007f1e0ff */
[----:B------:R-:W-:Y:S02]  /*ea60*/  SEL R16, R71, R8, !P1 ;  /* 0x0000000847107207 */ /* 0x000fe40004800000 */
[----:B------:R-:W-:Y:S01]  /*ea70*/  SEL R72, R73, R9, !P1 ;  /* 0x0000000949487207 */ /* 0x000fe20004800000 */
[----:B------:R-:W-:Y:S01]  /*ea80*/  IMAD.X R17, R17, 0x1, R73, P0 ;  /* 0x0000000111117824 */ /* 0x000fe200000e0649 */
[----:B------:R-:W-:Y:S02]  /*ea90*/  ISETP.NE.AND P1, PT, R70, 0x3, PT ;  /* 0x000000034600780c */ /* 0x000fe40003f25270 */
        /* <DEDUP_REMOVED lines=13> */
[----:B------:R-:W-:Y:S01]  /*eb70*/  SEL R72, R71, R72, !P1 ;  /* 0x0000004847487207 */ /* 0x000fe20004800000 */
[----:B------:R-:W-:Y:S01]  /*eb80*/  IMAD.X R19, R15, 0x1, R71, P0 ;  /* 0x000000010f137824 */ /* 0x000fe200000e0647 */
[----:B---3--:R-:W-:Y:S02]  /*eb90*/  IADD3 R17, P0, PT, R4, R13, RZ ;  /* 0x0000000d04117210 */ /* 0x008fe40007f1e0ff */
[----:B------:R-:W-:Y:S02]  /*eba0*/  SEL R16, R13, R16, !P2 ;  /* 0x000000100d107207 */ /* 0x000fe40005000000 */
[----:B------:R-:W1:Y:S01]  /*ebb0*/  LDS.128 R12, [UR4+0x50] ;  /* 0x00005004ff0c7984 */ /* 0x000e620008000c00 */
[----:B------:R-:W-:Y:S01]  /*ebc0*/  ISETP.NE.AND P1, PT, R70, 0x7, PT ;  /* 0x000000074600780c */ /* 0x000fe20003f25270 */
[----:B------:R-:W-:Y:S01]  /*ebd0*/  IMAD.X R5, R5, 0x1, R19, P0 ;  /* 0x0000000105057824 */ /* 0x000fe200000e0613 */
[----:B------:R-:W-:-:S02]  /*ebe0*/  SEL R72, R19, R72, !P2 ;  /* 0x0000004813487207 */ /* 0x000fc40005000000 */
[----:B------:R-:W-:Y:S02]  /*ebf0*/  SEL R16, R17, R16, !P1 ;  /* 0x0000001011107207 */ /* 0x000fe40004800000 */
[----:B------:R-:W-:Y:S02]  /*ec00*/  IADD3 R17, P0, PT, R6, R17, RZ ;  /* 0x0000001106117210 */ /* 0x000fe40007f1e0ff */
[C---:B------:R-:W-:Y:S02]  /*ec10*/  ISETP.NE.AND P2, PT, R70.reuse, 0x8, PT ;  /* 0x000000084600780c */ /* 0x040fe40003f45270 */
[----:B------:R-:W-:Y:S01]  /*ec20*/  SEL R72, R5, R72, !P1 ;  /* 0x0000004805487207 */ /* 0x000fe20004800000 */
[----:B------:R-:W-:Y:S01]  /*ec30*/  IMAD.X R19, R7, 0x1, R5, P0 ;  /* 0x0000000107137824 */ /* 0x000fe200000e0605 */
[----:B------:R-:W-:Y:S01]  /*ec40*/  SEL R16, R17, R16, !P2 ;  /* 0x0000001011107207 */ /* 0x000fe20005000000 */
[----:B------:R-:W2:Y:S01]  /*ec50*/  LDS.128 R4, [UR4+0x60] ;  /* 0x00006004ff047984 */ /* 0x000ea20008000c00 */
[----:B------:R-:W-:-:S02]  /*ec60*/  ISETP.NE.AND P1, PT, R70, 0x9, PT ;  /* 0x000000094600780c */ /* 0x000fc40003f25270 */
[----:B0-----:R-:W-:Y:S02]  /*ec70*/  IADD3 R17, P0, PT, R8, R17, RZ ;  /* 0x0000001108117210 */ /* 0x001fe40007f1e0ff */
[----:B------:R-:W-:Y:S02]  /*ec80*/  SEL R72, R19, R72, !P2 ;  /* 0x0000004813487207 */ /* 0x000fe40005000000 */
[----:B------:R-:W-:Y:S01]  /*ec90*/  SEL R8, R17, R16, !P1 ;  /* 0x0000001011087207 */ /* 0x000fe20004800000 */
[----:B------:R-:W-:Y:S01]  /*eca0*/  IMAD.X R73, R9, 0x1, R19, P0 ;  /* 0x0000000109497824 */ /* 0x000fe200000e0613 */
[----:B------:R-:W-:Y:S02]  /*ecb0*/  IADD3 R9, P0, PT, R10, R17, RZ ;  /* 0x000000110a097210 */ /* 0x000fe40007f1e0ff */
[----:B------:R-:W0:Y:S01]  /*ecc0*/  LDS.128 R16, [UR4+0x70] ;  /* 0x00007004ff107984 */ /* 0x000e220008000c00 */
[----:B------:R-:W-:Y:S02]  /*ecd0*/  ISETP.NE.AND P2, PT, R70, 0xf, PT ;  /* 0x0000000f4600780c */ /* 0x000fe40003f45270 */
[----:B------:R-:W-:Y:S01]  /*ece0*/  IMAD.X R71, R11, 0x1, R73, P0 ;  /* 0x000000010b477824 */ /* 0x000fe200000e0649 */
[----:B------:R-:W-:-:S02]  /*ecf0*/  SEL R10, R73, R72, !P1 ;  /* 0x00000048490a7207 */ /* 0x000fc40004800000 */
[----:B------:R-:W-:-:S04]  /*ed00*/  ISETP.NE.AND P1, PT, R70, 0xa, PT ;  /* 0x0000000a4600780c */ /* 0x000fc80003f25270 */
[----:B------:R-:W-:Y:S02]  /*ed10*/  SEL R8, R9, R8, !P1 ;  /* 0x0000000809087207 */ /* 0x000fe40004800000 */
[----:B------:R-:W-:Y:S02]  /*ed20*/  SEL R10, R71, R10, !P1 ;  /* 0x0000000a470a7207 */ /* 0x000fe40004800000 */
[----:B------:R-:W-:Y:S02]  /*ed30*/  ISETP.NE.AND P1, PT, R70, 0xb, PT ;  /* 0x0000000b4600780c */ /* 0x000fe40003f25270 */
[----:B-1----:R-:W-:-:S04]  /*ed40*/  IADD3 R11, P0, PT, R12, R9, RZ ;  /* 0x000000090c0b7210 */ /* 0x002fc80007f1e0ff */
[----:B------:R-:W-:Y:S01]  /*ed50*/  SEL R8, R11, R8, !P1 ;  /* 0x000000080b087207 */ /* 0x000fe20004800000 */
[----:B------:R-:W-:Y:S01]  /*ed60*/  IMAD.X R13, R13, 0x1, R71, P0 ;  /* 0x000000010d0d7824 */ /* 0x000fe200000e0647 */
[----:B------:R-:W-:-:S04]  /*ed70*/  IADD3 R9, P0, PT, R14, R11, RZ ;  /* 0x0000000b0e097210 */ /* 0x000fc80007f1e0ff */
[----:B------:R-:W-:Y:S01]  /*ed80*/  SEL R8, R9, R8, !P4 ;  /* 0x0000000809087207 */ /* 0x000fe20006000000 */
[----:B------:R-:W-:Y:S01]  /*ed90*/  IMAD.X R11, R15, 0x1, R13, P0 ;  /* 0x000000010f0b7824 */ /* 0x000fe200000e060d */
[----:B------:R-:W-:Y:S02]  /*eda0*/  SEL R10, R13, R10, !P1 ;  /* 0x0000000a0d0a7207 */ /* 0x000fe40004800000 */
[----:B--2---:R-:W-:Y:S02]  /*edb0*/  IADD3 R9, P3, PT, R4, R9, RZ ;  /* 0x0000000904097210 */ /* 0x004fe40007f7e0ff */
[C---:B------:R-:W-:Y:S02]  /*edc0*/  ISETP.NE.AND P0, PT, R70.reuse, 0xd, PT ;  /* 0x0000000d4600780c */ /* 0x040fe40003f05270 */
[----:B------:R-:W-:Y:S01]  /*edd0*/  SEL R10, R11, R10, !P4 ;  /* 0x0000000a0b0a7207 */ /* 0x000fe20006000000 */
[----:B------:R-:W-:Y:S01]  /*ede0*/  IMAD.X R11, R5, 0x1, R11, P3 ;  /* 0x00000001050b7824 */ /* 0x000fe200018e060b */
[----:B------:R-:W-:-:S02]  /*edf0*/  ISETP.NE.AND P1, PT, R70, 0xe, PT ;  /* 0x0000000e4600780c */ /* 0x000fc40003f25270 */
[----:B------:R-:W-:Y:S02]  /*ee00*/  SEL R4, R9, R8, !P0 ;  /* 0x0000000809047207 */ /* 0x000fe40004000000 */
[----:B------:R-:W-:Y:S02]  /*ee10*/  IADD3 R5, P6, PT, R6, R9, RZ ;  /* 0x0000000906057210 */ /* 0x000fe40007fde0ff */
[----:B------:R-:W-:Y:S02]  /*ee20*/  IADD3 R8, P4, P5, R2, -R41, -R66 ;  /* 0x8000002902087210 */ /* 0x000fe40007d9e842 */
[----:B------:R-:W-:Y:S01]  /*ee30*/  SEL R6, R11, R10, !P0 ;  /* 0x0000000a0b067207 */ /* 0x000fe20004000000 */
[----:B------:R-:W-:Y:S01]  /*ee40*/  IMAD.X R7, R7, 0x1, R11, P6 ;  /* 0x0000000107077824 */ /* 0x000fe200030e060b */
[----:B------:R-:W-:Y:S02]  /*ee50*/  SEL R2, R5, R4, !P1 ;  /* 0x0000000405027207 */ /* 0x000fe40004800000 */
[----:B0-----:R-:W-:-:S02]  /*ee60*/  IADD3 R5, P0, PT, R16, R5, RZ ;  /* 0x0000000510057210 */ /* 0x001fc40007f1e0ff */
[----:B------:R-:W-:Y:S02]  /*ee70*/  SEL R4, R7, R6, !P1 ;  /* 0x0000000607047207 */ /* 0x000fe40004800000 */
[----:B------:R-:W-:Y:S01]  /*ee80*/  ISETP.NE.AND P3, PT, R69, RZ, PT ;  /* 0x000000ff4500720c */ /* 0x000fe20003f65270 */
[----:B------:R-:W-:Y:S01]  /*ee90*/  IMAD.X R17, R17, 0x1, R7, P0 ;  /* 0x0000000111117824 */ /* 0x000fe200000e0607 */
[----:B------:R-:W-:Y:S02]  /*eea0*/  IADD3.X R9, PT, PT, R3, ~R39, ~R68, P4, P5 ;  /* 0x8000002703097210 */ /* 0x000fe400027eac44 */
[----:B------:R-:W-:Y:S02]  /*eeb0*/  SEL R2, R5, R2, !P2 ;  /* 0x0000000205027207 */ /* 0x000fe40005000000 */
[----:B------:R-:W-:Y:S02]  /*eec0*/  SEL R3, R17, R4, !P2 ;  /* 0x0000000411037207 */ /* 0x000fe40005000000 */
[----:B------:R-:W-:-:S02]  /*eed0*/  ISETP.GT.U32.AND P2, PT, R20, 0x1f, PT ;  /* 0x0000001f1400780c */ /* 0x000fc40003f44070 */
[----:B------:R-:W-:Y:S02]  /*eee0*/  SEL R71, R8, RZ, P3 ;  /* 0x000000ff08477207 */ /* 0x000fe40001800000 */
[----:B------:R-:W-:Y:S02]  /*eef0*/  SEL R70, R9, RZ, P3 ;  /* 0x000000ff09467207 */ /* 0x000fe40001800000 */
[----:B------:R-:W-:Y:S02]  /*ef00*/  IADD3 R71, P1, PT, R71, R2, RZ ;  /* 0x0000000247477210 */ /* 0x000fe40007f3e0ff */
[----:B------:R-:W-:Y:S02]  /*ef10*/  IADD3 R18, P0, PT, R18, R5, RZ ;  /* 0x0000000512127210 */ /* 0x000fe40007f1e0ff */
[----:B------:R-:W-:Y:S01]  /*ef20*/  ISETP.GE.U32.AND P4, PT, R20, 0x20, PT ;  /* 0x000000201400780c */ /* 0x000fe20003f86070 */
[----:B------:R-:W-:Y:S02]  /*ef30*/  IMAD.X R70, R70, 0x1, R3, P1 ;  /* 0x0000000146467824 */ /* 0x000fe400008e0603 */
[----:B------:R-:W-:Y:S01]  /*ef40*/  IMAD.X R19, R19, 0x1, R17, P0 ;  /* 0x0000000113137824 */ /* 0x000fe200000e0611 */
[----:B------:R-:W-:-:S02]  /*ef50*/  SEL R17, R8, R71, !P4 ;  /* 0x0000004708117207 */ /* 0x000fc40006000000 */
        /* <DEDUP_REMOVED lines=24> */
.L_x_826:
[----:B------:R-:W-:Y:S05]  /*f0e0*/  @!P0 BRA `(.L_x_691) ;  /* 0x0000000000788947 */ /* 0x000fea0003800000 */
[----:B------:R-:W-:-:S07]  /*f0f0*/  IMAD.MOV.U32 R9, RZ, RZ, 0x24 ;  /* 0x00000024ff097424 */ /* 0x000fce00078e00ff */
.L_x_693:
        /* <DEDUP_REMOVED lines=28> */
.L_x_829:
[----:B------:R-:W-:Y:S05]  /*f2c0*/  @P0 BRA `(.L_x_693) ;  /* 0xfffffffc008c0947 */ /* 0x000fea000383ffff */
.L_x_691:
        /* <DEDUP_REMOVED lines=59> */
.L_x_843:
[----:B------:R-:W-:Y:S05]  /*f680*/  @!P0 BRA `(.L_x_695) ;  /* 0x0000000400788947 */ /* 0x000fea0003800000 */
[----:B------:R-:W-:-:S07]  /*f690*/  IMAD.MOV.U32 R0, RZ, RZ, 0x24 ;  /* 0x00000024ff007424 */ /* 0x000fce00078e00ff */
.L_x_701:
        /* <DEDUP_REMOVED lines=9> */
.L_x_846:
[----:B------:R-:W-:Y:S05]  /*f730*/  @!P0 BRA `(.L_x_697) ;  /* 0x0000000000788947 */ /* 0x000fea0003800000 */
[----:B------:R-:W-:-:S07]  /*f740*/  IMAD.MOV.U32 R9, RZ, RZ, R0 ;  /* 0x000000ffff097224 */ /* 0x000fce00078e0000 */
.L_x_699:
        /* <DEDUP_REMOVED lines=28> */
.L_x_849:
[----:B------:R-:W-:Y:S05]  /*f910*/  @P0 BRA `(.L_x_699) ;  /* 0xfffffffc008c0947 */ /* 0x000fea000383ffff */
.L_x_697:
        /* <DEDUP_REMOVED lines=52> */
.L_x_863:
[----:B------:R-:W-:Y:S05]  /*fc60*/  @P0 BRA `(.L_x_701) ;  /* 0xfffffff8008c0947 */ /* 0x000fea000383ffff */
.L_x_695:
[----:B------:R-:W0:Y:S01]  /*fc70*/  S2R R20, SR_TID.X ;  /* 0x0000000000147919 */ /* 0x000e220000002100 */
[----:B------:R-:W-:Y:S01]  /*fc80*/  ISETP.NE.AND P1, PT, R69, RZ, PT ;  /* 0x000000ff4500720c */ /* 0x000fe20003f25270 */
[----:B------:R-:W-:-:S12]  /*fc90*/  BSSY.RECONVERGENT B1, `(.L_x_702) ;  /* 0x0000010000017945 */ /* 0x000fd80003800200 */
        /* <DEDUP_REMOVED lines=15> */
.L_x_703:
[----:B------:R-:W-:Y:S05]  /*fd90*/  BSYNC.RECONVERGENT B1 ;  /* 0x0000000000017941 */ /* 0x000fea0003800200 */
.L_x_702:
[----:B------:R0:W-:Y:S01]  /*fda0*/  @!P1 STS.64 [R9+0x90], R72 ;  /* 0x0000904809009388 */ /* 0x0001e20000000a00 */
[----:B------:R-:W-:Y:S02]  /*fdb0*/  IMAD.MOV.U32 R71, RZ, RZ, R17 ;  /* 0x000000ffff477224 */ /* 0x000fe400078e0011 */
[----:B------:R-:W-:Y:S02]  /*fdc0*/  IMAD.MOV.U32 R70, RZ, RZ, R16 ;  /* 0x000000ffff467224 */ /* 0x000fe400078e0010 */
[----:B------:R-:W-:Y:S02]  /*fdd0*/  @!P1 IMAD.MOV.U32 R71, RZ, RZ, R72 ;  /* 0x000000ffff479224 */ /* 0x000fe400078e0048 */
[----:B------:R-:W-:-:S07]  /*fde0*/  @!P1 IMAD.MOV.U32 R70, RZ, RZ, R73 ;  /* 0x000000ffff469224 */ /* 0x000fce00078e0049 */
.L_x_689:
[----:B-1----:R-:W1:Y:S01]  /*fdf0*/  S2R R2, SR_CTAID.X ;  /* 0x0000000000027919 */ /* 0x002e620000002500 */
[----:B------:R-:W2:Y:S01]  /*fe00*/  LDCU UR5, c[0x0][0x3f0] ;  /* 0x00007e00ff0577ac */ /* 0x000ea20008000800 */
[----:B------:R-:W-:Y:S02]  /*fe10*/  IMAD R10, R20, 0xb, RZ ;  /* 0x0000000b140a7824 */ /* 0x000fe400078e02ff */
[----:B--2---:R-:W-:Y:S01]  /*fe20*/  IMAD.U32 R3, RZ, RZ, UR5 ;  /* 0x00000005ff037e24 */ /* 0x004fe2000f8e00ff */
[----:B------:R-:W-:Y:S05]  /*fe30*/  WARPSYNC.ALL ;  /* 0x0000000000007948 */ /* 0x000fea0003800000 */
[----:B-1----:R-:W-:-:S05]  /*fe40*/  IMAD R11, R2, -0x1600, R3 ;  /* 0xffffea00020b7824 */ /* 0x002fca00078e0203 */
[----:B------:R-:W-:Y:S01]  /*fe50*/  ISETP.GE.AND P1, PT, R10, R11, PT ;  /* 0x0000000b0a00720c */ /* 0x000fe20003f26270 */
[----:B------:R-:W1:Y:S08]  /*fe60*/  S2UR UR5, SR_CgaCtaId ;  /* 0x00000000000579c3 */ /* 0x000e700000008800 */
[----:B------:R-:W-:Y:S01]  /*fe70*/  BAR.SYNC.DEFER_BLOCKING 0x0 ;  /* 0x0000000000007b1d */ /* 0x000fe20000010000 */
[----:B------:R-:W-:-:S02]  /*fe80*/  IADD3 R16, PT, PT, -R11, 0x1600, RZ ;  /* 0x000016000b107810 */ /* 0x000fc40007ffe1ff */
[----:B------:R-:W-:-:S03]  /*fe90*/  ISETP.NE.AND P0, PT, R20, RZ, PT ;  /* 0x000000ff1400720c */ /* 0x000fc60003f05270 */
[----:B------:R-:W-:Y:S01]  /*fea0*/  UMOV UR4, 0x400 ;  /* 0x0000040000047882 */ /* 0x000fe20000000000 */
[----:B------:R-:W-:Y:S01]  /*feb0*/  BSSY.RECONVERGENT B1, `(.L_x_704) ;  /* 0x0000022000017945 */ /* 0x000fe20003800200 */
[----:B-1----:R-:W-:-:S09]  /*fec0*/  ULEA UR4, UR5, UR4, 0x18 ;  /* 0x0000000405047291 */ /* 0x002fd2000f8ec0ff */
[----:B------:R-:W1:Y:S04]  /*fed0*/  LDS.64 R12, [UR4+0x90] ;  /* 0x00009004ff0c7984 */ /* 0x000e680008000a00 */
[----:B------:R-:W2:Y:S04]  /*fee0*/  LDS.128 R4, [UR4+0xb0] ;  /* 0x0000b004ff047984 */ /* 0x000ea80008000c00 */
[----:B0-----:R-:W0:Y:S01]  /*fef0*/  LDS.64 R8, [UR4+0xa8] ;  /* 0x0000a804ff087984 */ /* 0x001e220008000a00 */
[----:B-1----:R-:W-:Y:S02]  /*ff00*/  SEL R12, R12, RZ, P0 ;  /* 0x000000ff0c0c7207 */ /* 0x002fe40000000000 */
[----:B------:R-:W-:Y:S01]  /*ff10*/  SEL R15, R13, RZ, P0 ;  /* 0x000000ff0d0f7207 */ /* 0x000fe20000000000 */
[--C-:B--2---:R-:W-:Y:S01]  /*ff20*/  IMAD.IADD R0, R6, 0x1, -R16.reuse ;  /* 0x0000000106007824 */ /* 0x104fe200078e0a10 */
[----:B------:R-:W-:Y:S08]  /*ff30*/  BAR.SYNC.DEFER_BLOCKING 0x0 ;  /* 0x0000000000007b1d */ /* 0x000ff00000010000 */
[----:B------:R-:W-:Y:S01]  /*ff40*/  BAR.SYNC.DEFER_BLOCKING 0x0 ;  /* 0x0000000000007b1d */ /* 0x000fe20000010000 */
[----:B------:R-:W-:Y:S01]  /*ff50*/  IADD3 R12, P0, PT, R71, R12, RZ ;  /* 0x0000000c470c7210 */ /* 0x000fe20007f1e0ff */
[----:B------:R-:W-:Y:S01]  /*ff60*/  IMAD.IADD R7, R7, 0x1, -R16 ;  /* 0x0000000107077824 */ /* 0x000fe200078e0a10 */
[----:B------:R-:W-:Y:S01]  /*ff70*/  SHF.R.S32.HI R14, RZ, 0x1f, R0 ;  /* 0x0000001fff0e7819 */ /* 0x000fe20000011400 */
[----:B------:R-:W-:-:S02]  /*ff80*/  IMAD.IADD R5, R5, 0x1, -R16 ;  /* 0x0000000105057824 */ /* 0x000fc400078e0a10 */
[----:B------:R-:W-:Y:S01]  /*ff90*/  IMAD.X R15, R70, 0x1, R15, P0 ;  /* 0x00000001460f7824 */ /* 0x000fe200000e060f */
[----:B------:R-:W-:Y:S01]  /*ffa0*/  LOP3.LUT R7, R14, R7, RZ, 0xfc, !PT ;  /* 0x000000070e077212 */ /* 0x000fe200078efcff */
[----:B------:R-:W-:Y:S01]  /*ffb0*/  IMAD.IADD R0, R4, 0x1, -R16 ;  /* 0x0000000104007824 */ /* 0x000fe200078e0a10 */
[----:B0-----:R-:W-:Y:S06]  /*ffc0*/  @P1 BRA `(.L_x_705) ;  /* 0x0000000000401947 */ /* 0x001fec0003800000 */
[----:B------:R-:W-:Y:S01]  /*ffd0*/  ISETP.GE.U32.AND P0, PT, R64, RZ, PT ;  /* 0x000000ff4000720c */ /* 0x000fe20003f06070 */
[----:B------:R-:W-:Y:S03]  /*ffe0*/  BSSY.RECONVERGENT B2, `(.L_x_706) ;  /* 0x000000c000027945 */ /* 0x000fe60003800200 */
[----:B------:R-:W-:-:S13]  /*fff0*/  ISETP.GE.U32.AND.EX P0, PT, R63, 0x1, PT, P0 ;  /* 0x000000013f00780c */ /* 0x000fda0003f06100 */
[----:B------:R-:W-:Y:S01]  /*10000*/  @P0 IMAD.IADD R4, R15, 0x1, -R9 ;  /* 0x000000010f040824 */ /* 0x000fe200078e0a09 */
[----:B------:R-:W-:Y:S06]  /*10010*/  @P0 BRA `(.L_x_707) ;  /* 0x0000000000200947 */ /* 0x000fec0003800000 */
[----:B------:R-:W-:-:S04]  /*10020*/  ISETP.NE.U32.AND P0, PT, R64, RZ, PT ;  /* 0x000000ff4000720c */ /* 0x000fc80003f05070 */
[----:B------:R-:W-:-:S13]  /*10030*/  ISETP.NE.AND.EX P0, PT, R63, RZ, PT, P0 ;  /* 0x000000ff3f00720c */ /* 0x000fda0003f05300 */
[----:B------:R-:W-:Y:S02]  /*10040*/  @!P0 IADD3 R13, PT, PT, R7, R11, R6 ;  /* 0x0000000b070d8210 */ /* 0x000fe40007ffe006 */
[----:B------:R-:W-:Y:S02]  /*10050*/  @P0 IADD3 R4, PT, PT, R12, R7, -R8 ;  /* 0x000000070c040210 */ /* 0x000fe40007ffe808 */
[----:B------:R-:W-:-:S05]  /*10060*/  @!P0 IADD3 R13, PT, PT, R13, R8, R9 ;  /* 0x000000080d0d8210 */ /* 0x000fca0007ffe009 */
[----:B------:R-:W-:-:S05]  /*10070*/  @!P0 IMAD R13, R20, 0xb, R13 ;  /* 0x0000000b140d8824 */ /* 0x000fca00078e020d */
[----:B------:R-:W-:-:S05]  /*10080*/  @!P0 IADD3 R13, PT, PT, R13, -R12, -R15 ;  /* 0x8000000c0d0d8210 */ /* 0x000fca0007ffe80f */
[----:B------:R-:W-:-:S07]  /*10090*/  @!P0 VIADD R4, R13, 0xffffea00 ;  /* 0xffffea000d048836 */ /* 0x000fce0000000000 */
.L_x_707:
[----:B------:R-:W-:Y:S05]  /*100a0*/  BSYNC.RECONVERGENT B2 ;  /* 0x0000000000027941 */ /* 0x000fea0003800200 */
.L_x_706:
[----:B------:R-:W-:-:S05]  /*100b0*/  LEA R13, R4, UR4, 0x2 ;  /* 0x00000004040d7c11 */ /* 0x000fca000f8e10ff */
[----:B------:R0:W-:Y:S02]  /*100c0*/  STS [R13], R62 ;  /* 0x0000003e0d007388 */ /* 0x0001e40000000800 */
.L_x_705:
[----:B------:R-:W-:Y:S05]  /*100d0*/  BSYNC.RECONVERGENT B1 ;  /* 0x0000000000017941 */ /* 0x000fea0003800200 */
.L_x_704:
[----:B------:R-:W-:Y:S01]  /*100e0*/  VIADD R4, R10, 0x1 ;  /* 0x000000010a047836 */ /* 0x000fe20000000000 */
[----:B0-----:R-:W-:Y:S01]  /*100f0*/  IADD3 R13, P0, PT, R64, R12, RZ ;  /* 0x0000000c400d7210 */ /* 0x001fe20007f1e0ff */
[----:B------:R-:W-:Y:S03]  /*10100*/  BSSY.RECONVERGENT B1, `(.L_x_708) ;  /* 0x0000014000017945 */ /* 0x000fe60003800200 */
[----:B------:R-:W-:Y:S01]  /*10110*/  ISETP.GE.AND P1, PT, R4, R11, PT ;  /* 0x0000000b0400720c */ /* 0x000fe20003f26270 */
[----:B------:R-:W-:-:S12]  /*10120*/  IMAD.X R14, R63, 0x1, R15, P0 ;  /* 0x000000013f0e7824 */ /* 0x000fd800000e060f */
[----:B------:R-:W-:Y:S05]  /*10130*/  @P1 BRA `(.L_x_709) ;  /* 0x0000000000401947 */ /* 0x000fea0003800000 */
        /* <DEDUP_REMOVED lines=13> */
.L_x_711:
[----:B------:R-:W-:Y:S05]  /*10210*/  BSYNC.RECONVERGENT B2 ;  /* 0x0000000000027941 */ /* 0x000fea0003800200 */
.L_x_710:
[----:B------:R-:W-:-:S05]  /*10220*/  LEA R4, R4, UR4, 0x2 ;  /* 0x0000000404047c11 */ /* 0x000fca000f8e10ff */
[----:B------:R0:W-:Y:S02]  /*10230*/  STS [R4], R59 ;  /* 0x0000003b04007388 */ /* 0x0001e40000000800 */
.L_x_709:
[----:B------:R-:W-:Y:S05]  /*10240*/  BSYNC.RECONVERGENT B1 ;  /* 0x0000000000017941 */ /* 0x000fea0003800200 */
.L_x_708:
[----:B0-----:R-:W-:Y:S01]  /*10250*/  VIADD R4, R10, 0x2 ;  /* 0x000000020a047836 */ /* 0x001fe20000000000 */
[----:B------:R-:W-:Y:S01]  /*10260*/  IADD3 R61, P2, PT, R64, R61, RZ ;  /* 0x0000003d403d7210 */ /* 0x000fe20007f5e0ff */
[----:B------:R-:W-:Y:S01]  /*10270*/  BSSY.RECONVERGENT B1, `(.L_x_712) ;  /* 0x0000017000017945 */ /* 0x000fe20003800200 */
[-C--:B------:R-:W-:Y:S02]  /*10280*/  IADD3 R13, PT, PT, R7, R11.reuse, R6 ;  /* 0x0000000b070d7210 */ /* 0x080fe40007ffe006 */
[----:B------:R-:W-:Y:S01]  /*10290*/  ISETP.GE.AND P1, PT, R4, R11, PT ;  /* 0x0000000b0400720c */ /* 0x000fe20003f26270 */
[----:B------:R-:W-:Y:S01]  /*102a0*/  IMAD.X R60, R63, 0x1, R60, P2 ;  /* 0x000000013f3c7824 */ /* 0x000fe200010e063c */
[----:B------:R-:W-:Y:S01]  /*102b0*/  IADD3 R14, P0, PT, R12, R61, RZ ;  /* 0x0000003d0c0e7210 */ /* 0x000fe20007f1e0ff */
[----:B------:R-:W-:-:S04]  /*102c0*/  VIADD R13, R13, 0xffffea00 ;  /* 0xffffea000d0d7836 */ /* 0x000fc80000000000 */
[----:B------:R-:W-:-:S06]  /*102d0*/  IMAD.X R19, R15, 0x1, R60, P0 ;  /* 0x000000010f137824 */ /* 0x000fcc00000e063c */
        /* <DEDUP_REMOVED lines=9> */
[----:B------:R-:W-:-:S03]  /*10370*/  @P0 IADD3 R4, PT, PT, R14, R7, -R8 ;  /* 0x000000070e040210 */ /* 0x000fc60007ffe808 */
[----:B------:R-:W-:-:S05]  /*10380*/  @!P0 IMAD R17, R20, 0xb, R17 ;  /* 0x0000000b14118824 */ /* 0x000fca00078e0211 */
[----:B------:R-:W-:-:S05]  /*10390*/  @!P0 IADD3 R17, PT, PT, R17, -R14, -R19 ;  /* 0x8000000e11118210 */ /* 0x000fca0007ffe813 */
[----:B------:R-:W-:-:S07]  /*103a0*/  @!P0 VIADD R4, R17, 0x2 ;  /* 0x0000000211048836 */ /* 0x000fce0000000000 */
.L_x_715:
[----:B------:R-:W-:Y:S05]  /*103b0*/  BSYNC.RECONVERGENT B2 ;  /* 0x0000000000027941 */ /* 0x000fea0003800200 */
.L_x_714:
[----:B------:R-:W-:-:S05]  /*103c0*/  LEA R17, R4, UR4, 0x2 ;  /* 0x0000000404117c11 */ /* 0x000fca000f8e10ff */
[----:B------:R0:W-:Y:S02]  /*103d0*/  STS [R17], R56 ;  /* 0x0000003811007388 */ /* 0x0001e40000000800 */
.L_x_713:
[----:B------:R-:W-:Y:S05]  /*103e0*/  BSYNC.RECONVERGENT B1 ;  /* 0x0000000000017941 */ /* 0x000fea0003800200 */
.L_x_712:
[----:B------:R-:W-:Y:S01]  /*103f0*/  VIADD R4, R10, 0x3 ;  /* 0x000000030a047836 */ /* 0x000fe20000000000 */
[----:B------:R-:W-:Y:S01]  /*10400*/  BSSY.RECONVERGENT B1, `(.L_x_716) ;  /* 0x0000016000017945 */ /* 0x000fe20003800200 */
[----:B------:R-:W-:-:S03]  /*10410*/  IMAD.IADD R19, R58, 0x1, R61 ;  /* 0x000000013a137824 */ /* 0x000fc600078e023d */
[----:B------:R-:W-:Y:S01]  /*10420*/  ISETP.GE.AND P1, PT, R4, R11, PT ;  /* 0x0000000b0400720c */ /* 0x000fe20003f26270 */
[----:B------:R-:W-:Y:S01]  /*10430*/  IMAD.IADD R4, R8, 0x1, R9 ;  /* 0x0000000108047824 */ /* 0x000fe200078e0209 */
[----:B------:R-:W-:-:S03]  /*10440*/  IADD3 R19, P0, PT, R12, R19, RZ ;  /* 0x000000130c137210 */ /* 0x000fc60007f1e0ff */
[----:B0-----:R-:W-:Y:S02]  /*10450*/  IMAD.IADD R17, R13, 0x1, R4 ;  /* 0x000000010d117824 */ /* 0x001fe400078e0204 */
        /* <DEDUP_REMOVED lines=9> */
[----:B------:R-:W-:Y:S01]  /*104f0*/  @!P0 IMAD R16, R20, 0xb, R17 ;  /* 0x0000000b14108824 */ /* 0x000fe200078e0211 */
[----:B------:R-:W-:-:S04]  /*10500*/  @P0 IADD3 R14, PT, PT, R19, R7, -R8 ;  /* 0x00000007130e0210 */ /* 0x000fc80007ffe808 */
[----:B------:R-:W-:-:S05]  /*10510*/  @!P0 IADD3 R16, PT, PT, R16, -R19, -R57 ;  /* 0x8000001310108210 */ /* 0x000fca0007ffe839 */
[----:B------:R-:W-:-:S07]  /*10520*/  @!P0 VIADD R14, R16, 0x3 ;  /* 0x00000003100e8836 */ /* 0x000fce0000000000 */
.L_x_719:
[----:B------:R-:W-:Y:S05]  /*10530*/  BSYNC.RECONVERGENT B2 ;  /* 0x0000000000027941 */ /* 0x000fea0003800200 */
.L_x_718:
[----:B------:R-:W-:-:S05]  /*10540*/  LEA R14, R14, UR4, 0x2 ;  /* 0x000000040e0e7c11 */ /* 0x000fca000f8e10ff */
[----:B------:R0:W-:Y:S02]  /*10550*/  STS [R14], R53 ;  /* 0x000000350e007388 */ /* 0x0001e40000000800 */
.L_x_717:
[----:B------:R-:W-:Y:S05]  /*10560*/  BSYNC.RECONVERGENT B1 ;  /* 0x0000000000017941 */ /* 0x000fea0003800200 */
.L_x_716:
[----:B------:R-:W-:Y:S01]  /*10570*/  VIADD R30, R10, 0x4 ;  /* 0x000000040a1e7836 */ /* 0x000fe20000000000 */
[----:B------:R-:W-:Y:S01]  /*10580*/  IADD3 R31, P0, PT, R12, R31, RZ ;  /* 0x0000001f0c1f7210 */ /* 0x000fe20007f1e0ff */
[----:B------:R-:W-:Y:S01]  /*10590*/  BSSY.RECONVERGENT B1, `(.L_x_720) ;  /* 0x0000012000017945 */ /* 0x000fe20003800200 */
[----:B0-----:R-:W-:Y:S02]  /*105a0*/  IMAD.IADD R14, R7, 0x1, -R8 ;  /* 0x00000001070e7824 */ /* 0x001fe400078e0a08 */
        /* <DEDUP_REMOVED lines=10> */
[----:B------:R-:W-:Y:S02]  /*10650*/  @!P0 IMAD.IADD R18, R31, 0x1, R18 ;  /* 0x000000011f128824 */ /* 0x000fe400078e0212 */
[----:B------:R-:W-:-:S03]  /*10660*/  @P0 IMAD.IADD R16, R14, 0x1, R31 ;  /* 0x000000010e100824 */ /* 0x000fc600078e021f */
[----:B------:R-:W-:-:S07]  /*10670*/  @!P0 IADD3 R16, PT, PT, -R18, R17, R30 ;  /* 0x0000001112108210 */ /* 0x000fce0007ffe11e */
.L_x_723:
[----:B------:R-:W-:Y:S05]  /*10680*/  BSYNC.RECONVERGENT B2 ;  /* 0x0000000000027941 */ /* 0x000fea0003800200 */
.L_x_722:
[----:B------:R-:W-:-:S05]  /*10690*/  LEA R16, R16, UR4, 0x2 ;  /* 0x0000000410107c11 */ /* 0x000fca000f8e10ff */
[----:B------:R0:W-:Y:S02]  /*106a0*/  STS [R16], R49 ;  /* 0x0000003110007388 */ /* 0x0001e40000000800 */
.L_x_721:
[----:B------:R-:W-:Y:S05]  /*106b0*/  BSYNC.RECONVERGENT B1 ;  /* 0x0000000000017941 */ /* 0x000fea0003800200 */
.L_x_720:
[----:B------:R-:W-:Y:S01]  /*106c0*/  VIADD R28, R10, 0x5 ;  /* 0x000000050a1c7836 */ /* 0x000fe20000000000 */
[----:B------:R-:W-:Y:S01]  /*106d0*/  IADD3 R29, P0, PT, R12, R29, RZ ;  /* 0x0000001d0c1d7210 */ /* 0x000fe20007f1e0ff */
[----:B------:R-:W-:Y:S03]  /*106e0*/  BSSY.RECONVERGENT B1, `(.L_x_724) ;  /* 0x0000011000017945 */ /* 0x000fe60003800200 */
[----:B------:R-:W-:Y:S01]  /*106f0*/  ISETP.GE.AND P1, PT, R28, R11, PT ;  /* 0x0000000b1c00720c */ /* 0x000fe20003f26270 */
[----:B------:R-:W-:-:S12]  /*10700*/  IMAD.X R18, R15, 0x1, R26, P0 ;  /* 0x000000010f127824 */ /* 0x000fd800000e061a */
[----:B------:R-:W-:Y:S05]  /*10710*/  @P1 BRA `(.L_x_725) ;  /* 0x0000000000341947 */ /* 0x000fea0003800000 */
[----:B------:R-:W-:Y:S01]  /*10720*/  ISETP.GE.U32.AND P0, PT, R50, RZ, PT ;  /* 0x000000ff3200720c */ /* 0x000fe20003f06070 */
[----:B------:R-:W-:Y:S03]  /*10730*/  BSSY.RECONVERGENT B2, `(.L_x_726) ;  /* 0x0000009000027945 */ /* 0x000fe60003800200 */
[----:B------:R-:W-:-:S13]  /*10740*/  ISETP.GE.U32.AND.EX P0, PT, R47, 0x1, PT, P0 ;  /* 0x000000012f00780c */ /* 0x000fda0003f06100 */
[----:B0-----:R-:W-:Y:S01]  /*10750*/  @P0 IMAD.IADD R16, R18, 0x1, -R9 ;  /* 0x0000000112100824 */ /* 0x001fe200078e0a09 */
[----:B------:R-:W-:Y:S06]  /*10760*/  @P0 BRA `(.L_x_727) ;  /* 0x0000000000140947 */ /* 0x000fec0003800000 */
[----:B------:R-:W-:-:S04]  /*10770*/  ISETP.NE.U32.AND P0, PT, R50, RZ, PT ;  /* 0x000000ff3200720c */ /* 0x000fc80003f05070 */
[----:B------:R-:W-:-:S13]  /*10780*/  ISETP.NE.AND.EX P0, PT, R47, RZ, PT, P0 ;  /* 0x000000ff2f00720c */ /* 0x000fda0003f05300 */
[----:B------:R-:W-:Y:S02]  /*10790*/  @!P0 IMAD.IADD R18, R29, 0x1, R18 ;  /* 0x000000011d128824 */ /* 0x000fe400078e0212 */
[----:B------:R-:W-:-:S03]  /*107a0*/  @P0 IMAD.IADD R16, R14, 0x1, R29 ;  /* 0x000000010e100824 */ /* 0x000fc600078e021d */
[----:B------:R-:W-:-:S07]  /*107b0*/  @!P0 IADD3 R16, PT, PT, -R18, R17, R28 ;  /* 0x0000001112108210 */ /* 0x000fce0007ffe11c */
.L_x_727:
[----:B------:R-:W-:Y:S05]  /*107c0*/  BSYNC.RECONVERGENT B2 ;  /* 0x0000000000027941 */ /* 0x000fea0003800200 */
.L_x_726:
[----:B------:R-:W-:-:S05]  /*107d0*/  LEA R19, R16, UR4, 0x2 ;  /* 0x0000000410137c11 */ /* 0x000fca000f8e10ff */
[----:B------:R1:W-:Y:S02]  /*107e0*/  STS [R19], R32 ;  /* 0x0000002013007388 */ /* 0x0003e40000000800 */
.L_x_725:
[----:B------:R-:W-:Y:S05]  /*107f0*/  BSYNC.RECONVERGENT B1 ;  /* 0x0000000000017941 */ /* 0x000fea0003800200 */
.L_x_724:
        /* <DEDUP_REMOVED lines=16> */
.L_x_731:
[----:B------:R-:W-:Y:S05]  /*10900*/  BSYNC.RECONVERGENT B2 ;  /* 0x0000000000027941 */ /* 0x000fea0003800200 */
.L_x_730:
[----:B------:R-:W-:-:S05]  /*10910*/  LEA R16, R16, UR4, 0x2 ;  /* 0x0000000410107c11 */ /* 0x000fca000f8e10ff */
[----:B------:R2:W-:Y:S02]  /*10920*/  STS [R16], R37 ;  /* 0x0000002510007388 */ /* 0x0005e40000000800 */
.L_x_729:
[----:B------:R-:W-:Y:S05]  /*10930*/  BSYNC.RECONVERGENT B1 ;  /* 0x0000000000017941 */ /* 0x000fea0003800200 */
.L_x_728:
        /* <DEDUP_REMOVED lines=9> */
[----:B0-2---:R-:W-:Y:S01]  /*109d0*/  @P0 IMAD.IADD R16, R18, 0x1, -R9 ;  /* 0x0000000112100824 */ /* 0x005fe200078e0a09 */
[----:B------:R-:W-:Y:S06]  /*109e0*/  @P0 BRA `(.L_x_735) ;  /* 0x0000000000140947 */ /* 0x000fec0003800000 */
[----:B------:R-:W-:-:S04]  /*109f0*/  ISETP.NE.U32.AND P0, PT, R46, RZ, PT ;  /* 0x000000ff2e00720c */ /* 0x000fc80003f05070 */
[----:B------:R-:W-:-:S13]  /*10a00*/  ISETP.NE.AND.EX P0, PT, R43, RZ, PT, P0 ;  /* 0x000000ff2b00720c */ /* 0x000fda0003f05300 */
[----:B------:R-:W-:Y:S02]  /*10a10*/  @!P0 IMAD.IADD R18, R25, 0x1, R18 ;  /* 0x0000000119128824 */ /* 0x000fe400078e0212 */
[----:B------:R-:W-:-:S03]  /*10a20*/  @P0 IMAD.IADD R16, R14, 0x1, R25 ;  /* 0x000000010e100824 */ /* 0x000fc600078e0219 */
[----:B------:R-:W-:-:S07]  /*10a30*/  @!P0 IADD3 R16, PT, PT, -R18, R17, R24 ;  /* 0x0000001112108210 */ /* 0x000fce0007ffe118 */
.L_x_735:
[----:B------:R-:W-:Y:S05]  /*10a40*/  BSYNC.RECONVERGENT B2 ;  /* 0x0000000000027941 */ /* 0x000fea0003800200 */
.L_x_734:
[----:B-1----:R-:W-:-:S05]  /*10a50*/  LEA R19, R16, UR4, 0x2 ;  /* 0x0000000410137c11 */ /* 0x002fca000f8e10ff */
[----:B------:R3:W-:Y:S02]  /*10a60*/  STS [R19], R36 ;  /* 0x0000002413007388 */ /* 0x0007e40000000800 */
.L_x_733:
[----:B------:R-:W-:Y:S05]  /*10a70*/  BSYNC.RECONVERGENT B1 ;  /* 0x0000000000017941 */ /* 0x000fea0003800200 */
.L_x_732:
        /* <DEDUP_REMOVED lines=16> */
.L_x_739:
[----:B------:R-:W-:Y:S05]  /*10b80*/  BSYNC.RECONVERGENT B2 ;  /* 0x0000000000027941 */ /* 0x000fea0003800200 */
.L_x_738:
[----:B------:R-:W-:-:S05]  /*10b90*/  LEA R16, R16, UR4, 0x2 ;  /* 0x0000000410107c11 */ /* 0x000fca000f8e10ff */
[----:B------:R4:W-:Y:S02]  /*10ba0*/  STS [R16], R35 ;  /* 0x0000002310007388 */ /* 0x0009e40000000800 */
.L_x_737:
[----:B------:R-:W-:Y:S05]  /*10bb0*/  BSYNC.RECONVERGENT B1 ;  /* 0x0000000000017941 */ /* 0x000fea0003800200 */
.L_x_736:
        /* <DEDUP_REMOVED lines=9> */
[----:B0-2-4-:R-:W-:Y:S01]  /*10c50*/  @P0 IMAD.IADD R16, R18, 0x1, -R9 ;  /* 0x0000000112100824 */ /* 0x015fe200078e0a09 */
[----:B------:R-:W-:Y:S06]  /*10c60*/  @P0 BRA `(.L_x_743) ;  /* 0x0000000000140947 */ /* 0x000fec0003800000 */
[----:B------:R-:W-:-:S04]  /*10c70*/  ISETP.NE.U32.AND P0, PT, R40, RZ, PT ;  /* 0x000000ff2800720c */ /* 0x000fc80003f05070 */
[----:B------:R-:W-:-:S13]  /*10c80*/  ISETP.NE.AND.EX P0, PT, R38, RZ, PT, P0 ;  /* 0x000000ff2600720c */ /* 0x000fda0003f05300 */
[----:B------:R-:W-:Y:S02]  /*10c90*/  @!P0 IMAD.IADD R18, R21, 0x1, R18 ;  /* 0x0000000115128824 */ /* 0x000fe400078e0212 */
[----:B------:R-:W-:-:S03]  /*10ca0*/  @P0 IMAD.IADD R16, R14, 0x1, R21 ;  /* 0x000000010e100824 */ /* 0x000fc600078e0215 */
[----:B------:R-:W-:-:S07]  /*10cb0*/  @!P0 IADD3 R16, PT, PT, -R18, R17, R22 ;  /* 0x0000001112108210 */ /* 0x000fce0007ffe116 */
.L_x_743:
[----:B------:R-:W-:Y:S05]  /*10cc0*/  BSYNC.RECONVERGENT B2 ;  /* 0x0000000000027941 */ /* 0x000fea0003800200 */
.L_x_742:
[----:B-1-3--:R-:W-:-:S05]  /*10cd0*/  LEA R19, R16, UR4, 0x2 ;  /* 0x0000000410137c11 */ /* 0x00afca000f8e10ff */
[----:B------:R0:W-:Y:S02]  /*10ce0*/  STS [R19], R34 ;  /* 0x0000002213007388 */ /* 0x0001e40000000800 */
.L_x_741:
[----:B------:R-:W-:Y:S05]  /*10cf0*/  BSYNC.RECONVERGENT B1 ;  /* 0x0000000000017941 */ /* 0x000fea0003800200 */
.L_x_740:
[----:B0-2-4-:R-:W-:Y:S01]  /*10d00*/  VIADD R16, R10, 0xa ;  /* 0x0000000a0a107836 */ /* 0x015fe20000000000 */
[----:B-1-3--:R-:W-:Y:S01]  /*10d10*/  IADD3 R19, P0, PT, R12, R66, RZ ;  /* 0x000000420c137210 */ /* 0x00afe20007f1e0ff */
        /* <DEDUP_REMOVED lines=14> */
.L_x_747:
[----:B------:R-:W-:Y:S05]  /*10e00*/  BSYNC.RECONVERGENT B2 ;  /* 0x0000000000027941 */ /* 0x000fea0003800200 */
.L_x_746:
[----:B------:R-:W-:-:S05]  /*10e10*/  LEA R10, R10, UR4, 0x2 ;  /* 0x000000040a0a7c11 */ /* 0x000fca000f8e10ff */
[----:B------:R0:W-:Y:S02]  /*10e20*/  STS [R10], R33 ;  /* 0x000000210a007388 */ /* 0x0001e40000000800 */
.L_x_745:
[----:B------:R-:W-:Y:S05]  /*10e30*/  BSYNC.RECONVERGENT B1 ;  /* 0x0000000000017941 */ /* 0x000fea0003800200 */
.L_x_744:
[----:B0-----:R-:W0:Y:S01]  /*10e40*/  LDC.U8 R10, c[0x0][0x3f8] ;  /* 0x0000fe00ff0a7b82 */ /* 0x001e220000000000 */
[----:B------:R-:W-:Y:S02]  /*10e50*/  CS2R R16, SRZ ;  /* 0x0000000000107805 */ /* 0x000fe4000001ff00 */
[----:B------:R-:W-:Y:S02]  /*10e60*/  CS2R R14, SRZ ;  /* 0x00000000000e7805 */ /* 0x000fe4000001ff00 */
[----:B------:R-:W-:Y:S01]  /*10e70*/  CS2R R18, SRZ ;  /* 0x0000000000127805 */ /* 0x000fe2000001ff00 */
[----:B------:R-:W1:Y:S01]  /*10e80*/  LDCU.128 UR12, c[0x0][0x390] ;  /* 0x00007200ff0c77ac */ /* 0x000e620008000c00 */
[----:B------:R-:W2:Y:S01]  /*10e90*/  LDCU.64 UR6, c[0x0][0x388] ;  /* 0x00007100ff0677ac */ /* 0x000ea20008000a00 */
[----:B------:R-:W-:Y:S01]  /*10ea0*/  BAR.SYNC.DEFER_BLOCKING 0x0 ;  /* 0x0000000000007b1d */ /* 0x000fe20000010000 */
[----:B0-----:R-:W-:-:S13]  /*10eb0*/  ISETP.NE.AND P0, PT, R10, RZ, PT ;  /* 0x000000ff0a00720c */ /* 0x001fda0003f05270 */
[----:B------:R-:W0:Y:S08]  /*10ec0*/  @!P0 LDC.64 R24, c[0x0][0x408] ;  /* 0x00010200ff188b82 */ /* 0x000e300000000a00 */
[----:B------:R-:W3:Y:S08]  /*10ed0*/  @!P0 LDC.64 R22, c[0x0][0x408] ;  /* 0x00010200ff168b82 */ /* 0x000ef00000000a00 */
[----:B------:R-:W4:Y:S01]  /*10ee0*/  @!P0 LDC.64 R26, c[0x0][0x408] ;  /* 0x00010200ff1a8b82 */ /* 0x000f220000000a00 */
[----:B0-----:R-:W5:Y:S04]  /*10ef0*/  @!P0 LDG.E.64 R16, desc[UR8][R24.64+0x8] ;  /* 0x0000080818108981 */ /* 0x001f68000c1e1b00 */
[----:B---3--:R-:W3:Y:S04]  /*10f00*/  @!P0 LDG.E.64 R14, desc[UR8][R22.64] ;  /* 0x00000008160e8981 */ /* 0x008ee8000c1e1b00 */
[----:B----4-:R-:W4:Y:S01]  /*10f10*/  @!P0 LDG.E.64 R18, desc[UR8][R26.64+0x10] ;  /* 0x000010081a128981 */ /* 0x010f22000c1e1b00 */
[----:B------:R-:W-:Y:S01]  /*10f20*/  IMAD.IADD R21, R20, 0x1, -R7 ;  /* 0x0000000114157824 */ /* 0x000fe200078e0a07 */
[----:B------:R-:W-:-:S02]  /*10f30*/  SHF.R.S32.HI R29, RZ, 0x1f, R8 ;  /* 0x0000001fff1d7819 */ /* 0x000fc40000011408 */
[----:B------:R-:W-:Y:S01]  /*10f40*/  SHF.R.S32.HI R31, RZ, 0x1f, R9 ;  /* 0x0000001fff1f7819 */ /* 0x000fe20000011409 */
[----:B-1----:R-:W-:Y:S01]  /*10f50*/  UIADD3 UR5, UP0, UPT, UR14, -0x4, URZ ;  /* 0xfffffffc0e057890 */ /* 0x002fe2000ff1e0ff */
[----:B------:R-:W-:Y:S01]  /*10f60*/  BSSY.RECONVERGENT B1, `(.L_x_748) ;  /* 0x0000022000017945 */ /* 0x000fe20003800200 */
[----:B-----5:R-:W-:Y:S02]  /*10f70*/  IADD3 R8, P3, P4, R21, R16, R8 ;  /* 0x0000001015087210 */ /* 0x020fe40007c7e008 */
[----:B------:R-:W-:-:S04]  /*10f80*/  SHF.R.S32.HI R16, RZ, 0x1f, R21 ;  /* 0x0000001fff107819 */ /* 0x000fc80000011415 */
[----:B------:R-:W-:Y:S02]  /*10f90*/  IADD3.X R29, PT, PT, R16, R17, R29, P3, P4 ;  /* 0x00000011101d7210 */ /* 0x000fe40001fe841d */
[C---:B------:R-:W-:Y:S02]  /*10fa0*/  ISETP.GE.AND P4, PT, R20.reuse, R11, PT ;  /* 0x0000000b1400720c */ /* 0x040fe40003f86270 */
[----:B---3--:R-:W-:Y:S01]  /*10fb0*/  IADD3 R10, P1, P2, R20, R14, R9 ;  /* 0x0000000e140a7210 */ /* 0x008fe20007a3e009 */
[----:B------:R-:W-:Y:S01]  /*10fc0*/  IMAD R9, R2, 0x1600, -R4 ;  /* 0x0000160002097824 */ /* 0x000fe200078e0a04 */
[----:B------:R-:W-:Y:S02]  /*10fd0*/  LEA R16, P3, R8, UR12, 0x2 ;  /* 0x0000000c08107c11 */ /* 0x000fe4000f8610ff */
[----:B------:R-:W-:Y:S02]  /*10fe0*/  IADD3.X R15, PT, PT, RZ, R15, R31, P1, P2 ;  /* 0x0000000fff0f7210 */ /* 0x000fe40000fe441f */
[----:B--2---:R-:W-:Y:S01]  /*10ff0*/  LEA R14, P2, R10, UR6, 0x2 ;  /* 0x000000060a0e7c11 */ /* 0x004fe2000f8410ff */
[----:B------:R-:W-:Y:S01]  /*11000*/  UIADD3.X UR6, UPT, UPT, UR15, -0x1, URZ, UP0, !UPT ;  /* 0xffffffff0f067890 */ /* 0x000fe200087fe4ff */
[----:B----4-:R-:W-:-:S02]  /*11010*/  IADD3 R4, P1, PT, R9, R18, RZ ;  /* 0x0000001209047210 */ /* 0x010fc40007f3e0ff */
[----:B------:R-:W-:Y:S02]  /*11020*/  LEA.HI.X R15, R10, UR7, R15, 0x2, P2 ;  /* 0x000000070a0f7c11 */ /* 0x000fe400090f140f */
[----:B------:R-:W-:Y:S02]  /*11030*/  LEA.HI.X R17, R8, UR13, R29, 0x2, P3 ;  /* 0x0000000d08117c11 */ /* 0x000fe400098f141d */
[----:B------:R-:W-:Y:S02]  /*11040*/  LEA.HI.X.SX32 R18, R9, R19, 0x1, P1 ;  /* 0x0000001309127211 */ /* 0x000fe400008f0eff */
[----:B------:R-:W-:Y:S01]  /*11050*/  LEA R10, R20, UR4, 0x2 ;  /* 0x00000004140a7c11 */ /* 0x000fe2000f8e10ff */
[----:B------:R-:W-:Y:S06]  /*11060*/  @P4 BRA `(.L_x_749) ;  /* 0x0000000000444947 */ /* 0x000fec0003800000 */
        /* <DEDUP_REMOVED lines=8> */
[----:B------:R-:W-:Y:S02]  /*110f0*/  IADD3 R21, P1, P2, R7, R6, R11 ;  /* 0x0000000607157210 */ /* 0x000fe40007a3e00b */
[----:B------:R-:W-:Y:S02]  /*11100*/  SHF.R.S32.HI R2, RZ, 0x1f, R7 ;  /* 0x0000001fff027819 */ /* 0x000fe40000011407 */
[----:B------:R-:W-:-:S04]  /*11110*/  SHF.R.S32.HI R6, RZ, 0x1f, R11 ;  /* 0x0000001fff067819 */ /* 0x000fc8000001140b */
[----:B------:R-:W-:Y:S02]  /*11120*/  IADD3.X R9, PT, PT, R2, R9, R6, P1, P2 ;  /* 0x0000000902097210 */ /* 0x000fe40000fe4406 */
[----:B------:R-:W-:-:S04]  /*11130*/  IADD3 R2, P1, P2, R21, -R4, -R20 ;  /* 0x8000000415027210 */ /* 0x000fc80007a3e814 */
[----:B------:R-:W-:Y:S02]  /*11140*/  IADD3.X R9, PT, PT, R9, -0x1, ~R18, P1, P2 ;  /* 0xffffffff09097810 */ /* 0x000fe40000fe4c12 */
[----:B------:R-:W-:-:S04]  /*11150*/  LEA R8, P1, R2, UR5, 0x2 ;  /* 0x0000000502087c11 */ /* 0x000fc8000f8210ff */
[----:B------:R-:W-:-:S05]  /*11160*/  LEA.HI.X R9, R2, UR6, R9, 0x2, P1 ;  /* 0x0000000602097c11 */ /* 0x000fca00088f1409 */
[----:B------:R2:W-:Y:S04]  /*11170*/  STG.E desc[UR8][R8.64+-0x5800], R19 ;  /* 0xffa8001308007986 */ /* 0x0005e8000c101908 */
.L_x_749:
[----:B------:R-:W-:Y:S05]  /*11180*/  BSYNC.RECONVERGENT B1 ;  /* 0x0000000000017941 */ /* 0x000fea0003800200 */
.L_x_748:
[----:B------:R-:W-:Y:S01]  /*11190*/  IADD3 R4, P1, P2, R13, -R4, -R20 ;  /* 0x800000040d047210 */ /* 0x000fe20007a3e814 */
[----:B------:R-:W-:Y:S01]  /*111a0*/  VIADD R6, R20, 0x200 ;  /* 0x0000020014067836 */ /* 0x000fe20000000000 */
[----:B------:R-:W-:Y:S01]  /*111b0*/  SHF.R.S32.HI R2, RZ, 0x1f, R13 ;  /* 0x0000001fff027819 */ /* 0x000fe2000001140d */
[----:B------:R-:W-:Y:S03]  /*111c0*/  BSSY.RECONVERGENT B1, `(.L_x_750) ;  /* 0x000000e000017945 */ /* 0x000fe60003800200 */
[----:B--2---:R-:W-:Y:S02]  /*111d0*/  IADD3.X R9, PT, PT, R2, -0x1, ~R18, P1, P2 ;  /* 0xffffffff02097810 */ /* 0x004fe40000fe4c12 */
[----:B------:R-:W-:Y:S02]  /*111e0*/  ISETP.GE.AND P2, PT, R6, R11, PT ;  /* 0x0000000b0600720c */ /* 0x000fe40003f46270 */
[----:B------:R-:W-:-:S04]  /*111f0*/  LEA R8, P1, R4, UR5, 0x2 ;  /* 0x0000000504087c11 */ /* 0x000fc8000f8210ff */
[----:B------:R-:W-:-:S07]  /*11200*/  LEA.HI.X R9, R4, UR6, R9, 0x2, P1 ;  /* 0x0000000604097c11 */ /* 0x000fce00088f1409 */
[----:B------:R-:W-:Y:S05]  /*11210*/  @P2 BRA `(.L_x_751) ;  /* 0x0000000000202947 */ /* 0x000fea0003800000 */
[----:B01----:R0:W1:Y:S01]  /*11220*/  LDS R19, [R10+0x800] ;  /* 0x000800000a137984 */ /* 0x0030620000000800 */
[----:B------:R-:W-:-:S13]  /*11230*/  ISETP.GE.AND P1, PT, R6, R7, PT ;  /* 0x000000070600720c */ /* 0x000fda0003f26270 */
[----:B0-----:R-:W-:Y:S05]  /*11240*/  @!P1 BRA `(.L_x_752) ;  /* 0x0000000000109947 */ /* 0x001fea0003800000 */
[----:B------:R-:W-:-:S13]  /*11250*/  ISETP.GE.AND P1, PT, R6, R13, PT ;  /* 0x0000000d0600720c */ /* 0x000fda0003f26270 */
[----:B-1----:R2:W-:Y:S04]  /*11260*/  @P1 STG.E desc[UR8][R8.64+-0x800], R19 ;  /* 0xfff8001308001986 */ /* 0x0025e8000c101908 */
[----:B------:R2:W-:Y:S01]  /*11270*/  @!P1 STG.E desc[UR8][R16.64+0x800], R19 ;  /* 0x0008001310009986 */ /* 0x0005e2000c101908 */
[----:B------:R-:W-:Y:S05]  /*11280*/  BRA `(.L_x_751) ;  /* 0x0000000000047947 */ /* 0x000fea0003800000 */
.L_x_752:
[----:B-1----:R3:W-:Y:S02]  /*11290*/  STG.E desc[UR8][R14.64+0x800], R19 ;  /* 0x000800130e007986 */ /* 0x0027e4000c101908 */
.L_x_751:
[----:B------:R-:W-:Y:S05]  /*112a0*/  BSYNC.RECONVERGENT B1 ;  /* 0x0000000000017941 */ /* 0x000fea0003800200 */
.L_x_750:
[----:B------:R-:W-:Y:S01]  /*112b0*/  LOP3.LUT R2, R20, 0x400, RZ, 0xfc, !PT ;  /* 0x0000040014027812 */ /* 0x000fe200078efcff */
[----:B------:R-:W-:Y:S03]  /*112c0*/  BSSY.RECONVERGENT B1, `(.L_x_753) ;  /* 0x000000b000017945 */ /* 0x000fe60003800200 */
[----:B------:R-:W-:-:S13]  /*112d0*/  ISETP.GE.AND P1, PT, R2, R11, PT ;  /* 0x0000000b0200720c */ /* 0x000fda0003f26270 */
[----:B------:R-:W-:Y:S05]  /*112e0*/  @P1 BRA `(.L_x_754) ;  /* 0x0000000000201947 */ /* 0x000fea0003800000 */
[----:B0123--:R0:W1:Y:S01]  /*112f0*/  LDS R19, [R10+0x1000] ;  /* 0x001000000a137984 */ /* 0x00f0620000000800 */
[----:B------:R-:W-:-:S13]  /*11300*/  ISETP.GE.AND P1, PT, R2, R7, PT ;  /* 0x000000070200720c */ /* 0x000fda0003f26270 */
[----:B0-----:R-:W-:Y:S05]  /*11310*/  @!P1 BRA `(.L_x_755) ;  /* 0x0000000000109947 */ /* 0x001fea0003800000 */
[----:B------:R-:W-:-:S13]  /*11320*/  ISETP.GE.AND P1, PT, R2, R13, PT ;  /* 0x0000000d0200720c */ /* 0x000fda0003f26270 */
[----:B-1----:R4:W-:Y:S04]  /*11330*/  @P1 STG.E desc[UR8][R8.64+-0x1000], R19 ;  /* 0xfff0001308001986 */ /* 0x0029e8000c101908 */
[----:B------:R4:W-:Y:S01]  /*11340*/  @!P1 STG.E desc[UR8][R16.64+0x1000], R19 ;  /* 0x0010001310009986 */ /* 0x0009e2000c101908 */
[----:B------:R-:W-:Y:S05]  /*11350*/  BRA `(.L_x_754) ;  /* 0x0000000000047947 */ /* 0x000fea0003800000 */
.L_x_755:
[----:B-1----:R0:W-:Y:S02]  /*11360*/  STG.E desc[UR8][R14.64+0x1000], R19 ;  /* 0x001000130e007986 */ /* 0x0021e4000c101908 */
.L_x_754:
[----:B------:R-:W-:Y:S05]  /*11370*/  BSYNC.RECONVERGENT B1 ;  /* 0x0000000000017941 */ /* 0x000fea0003800200 */
.L_x_753:
[----:B------:R-:W-:Y:S01]  /*11380*/  VIADD R2, R20, 0x600 ;  /* 0x0000060014027836 */ /* 0x000fe20000000000 */
[----:B------:R-:W-:Y:S04]  /*11390*/  BSSY.RECONVERGENT B1, `(.L_x_756) ;  /* 0x000000b000017945 */ /* 0x000fe80003800200 */
[----:B------:R-:W-:-:S13]  /*113a0*/  ISETP.GE.AND P1, PT, R2, R11, PT ;  /* 0x0000000b0200720c */ /* 0x000fda0003f26270 */
[----:B------:R-:W-:Y:S05]  /*113b0*/  @P1 BRA `(.L_x_757) ;  /* 0x0000000000201947 */ /* 0x000fea0003800000 */
[----:B01234-:R0:W1:Y:S01]  /*113c0*/  LDS R19, [R10+0x1800] ;  /* 0x001800000a137984 */ /* 0x01f0620000000800 */
[----:B------:R-:W-:-:S13]  /*113d0*/  ISETP.GE.AND P1, PT, R2, R7, PT ;  /* 0x000000070200720c */ /* 0x000fda0003f26270 */
[----:B0-----:R-:W-:Y:S05]  /*113e0*/  @!P1 BRA `(.L_x_758) ;  /* 0x0000000000109947 */ /* 0x001fea0003800000 */
[----:B------:R-:W-:-:S13]  /*113f0*/  ISETP.GE.AND P1, PT, R2, R13, PT ;  /* 0x0000000d0200720c */ /* 0x000fda0003f26270 */
[----:B-1----:R0:W-:Y:S04]  /*11400*/  @P1 STG.E desc[UR8][R8.64+-0x1800], R19 ;  /* 0xffe8001308001986 */ /* 0x0021e8000c101908 */
[----:B------:R0:W-:Y:S01]  /*11410*/  @!P1 STG.E desc[UR8][R16.64+0x1800], R19 ;  /* 0x0018001310009986 */ /* 0x0001e2000c101908 */
[----:B------:R-:W-:Y:S05]  /*11420*/  BRA `(.L_x_757) ;  /* 0x0000000000047947 */ /* 0x000fea0003800000 */
.L_x_758:
[----:B-1----:R0:W-:Y:S02]  /*11430*/  STG.E desc[UR8][R14.64+0x1800], R19 ;  /* 0x001800130e007986 */ /* 0x0021e4000c101908 */
.L_x_757:
[----:B------:R-:W-:Y:S05]  /*11440*/  BSYNC.RECONVERGENT B1 ;  /* 0x0000000000017941 */ /* 0x000fea0003800200 */
.L_x_756:
[----:B------:R-:W-:Y:S01]  /*11450*/  LOP3.LUT R2, R20, 0x800, RZ, 0xfc, !PT ;  /* 0x0000080014027812 */ /* 0x000fe200078efcff */
[----:B------:R-:W-:Y:S03]  /*11460*/  BSSY.RECONVERGENT B1, `(.L_x_759) ;  /* 0x000000b000017945 */ /* 0x000fe60003800200 */
        /* <DEDUP_REMOVED lines=9> */
.L_x_761:
[----:B-1----:R0:W-:Y:S02]  /*11500*/  STG.E desc[UR8][R14.64+0x2000], R19 ;  /* 0x002000130e007986 */ /* 0x0021e4000c101908 */
.L_x_760:
[----:B------:R-:W-:Y:S05]  /*11510*/  BSYNC.RECONVERGENT B1 ;  /* 0x0000000000017941 */ /* 0x000fea0003800200 */
.L_x_759:
        /* <DEDUP_REMOVED lines=11> */
.L_x_764:
[----:B-1----:R0:W-:Y:S02]  /*115d0*/  STG.E desc[UR8][R14.64+0x2800], R19 ;  /* 0x002800130e007986 */ /* 0x0021e4000c101908 */
.L_x_763:
[----:B------:R-:W-:Y:S05]  /*115e0*/  BSYNC.RECONVERGENT B1 ;  /* 0x0000000000017941 */ /* 0x000fea0003800200 */
.L_x_762:
        /* <DEDUP_REMOVED lines=11> */
.L_x_767:
[----:B-1----:R0:W-:Y:S02]  /*116a0*/  STG.E desc[UR8][R14.64+0x3000], R19 ;  /* 0x003000130e007986 */ /* 0x0021e4000c101908 */
.L_x_766:
[----:B------:R-:W-:Y:S05]  /*116b0*/  BSYNC.RECONVERGENT B1 ;  /* 0x0000000000017941 */ /* 0x000fea0003800200 */
.L_x_765:
        /* <DEDUP_REMOVED lines=11> */
.L_x_770:
[----:B-1----:R0:W-:Y:S02]  /*11770*/  STG.E desc[UR8][R14.64+0x3800], R19 ;  /* 0x003800130e007986 */ /* 0x0021e4000c101908 */
.L_x_769:
[----:B------:R-:W-:Y:S05]  /*11780*/  BSYNC.RECONVERGENT B1 ;  /* 0x0000000000017941 */ /* 0x000fea0003800200 */
.L_x_768:
        /* <DEDUP_REMOVED lines=11> */
.L_x_773:
[----:B-1----:R0:W-:Y:S02]  /*11840*/  STG.E desc[UR8][R14.64+0x4000], R19 ;  /* 0x004000130e007986 */ /* 0x0021e4000c101908 */
.L_x_772:
[----:B------:R-:W-:Y:S05]  /*11850*/  BSYNC.RECONVERGENT B1 ;  /* 0x0000000000017941 */ /* 0x000fea0003800200 */
.L_x_771:
        /* <DEDUP_REMOVED lines=11> */
.L_x_776:
[----:B-1----:R0:W-:Y:S02]  /*11910*/  STG.E desc[UR8][R14.64+0x4800], R19 ;  /* 0x004800130e007986 */ /* 0x0021e4000c101908 */
.L_x_775:
[----:B------:R-:W-:Y:S05]  /*11920*/  BSYNC.RECONVERGENT B1 ;  /* 0x0000000000017941 */ /* 0x000fea0003800200 */
.L_x_774:
[----:B------:R-:W-:Y:S02]  /*11930*/  LOP3.LUT R2, R20, 0x1400, RZ, 0xfc, !PT ;  /* 0x0000140014027812 */ /* 0x000fe400078efcff */
[----:B------:R-:W-:Y:S02]  /*11940*/  SHF.R.S32.HI R4, RZ, 0x1f, R0 ;  /* 0x0000001fff047819 */ /* 0x000fe40000011400 */
[----:B------:R-:W-:Y:S02]  /*11950*/  ISETP.GE.AND P1, PT, R2, R11, PT ;  /* 0x0000000b0200720c */ /* 0x000fe40003f26270 */
[----:B------:R-:W-:-:S11]  /*11960*/  LOP3.LUT R4, R5, R4, RZ, 0xfc, !PT ;  /* 0x0000000405047212 */ /* 0x000fd600078efcff */
        /* <DEDUP_REMOVED lines=8> */
.L_x_777:
[----:B0-----:R0:W-:Y:S02]  /*119f0*/  STG.E desc[UR8][R14.64+0x5000], R5 ;  /* 0x005000050e007986 */ /* 0x0011e4000c101908 */
.L_x_665:
[----:B------:R-:W-:Y:S05]  /*11a00*/  BSYNC.RECONVERGENT B0 ;  /* 0x0000000000007941 */ /* 0x000fea0003800200 */
.L_x_568:
[----:B------:R-:W-:-:S13]  /*11a10*/  ISETP.NE.AND P1, PT, R20, RZ, PT ;  /* 0x000000ff1400720c */ /* 0x000fda0003f25270 */
[----:B------:R-:W-:Y:S05]  /*11a20*/  @P1 EXIT ;  /* 0x000000000000194d */ /* 0x000fea0003800000 */
[----:B------:R-:W5:Y:S01]  /*11a30*/  LDCU.U8 UR4, c[0x0][0x3f9] ;  /* 0x00007f20ff0477ac */ /* 0x000f620008000000 */
[----:B--234-:R-:W-:Y:S02]  /*11a40*/  SHF.R.S32.HI R13, RZ, 0x1f, R4 ;  /* 0x0000001fff0d7819 */ /* 0x01cfe40000011404 */
[----:B01----:R-:W-:Y:S01]  /*11a50*/  SHF.R.S32.HI R15, RZ, 0x1f, R0 ;  /* 0x0000001fff0f7819 */ /* 0x003fe20000011400 */
[----:B-----5:R-:W-:-:S09]  /*11a60*/  UISETP.NE.AND UP0, UPT, UR4, URZ, UPT ;  /* 0x000000ff0400728c */ /* 0x020fd2000bf05270 */
[----:B------:R-:W-:Y:S05]  /*11a70*/  BRA.U !UP0, `(.L_x_778) ;  /* 0x0000000108387547 */ /* 0x000fea000b800000 */
[----:B------:R-:W0:Y:S01]  /*11a80*/  LDC.64 R2, c[0x0][0x3a0] ;  /* 0x0000e800ff027b82 */ /* 0x000e220000000a00 */
[----:B------:R-:W-:Y:S01]  /*11a90*/  IMAD.MOV.U32 R7, RZ, RZ, RZ ;  /* 0x000000ffff077224 */ /* 0x000fe200078e00ff */
[----:B------:R-:W-:Y:S06]  /*11aa0*/  @P0 BRA `(.L_x_779) ;  /* 0x0000000000080947 */ /* 0x000fec0003800000 */
[----:B------:R-:W1:Y:S02]  /*11ab0*/  LDC.64 R6, c[0x0][0x408] ;  /* 0x00010200ff067b82 */ /* 0x000e640000000a00 */
[----:B-1----:R1:W5:Y:S02]  /*11ac0*/  LDG.E R7, desc[UR8][R6.64] ;  /* 0x0000000806077981 */ /* 0x002364000c1e1900 */
.L_x_779:
[----:B-----5:R-:W-:Y:S02]  /*11ad0*/  IMAD.IADD R7, R7, 0x1, R4 ;  /* 0x0000000107077824 */ /* 0x020fe400078e0204 */
[----:B------:R-:W-:-:S03]  /*11ae0*/  IMAD.MOV.U32 R5, RZ, RZ, RZ ;  /* 0x000000ffff057224 */ /* 0x000fc600078e00ff */
[----:B0-----:R0:W-:Y:S01]  /*11af0*/  STG.E desc[UR8][R2.64], R7 ;  /* 0x0000000702007986 */ /* 0x0011e2000c101908 */
[----:B------:R-:W-:Y:S05]  /*11b00*/  @P0 BRA `(.L_x_780) ;  /* 0x0000000000080947 */ /* 0x000fea0003800000 */
[----:B------:R-:W2:Y:S02]  /*11b10*/  LDC.64 R4, c[0x0][0x408] ;  /* 0x00010200ff047b82 */ /* 0x000ea40000000a00 */
[----:B--2---:R2:W5:Y:S02]  /*11b20*/  LDG.E R5, desc[UR8][R4.64+0x8] ;  /* 0x0000080804057981 */ /* 0x004564000c1e1900 */
.L_x_780:
[----:B-----5:R-:W-:-:S05]  /*11b30*/  IMAD.IADD R5, R5, 0x1, R0 ;  /* 0x0000000105057824 */ /* 0x020fca00078e0200 */
[----:B------:R-:W-:Y:S01]  /*11b40*/  STG.E desc[UR8][R2.64+0x4], R5 ;  /* 0x0000040502007986 */ /* 0x000fe2000c101908 */
[----:B------:R-:W-:Y:S05]  /*11b50*/  EXIT ;  /* 0x000000000000794d */ /* 0x000fea0003800000 */
.L_x_778:
[----:B------:R-:W0:Y:S01]  /*11b60*/  LDC.64 R8, c[0x0][0x410] ;  /* 0x00010400ff087b82 */ /* 0x000e220000000a00 */
[----:B------:R-:W-:Y:S01]  /*11b70*/  CS2R R6, SRZ ;  /* 0x0000000000067805 */ /* 0x000fe2000001ff00 */
[----:B------:R-:W-:Y:S06]  /*11b80*/  @P0 BRA `(.L_x_781) ;  /* 0x0000000000080947 */ /* 0x000fec0003800000 */
[----:B------:R-:W1:Y:S02]  /*11b90*/  LDC.64 R6, c[0x0][0x408] ;  /* 0x00010200ff067b82 */ /* 0x000e640000000a00 */
[----:B-1----:R-:W5:Y:S02]  /*11ba0*/  LDG.E.64 R6, desc[UR8][R6.64] ;  /* 0x0000000806067981 */ /* 0x002f64000c1e1b00 */
.L_x_781:
[----:B-----5:R-:W-:-:S05]  /*11bb0*/  IADD3 R10, P1, PT, R4, R6, RZ ;  /* 0x00000006040a7210 */ /* 0x020fca0007f3e0ff */
[----:B------:R-:W-:Y:S01]  /*11bc0*/  IMAD.X R11, R7, 0x1, R13, P1 ;  /* 0x00000001070b7824 */ /* 0x000fe200008e060d */
[----:B------:R-:W-:-:S04]  /*11bd0*/  CS2R R6, SRZ ;  /* 0x0000000000067805 */ /* 0x000fc8000001ff00 */
[----:B0-----:R0:W-:Y:S01]  /*11be0*/  STG.E.64 desc[UR8][R8.64], R10 ;  /* 0x0000000a08007986 */ /* 0x0011e2000c101b08 */
[----:B------:R-:W-:Y:S05]  /*11bf0*/  @P0 BRA `(.L_x_782) ;  /* 0x0000000000080947 */ /* 0x000fea0003800000 */
[----:B------:R-:W1:Y:S02]  /*11c00*/  LDC.64 R6, c[0x0][0x408] ;  /* 0x00010200ff067b82 */ /* 0x000e640000000a00 */
[----:B-1----:R-:W5:Y:S02]  /*11c10*/  LDG.E.64 R6, desc[UR8][R6.64+0x8] ;  /* 0x0000080806067981 */ /* 0x002f64000c1e1b00 */
.L_x_782:
[----:B-----5:R-:W-:Y:S02]  /*11c20*/  IADD3 R6, P1, PT, R0, R6, RZ ;  /* 0x0000000600067210 */ /* 0x020fe40007f3e0ff */
[----:B------:R-:W-:Y:S02]  /*11c30*/  IADD3 R5, P2, P3, R3, -R4, -R0 ;  /* 0x8000000403057210 */ /* 0x000fe40007b5e800 */
[----:B------:R-:W-:Y:S01]  /*11c40*/  SHF.R.S32.HI R0, RZ, 0x1f, R3 ;  /* 0x0000001fff007819 */ /* 0x000fe20000011403 */
[----:B------:R-:W-:Y:S01]  /*11c50*/  IMAD.X R7, R15, 0x1, R7, P1 ;  /* 0x000000010f077824 */ /* 0x000fe200008e0607 */
[----:B------:R-:W-:Y:S02]  /*11c60*/  CS2R R2, SRZ ;  /* 0x0000000000027805 */ /* 0x000fe4000001ff00 */
[----:B0-----:R-:W-:Y:S02]  /*11c70*/  IADD3.X R11, PT, PT, R0, ~R13, ~R15, P2, P3 ;  /* 0x8000000d000b7210 */ /* 0x001fe400017e6c0f */
[----:B------:R0:W-:Y:S01]  /*11c80*/  STG.E.64 desc[UR8][R8.64+0x8], R6 ;  /* 0x0000080608007986 */ /* 0x0001e2000c101b08 */
[----:B------:R-:W-:Y:S05]  /*11c90*/  @P0 BRA `(.L_x_783) ;  /* 0x0000000000080947 */ /* 0x000fea0003800000 */
[----:B------:R-:W1:Y:S02]  /*11ca0*/  LDC.64 R2, c[0x0][0x408] ;  /* 0x00010200ff027b82 */ /* 0x000e640000000a00 */
[----:B-1----:R-:W5:Y:S02]  /*11cb0*/  LDG.E.64 R2, desc[UR8][R2.64+0x10] ;  /* 0x0000100802027981 */ /* 0x002f64000c1e1b00 */
.L_x_783:
[----:B-----5:R-:W-:-:S05]  /*11cc0*/  IADD3 R2, P0, PT, R2, R5, RZ ;  /* 0x0000000502027210 */ /* 0x020fca0007f1e0ff */
[----:B------:R-:W-:-:S05]  /*11cd0*/  IMAD.X R3, R3, 0x1, R11, P0 ;  /* 0x0000000103037824 */ /* 0x000fca00000e060b */
[----:B------:R-:W-:Y:S01]  /*11ce0*/  STG.E.64 desc[UR8][R8.64+0x10], R2 ;  /* 0x0000100208007986 */ /* 0x000fe2000c101b08 */
[----:B------:R-:W-:Y:S05]  /*11cf0*/  EXIT ;  /* 0x000000000000794d */ /* 0x000fea0003800000 */
.L_x_502:
[----:B------:R-:W-:Y:S01]  /*11d00*/  BSSY B0, `(.L_x_784) ;  /* 0x0000006000007945 */ /* 0x000fe20003800000 */
[----:B------:R-:W-:Y:S01]  /*11d10*/  PLOP3.LUT P0, PT, P0, PT, PT, 0x8, 0x80 ;  /* 0x000000000080781c */ /* 0x000fe2000070e170 */
[----:B------:R-:W-:-:S12]  /*11d20*/  IMAD.MOV.U32 R8, RZ, RZ, -0x1 ;  /* 0xffffffffff087424 */ /* 0x000fd800078e00ff */
[----:B------:R-:W-:Y:S05]  /*11d30*/  WARPSYNC.COLLECTIVE R8, `(.L_x_785) ;  /* 0x0000000008087348 */ /* 0x000fea0003c00000 */
[----:B------:R-:W-:Y:S01]  /*11d40*/  VOTE.ANY P0, P0 ;  /* 0x0000000000ff7806 */ /* 0x000fe20000000100 */
[----:B------:R-:W-:-:S12]  /*11d50*/  ENDCOLLECTIVE ;  /* 0x000000000000791b */ /* 0x000fd80003800000 */
.L_x_785:
[----:B------:R-:W-:Y:S05]  /*11d60*/  BSYNC B0 ;  /* 0x0000000000007941 */ /* 0x000fea0003800000 */
.L_x_784:
[----:B------:R-:W-:Y:S05]  /*11d70*/  BRA `(.L_x_786) ;  /* 0xffffff4000847947 */ /* 0x000fea000383ffff */
.L_x_504:
[----:B------:R-:W-:Y:S01]  /*11d80*/  BSSY B0, `(.L_x_787) ;  /* 0x0000006000007945 */ /* 0x000fe20003800000 */
[----:B------:R-:W-:Y:S01]  /*11d90*/  PLOP3.LUT P0, PT, P0, PT, PT, 0x8, 0x80 ;  /* 0x000000000080781c */ /* 0x000fe2000070e170 */
[----:B------:R-:W-:-:S12]  /*11da0*/  IMAD.MOV.U32 R8, RZ, RZ, -0x1 ;  /* 0xffffffffff087424 */ /* 0x000fd800078e00ff */
[----:B------:R-:W-:Y:S05]  /*11db0*/  WARPSYNC.COLLECTIVE R8, `(.L_x_788) ;  /* 0x0000000008087348 */ /* 0x000fea0003c00000 */
[----:B------:R-:W-:Y:S01]  /*11dc0*/  VOTE.ANY P0, P0 ;  /* 0x0000000000ff7806 */ /* 0x000fe20000000100 */
[----:B------:R-:W-:-:S12]  /*11dd0*/  ENDCOLLECTIVE ;  /* 0x000000000000791b */ /* 0x000fd80003800000 */
.L_x_788:
[----:B------:R-:W-:Y:S05]  /*11de0*/  BSYNC B0 ;  /* 0x0000000000007941 */ /* 0x000fea0003800000 */
.L_x_787:
[----:B------:R-:W-:Y:S05]  /*11df0*/  BRA `(.L_x_789) ;  /* 0xffffff4000dc7947 */ /* 0x000fea000383ffff */
.L_x_506:
[----:B------:R-:W0:Y:S01]  /*11e00*/  S2R R13, SR_GEMASK ;  /* 0x00000000000d7919 */ /* 0x000e220000003c00 */
[----:B------:R-:W-:Y:S01]  /*11e10*/  BSSY B0, `(.L_x_790) ;  /* 0x0000006000007945 */ /* 0x000fe20003800000 */
[----:B------:R-:W-:Y:S01]  /*11e20*/  PLOP3.LUT P0, PT, P0, PT, PT, 0x8, 0x80 ;  /* 0x000000000080781c */ /* 0x000fe2000070e170 */
[----:B------:R-:W-:-:S12]  /*11e30*/  IMAD.MOV.U32 R8, RZ, RZ, -0x1 ;  /* 0xffffffffff087424 */ /* 0x000fd800078e00ff */
[----:B0-----:R-:W-:Y:S05]  /*11e40*/  WARPSYNC.COLLECTIVE R8, `(.L_x_791) ;  /* 0x0000000008087348 */ /* 0x001fea0003c00000 */
[----:B------:R-:W-:Y:S01]  /*11e50*/  VOTE.ANY R8, PT, P0 ;  /* 0x0000000000087806 */ /* 0x000fe200000e0100 */
[----:B0-----:R-:W-:Y:S06]  /*11e60*/  ENDCOLLECTIVE ;  /* 0x000000000000791b */ /* 0x001fec0003800000 */
.L_x_791:
[----:B------:R-:W-:Y:S05]  /*11e70*/  BSYNC B0 ;  /* 0x0000000000007941 */ /* 0x000fea0003800000 */
.L_x_790:
[----:B------:R-:W-:Y:S01]  /*11e80*/  LOP3.LUT R8, R8, 0x80000000, R13, 0xec, !PT ;  /* 0x8000000008087812 */ /* 0x000fe200078eec0d */
[----:B------:R-:W-:Y:S01]  /*11e90*/  IMAD.MOV.U32 R10, RZ, RZ, 0x1 ;  /* 0x00000001ff0a7424 */ /* 0x000fe200078e00ff */
[----:B------:R-:W-:-:S03]  /*11ea0*/  LOP3.LUT R79, RZ, R62, RZ, 0x33, !PT ;  /* 0x0000003eff4f7212 */ /* 0x000fc600078e33ff */
[----:B------:R-:W-:Y:S02]  /*11eb0*/  VIADD R9, R8, 0xffffffff ;  /* 0xffffffff08097836 */ /* 0x000fe40000000000 */
[----:B------:R-:W-:-:S03]  /*11ec0*/  IMAD.IADD R79, R79, 0x1, R0 ;  /* 0x000000014f4f7824 */ /* 0x000fc600078e0200 */
[----:B------:R-:W-:Y:S01]  /*11ed0*/  LOP3.LUT R15, R8, R9, RZ, 0xc, !PT ;  /* 0x00000009080f7212 */ /* 0x000fe200078e0cff */
[----:B------:R-:W-:Y:S02]  /*11ee0*/  IMAD.MOV.U32 R9, RZ, RZ, R6 ;  /* 0x000000ffff097224 */ /* 0x000fe400078e0006 */
[----:B------:R-:W-:Y:S01]  /*11ef0*/  IMAD.MOV.U32 R8, RZ, RZ, -0x1 ;  /* 0xffffffffff087424 */ /* 0x000fe200078e00ff */
[----:B------:R0:W1:Y:S06]  /*11f00*/  POPC R11, R15 ;  /* 0x0000000f000b7309 */ /* 0x00006c0000000000 */
[----:B01----:R-:W-:Y:S05]  /*11f10*/  WARPSYNC.COLLECTIVE R8, `(.L_x_792) ;  /* 0x0000000008087348 */ /* 0x003fea0003c00000 */
[----:B-1----:R1:W2:Y:S02]  /*11f20*/  SHFL.DOWN P0, R12, R9, R10, R11 ;  /* 0x0800000a090c7389 */ /* 0x0022a4000000000b */
[----:B012---:R-:W-:Y:S05]  /*11f30*/  ENDCOLLECTIVE ;  /* 0x000000000000791b */ /* 0x007fea0003800000 */
.L_x_792:
[----:B------:R-:W-:Y:S02]  /*11f40*/  IMAD.MOV.U32 R9, RZ, RZ, R7 ;  /* 0x000000ffff097224 */ /* 0x000fe400078e0007 */
[----:B------:R-:W-:-:S07]  /*11f50*/  IMAD.MOV.U32 R14, RZ, RZ, R12 ;  /* 0x000000ffff0e7224 */ /* 0x000fce00078e000c */
[----:B------:R-:W-:Y:S05]  /*11f60*/  WARPSYNC.COLLECTIVE R8, `(.L_x_793) ;  /* 0x0000000008087348 */ /* 0x000fea0003c00000 */
[----:B------:R0:W1:Y:S02]  /*11f70*/  SHFL.DOWN P0, R12, R9, R10, R11 ;  /* 0x0800000a090c7389 */ /* 0x000064000000000b */
[----:B01----:R-:W-:Y:S05]  /*11f80*/  ENDCOLLECTIVE ;  /* 0x000000000000791b */ /* 0x003fea0003800000 */
.L_x_793:
[----:B------:R-:W-:Y:S01]  /*11f90*/  IMAD.MOV.U32 R10, RZ, RZ, 0x2 ;  /* 0x00000002ff0a7424 */ /* 0x000fe200078e00ff */
[----:B------:R-:W-:-:S04]  /*11fa0*/  ISETP.GE.AND P0, PT, R60, R11, PT ;  /* 0x0000000b3c00720c */ /* 0x000fc80003f06270 */
[----:B------:R-:W-:Y:S02]  /*11fb0*/  SEL R15, R14, RZ, !P0 ;  /* 0x000000ff0e0f7207 */ /* 0x000fe40004000000 */
[----:B------:R-:W-:Y:S02]  /*11fc0*/  SEL R77, R12, RZ, !P0 ;  /* 0x000000ff0c4d7207 */ /* 0x000fe40004000000 */
[----:B------:R-:W-:Y:S01]  /*11fd0*/  IADD3 R15, P0, PT, R6, R15, RZ ;  /* 0x0000000f060f7210 */ /* 0x000fe20007f1e0ff */
[----:B------:R-:W-:-:S04]  /*11fe0*/  VIADD R6, R60, 0x2 ;  /* 0x000000023c067836 */ /* 0x000fc80000000000 */
[----:B------:R-:W-:Y:S01]  /*11ff0*/  IMAD.MOV.U32 R9, RZ, RZ, R15 ;  /* 0x000000ffff097224 */ /* 0x000fe200078e000f */
[----:B------:R-:W-:Y:S01]  /*12000*/  ISETP.GT.AND P1, PT, R6, R11, PT ;  /* 0x0000000b0600720c */ /* 0x000fe20003f24270 */
[----:B------:R-:W-:Y:S02]  /*12010*/  IMAD.X R68, R7, 0x1, R77, P0 ;  /* 0x0000000107447824 */ /* 0x000fe400000e064d */
[----:B------:R-:W-:-:S10]  /*12020*/  VIADD R6, R60, 0x4 ;  /* 0x000000043c067836 */ /* 0x000fd40000000000 */
[----:B------:R-:W-:Y:S05]  /*12030*/  WARPSYNC.COLLECTIVE R8, `(.L_x_794) ;  /* 0x0000000008087348 */ /* 0x000fea0003c00000 */
[----:B------:R0:W1:Y:S02]  /*12040*/  SHFL.DOWN P0, R12, R9, R10, R11 ;  /* 0x0800000a090c7389 */ /* 0x000064000000000b */
[----:B01----:R-:W-:Y:S05]  /*12050*/  ENDCOLLECTIVE ;  /* 0x000000000000791b */ /* 0x003fea0003800000 */
.L_x_794:
[----:B------:R-:W-:Y:S01]  /*12060*/  IMAD.MOV.U32 R9, RZ, RZ, R68 ;  /* 0x000000ffff097224 */ /* 0x000fe200078e0044 */
[----:B------:R-:W-:-:S04]  /*12070*/  SEL R12, R12, RZ, !P1 ;  /* 0x000000ff0c0c7207 */ /* 0x000fc80004800000 */
[----:B------:R-:W-:-:S13]  /*12080*/  IADD3 R7, P2, PT, R12, R15, RZ ;  /* 0x0000000f0c077210 */ /* 0x000fda0007f5e0ff */
[----:B------:R-:W-:Y:S05]  /*12090*/  WARPSYNC.COLLECTIVE R8, `(.L_x_795) ;  /* 0x0000000008087348 */ /* 0x000fea0003c00000 */
[----:B------:R0:W1:Y:S02]  /*120a0*/  SHFL.DOWN P0, R12, R9, R10, R11 ;  /* 0x0800000a090c7389 */ /* 0x000064000000000b */
[----:B01----:R-:W-:Y:S05]  /*120b0*/  ENDCOLLECTIVE ;  /* 0x000000000000791b */ /* 0x003fea0003800000 */
.L_x_795:
[----:B------:R-:W-:Y:S02]  /*120c0*/  IMAD.MOV.U32 R9, RZ, RZ, R7 ;  /* 0x000000ffff097224 */ /* 0x000fe400078e0007 */
[----:B------:R-:W-:Y:S02]  /*120d0*/  IMAD.MOV.U32 R10, RZ, RZ, 0x4 ;  /* 0x00000004ff0a7424 */ /* 0x000fe400078e00ff */
[----:B------:R-:W-:-:S07]  /*120e0*/  IMAD.MOV.U32 R14, RZ, RZ, R12 ;  /* 0x000000ffff0e7224 */ /* 0x000fce00078e000c */
[----:B------:R-:W-:Y:S05]  /*120f0*/  WARPSYNC.COLLECTIVE R8, `(.L_x_796) ;  /* 0x0000000008087348 */ /* 0x000fea0003c00000 */
[----:B------:R0:W1:Y:S02]  /*12100*/  SHFL.DOWN P0, R12, R9, R10, R11 ;  /* 0x0800000a090c7389 */ /* 0x000064000000000b */
[----:B01----:R-:W-:Y:S05]  /*12110*/  ENDCOLLECTIVE ;  /* 0x000000000000791b */ /* 0x003fea0003800000 */
.L_x_796:
[----:B------:R-:W-:Y:S02]  /*12120*/  SEL R15, R14, RZ, !P1 ;  /* 0x000000ff0e0f7207 */ /* 0x000fe40004800000 */
[----:B------:R-:W-:-:S03]  /*12130*/  ISETP.GT.AND P1, PT, R6, R11, PT ;  /* 0x0000000b0600720c */ /* 0x000fc60003f24270 */
[----:B------:R-:W-:-:S04]  /*12140*/  IMAD.X R66, R15, 0x1, R68, P2 ;  /* 0x000000010f427824 */ /* 0x000fc800010e0644 */
[----:B------:R-:W-:Y:S01]  /*12150*/  IMAD.MOV.U32 R9, RZ, RZ, R66 ;  /* 0x000000ffff097224 */ /* 0x000fe200078e0042 */
[----:B------:R-:W-:-:S04]  /*12160*/  SEL R12, R12, RZ, !P1 ;  /* 0x000000ff0c0c7207 */ /* 0x000fc80004800000 */
[----:B------:R-:W-:-:S13]  /*12170*/  IADD3 R14, P2, PT, R12, R7, RZ ;  /* 0x000000070c0e7210 */ /* 0x000fda0007f5e0ff */
[----:B------:R-:W-:Y:S05]  /*12180*/  WARPSYNC.COLLECTIVE R8, `(.L_x_797) ;  /* 0x0000000008087348 */ /* 0x000fea0003c00000 */
[----:B------:R0:W1:Y:S02]  /*12190*/  SHFL.DOWN P0, R12, R9, R10, R11 ;  /* 0x0800000a090c7389 */ /* 0x000064000000000b */
[----:B01----:R-:W-:Y:S05]  /*121a0*/  ENDCOLLECTIVE ;  /* 0x000000000000791b */ /* 0x003fea0003800000 */
.L_x_797:
[----:B------:R-:W-:Y:S02]  /*121b0*/  IMAD.MOV.U32 R9, RZ, RZ, R14 ;  /* 0x000000ffff097224 */ /* 0x000fe400078e000e */
[----:B------:R-:W-:Y:S02]  /*121c0*/  IMAD.MOV.U32 R10, RZ, RZ, 0x8 ;  /* 0x00000008ff0a7424 */ /* 0x000fe400078e00ff */
[----:B------:R-:W-:-:S07]  /*121d0*/  IMAD.MOV.U32 R6, RZ, RZ, R12 ;  /* 0x000000ffff067224 */ /* 0x000fce00078e000c */
[----:B------:R-:W-:Y:S05]  /*121e0*/  WARPSYNC.COLLECTIVE R8, `(.L_x_798) ;  /* 0x0000000008087348 */ /* 0x000fea0003c00000 */
[----:B------:R0:W1:Y:S02]  /*121f0*/  SHFL.DOWN P0, R12, R9, R10, R11 ;  /* 0x0800000a090c7389 */ /* 0x000064000000000b */
[----:B01----:R-:W-:Y:S05]  /*12200*/  ENDCOLLECTIVE ;  /* 0x000000000000791b */ /* 0x003fea0003800000 */
.L_x_798:
[----:B------:R-:W-:Y:S01]  /*12210*/  SEL R15, R6, RZ, !P1 ;  /* 0x000000ff060f7207 */ /* 0x000fe20004800000 */
[----:B------:R-:W-:-:S04]  /*12220*/  VIADD R6, R60, 0x8 ;  /* 0x000000083c067836 */ /* 0x000fc80000000000 */
[----:B------:R-:W-:Y:S01]  /*12230*/  IMAD.X R15, R15, 0x1, R66, P2 ;  /* 0x000000010f0f7824 */ /* 0x000fe200010e0642 */
[----:B------:R-:W-:-:S03]  /*12240*/  ISETP.GT.AND P1, PT, R6, R11, PT ;  /* 0x0000000b0600720c */ /* 0x000fc60003f24270 */
[----:B------:R-:W-:Y:S02]  /*12250*/  IMAD.MOV.U32 R9, RZ, RZ, R15 ;  /* 0x000000ffff097224 */ /* 0x000fe400078e000f */
[----:B------:R-:W-:-:S08]  /*12260*/  IMAD.MOV.U32 R6, RZ, RZ, R12 ;  /* 0x000000ffff067224 */ /* 0x000fd000078e000c */
[----:B------:R-:W-:Y:S05]  /*12270*/  WARPSYNC.COLLECTIVE R8, `(.L_x_799) ;  /* 0x0000000008087348 */ /* 0x000fea0003c00000 */
[----:B------:R0:W1:Y:S02]  /*12280*/  SHFL.DOWN P0, R12, R9, R10, R11 ;  /* 0x0800000a090c7389 */ /* 0x000064000000000b */
[----:B01----:R-:W-:Y:S05]  /*12290*/  ENDCOLLECTIVE ;  /* 0x000000000000791b */ /* 0x003fea0003800000 */
.L_x_799:
[----:B------:R-:W-:Y:S01]  /*122a0*/  SEL R7, R6, RZ, !P1 ;  /* 0x000000ff06077207 */ /* 0x000fe20004800000 */
[----:B------:R-:W-:-:S03]  /*122b0*/  IMAD.MOV.U32 R10, RZ, RZ, 0x10 ;  /* 0x00000010ff0a7424 */ /* 0x000fc600078e00ff */
[----:B------:R-:W-:Y:S01]  /*122c0*/  IADD3 R7, P0, PT, R7, R14, RZ ;  /* 0x0000000e07077210 */ /* 0x000fe20007f1e0ff */
[----:B------:R-:W-:Y:S01]  /*122d0*/  VIADD R14, R60, 0x10 ;  /* 0x000000103c0e7836 */ /* 0x000fe20000000000 */
[----:B------:R-:W-:-:S03]  /*122e0*/  SEL R12, R12, RZ, !P1 ;  /* 0x000000ff0c0c7207 */ /* 0x000fc60004800000 */
[----:B------:R-:W-:Y:S02]  /*122f0*/  IMAD.MOV.U32 R9, RZ, RZ, R7 ;  /* 0x000000ffff097224 */ /* 0x000fe400078e0007 */
[----:B------:R-:W-:-:S07]  /*12300*/  IMAD.X R77, R12, 0x1, R15, P0 ;  /* 0x000000010c4d7824 */ /* 0x000fce00000e060f */
[----:B------:R-:W-:Y:S05]  /*12310*/  WARPSYNC.COLLECTIVE R8, `(.L_x_800) ;  /* 0x0000000008087348 */ /* 0x000fea0003c00000 */
[----:B------:R0:W1:Y:S02]  /*12320*/  SHFL.DOWN P0, R12, R9, R10, R11 ;  /* 0x0800000a090c7389 */ /* 0x000064000000000b */
[----:B01----:R-:W-:Y:S05]  /*12330*/  ENDCOLLECTIVE ;  /* 0x000000000000791b */ /* 0x003fea0003800000 */
.L_x_800:
[----:B------:R-:W-:Y:S02]  /*12340*/  IMAD.MOV.U32 R9, RZ, RZ, R77 ;  /* 0x000000ffff097224 */ /* 0x000fe400078e004d */
[----:B------:R-:W-:-:S07]  /*12350*/  IMAD.MOV.U32 R6, RZ, RZ, R12 ;  /* 0x000000ffff067224 */ /* 0x000fce00078e000c */
[----:B------:R-:W-:Y:S05]  /*12360*/  WARPSYNC.COLLECTIVE R8, `(.L_x_801) ;  /* 0x0000000008087348 */ /* 0x000fea0003c00000 */
[----:B------:R0:W1:Y:S02]  /*12370*/  SHFL.DOWN P0, R12, R9, R10, R11 ;  /* 0x0800000a090c7389 */ /* 0x000064000000000b */
[----:B01----:R-:W-:Y:S05]  /*12380*/  ENDCOLLECTIVE ;  /* 0x000000000000791b */ /* 0x003fea0003800000 */
.L_x_801:
[----:B------:R-:W0:Y:S02]  /*12390*/  LDCU.64 UR4, c[0x0][0x3a8] ;  /* 0x00007500ff0477ac */ /* 0x000e240008000a00 */
[----:B0-----:R-:W-:-:S04]  /*123a0*/  UIADD3 UR4, UP0, UPT, UR4, 0x200, URZ ;  /* 0x0000020004047890 */ /* 0x001fc8000ff1e0ff */
[----:B------:R-:W-:Y:S01]  /*123b0*/  UIADD3.X UR5, UPT, UPT, URZ, UR5, URZ, UP0, !UPT ;  /* 0x00000005ff057290 */ /* 0x000fe200087fe4ff */
[----:B------:R-:W-:Y:S01]  /*123c0*/  ISETP.GT.AND P0, PT, R14, R11, PT ;  /* 0x0000000b0e00720c */ /* 0x000fe20003f04270 */
[----:B------:R-:W-:-:S03]  /*123d0*/  IMAD.U32 R14, RZ, RZ, UR4 ;  /* 0x00000004ff0e7e24 */ /* 0x000fc6000f8e00ff */
[----:B------:R-:W-:Y:S01]  /*123e0*/  SEL R6, R6, RZ, !P0 ;  /* 0x000000ff06067207 */ /* 0x000fe20004000000 */
[----:B------:R-:W-:Y:S01]  /*123f0*/  IMAD.U32 R15, RZ, RZ, UR5 ;  /* 0x00000005ff0f7e24 */ /* 0x000fe2000f8e00ff */
[----:B------:R-:W-:Y:S02]  /*12400*/  SEL R12, R12, RZ, !P0 ;  /* 0x000000ff0c0c7207 */ /* 0x000fe40004000000 */
[----:B------:R-:W-:Y:S02]  /*12410*/  ISETP.NE.U32.AND P0, PT, R4, 0x65, PT ;  /* 0x000000650400780c */ /* 0x000fe40003f05070 */
[----:B------:R-:W-:Y:S02]  /*12420*/  IADD3 R66, P1, PT, R6, R7, RZ ;  /* 0x0000000706427210 */ /* 0x000fe40007f3e0ff */
[----:B------:R-:W-:-:S03]  /*12430*/  ISETP.NE.AND.EX P0, PT, R5, RZ, PT, P0 ;  /* 0x000000ff0500720c */ /* 0x000fc60003f05300 */
[----:B------:R-:W-:-:S10]  /*12440*/  IMAD.X R77, R12, 0x1, R77, P1 ;  /* 0x000000010c4d7824 */ /* 0x000fd400008e064d */
[----:B------:R-:W-:Y:S05]  /*12450*/  WARPSYNC.COLLECTIVE R8, `(.L_x_802) ;  /* 0x0000000008087348 */ /* 0x000fea0003c00000 */
[----:B------:R-:W-:Y:S01]  /*12460*/  VOTE.ALL P0, P0 ;  /* 0x0000000000ff7806 */ /* 0x000fe20000000000 */
[----:B------:R-:W-:-:S12]  /*12470*/  ENDCOLLECTIVE ;  /* 0x000000000000791b */ /* 0x000fd80003800000 */
.L_x_802:
[----:B------:R-:W-:Y:S05]  /*12480*/  BRA `(.L_x_803) ;  /* 0xffffff4000287947 */ /* 0x000fea000383ffff */
.L_x_508:
[----:B------:R-:W-:Y:S01]  /*12490*/  BSSY B0, `(.L_x_804) ;  /* 0x0000006000007945 */ /* 0x000fe20003800000 */
[----:B------:R-:W-:Y:S01]  /*124a0*/  PLOP3.LUT P0, PT, P0, PT, PT, 0x8, 0x80 ;  /* 0x000000000080781c */ /* 0x000fe2000070e170 */
[----:B------:R-:W-:-:S12]  /*124b0*/  IMAD.MOV.U32 R8, RZ, RZ, -0x1 ;  /* 0xffffffffff087424 */ /* 0x000fd800078e00ff */
[----:B------:R-:W-:Y:S05]  /*124c0*/  WARPSYNC.COLLECTIVE R8, `(.L_x_805) ;  /* 0x0000000008087348 */ /* 0x000fea0003c00000 */
[----:B------:R-:W-:Y:S01]  /*124d0*/  VOTE.ANY P0, P0 ;  /* 0x0000000000ff7806 */ /* 0x000fe20000000100 */
[----:B------:R-:W-:-:S12]  /*124e0*/  ENDCOLLECTIVE ;  /* 0x000000000000791b */ /* 0x000fd80003800000 */
.L_x_805:
[----:B------:R-:W-:Y:S05]  /*124f0*/  BSYNC B0 ;  /* 0x0000000000007941 */ /* 0x000fea0003800000 */
.L_x_804:
[----:B------:R-:W-:Y:S05]  /*12500*/  BRA `(.L_x_806) ;  /* 0xffffff4000347947 */ /* 0x000fea000383ffff */
.L_x_510:
[----:B------:R-:W-:Y:S01]  /*12510*/  BSSY B0, `(.L_x_807) ;  /* 0x0000006000007945 */ /* 0x000fe20003800000 */
[----:B------:R-:W-:Y:S01]  /*12520*/  PLOP3.LUT P0, PT, P0, PT, PT, 0x8, 0x80 ;  /* 0x000000000080781c */ /* 0x000fe2000070e170 */
[----:B------:R-:W-:-:S12]  /*12530*/  IMAD.MOV.U32 R8, RZ, RZ, -0x1 ;  /* 0xffffffffff087424 */ /* 0x000fd800078e00ff */
[----:B------:R-:W-:Y:S05]  /*12540*/  WARPSYNC.COLLECTIVE R8, `(.L_x_808) ;  /* 0x0000000008087348 */ /* 0x000fea0003c00000 */
[----:B------:R-:W-:Y:S01]  /*12550*/  VOTE.ANY P0, P0 ;  /* 0x0000000000ff7806 */ /* 0x000fe20000000100 */
[----:B------:R-:W-:-:S12]  /*12560*/  ENDCOLLECTIVE ;  /* 0x000000000000791b */ /* 0x000fd80003800000 */
.L_x_808:
[----:B------:R-:W-:Y:S05]  /*12570*/  BSYNC B0 ;  /* 0x0000000000007941 */ /* 0x000fea0003800000 */
.L_x_807:
[----:B------:R-:W-:Y:S05]  /*12580*/  BRA `(.L_x_809) ;  /* 0xffffff40008c7947 */ /* 0x000fea000383ffff */
.L_x_512:
[----:B------:R-:W-:Y:S01]  /*12590*/  BSSY B0, `(.L_x_810) ;  /* 0x0000006000007945 */ /* 0x000fe20003800000 */
[----:B------:R-:W-:Y:S01]  /*125a0*/  PLOP3.LUT P0, PT, P0, PT, PT, 0x8, 0x80 ;  /* 0x000000000080781c */ /* 0x000fe2000070e170 */
[----:B------:R-:W-:-:S12]  /*125b0*/  IMAD.MOV.U32 R8, RZ, RZ, -0x1 ;  /* 0xffffffffff087424 */ /* 0x000fd800078e00ff */
[----:B------:R-:W-:Y:S05]  /*125c0*/  WARPSYNC.COLLECTIVE R8, `(.L_x_811) ;  /* 0x0000000008087348 */ /* 0x000fea0003c00000 */
[----:B------:R-:W-:Y:S01]  /*125d0*/  VOTE.ANY R8, PT, P0 ;  /* 0x0000000000087806 */ /* 0x000fe200000e0100 */
[----:B------:R-:W-:Y:S06]  /*125e0*/  ENDCOLLECTIVE ;  /* 0x000000000000791b */ /* 0x000fec0003800000 */
.L_x_811:
[----:B------:R-:W-:Y:S05]  /*125f0*/  BSYNC B0 ;  /* 0x0000000000007941 */ /* 0x000fea0003800000 */
.L_x_810:
[----:B------:R-:W-:Y:S01]  /*12600*/  LOP3.LUT R8, R8, 0x80000000, R13, 0xec, !PT ;  /* 0x8000000008087812 */ /* 0x000fe200078eec0d */
[----:B------:R-:W-:Y:S02]  /*12610*/  IMAD.MOV.U32 R10, RZ, RZ, 0x1 ;  /* 0x00000001ff0a7424 */ /* 0x000fe400078e00ff */
[----:B------:R-:W-:Y:S02]  /*12620*/  VIADD R79, R79, 0xffffffe0 ;  /* 0xffffffe04f4f7836 */ /* 0x000fe40000000000 */
[----:B------:R-:W-:-:S05]  /*12630*/  VIADD R9, R8, 0xffffffff ;  /* 0xffffffff08097836 */ /* 0x000fca0000000000 */
[----:B------:R-:W-:Y:S01]  /*12640*/  LOP3.LUT R68, R8, R9, RZ, 0xc, !PT ;  /* 0x0000000908447212 */ /* 0x000fe200078e0cff */
[----:B------:R-:W-:Y:S02]  /*12650*/  IMAD.MOV.U32 R9, RZ, RZ, R6 ;  /* 0x000000ffff097224 */ /* 0x000fe400078e0006 */
[----:B------:R-:W-:Y:S01]  /*12660*/  IMAD.MOV.U32 R8, RZ, RZ, -0x1 ;  /* 0xffffffffff087424 */ /* 0x000fe200078e00ff */
[----:B------:R0:W1:Y:S06]  /*12670*/  POPC R11, R68 ;  /* 0x00000044000b7309 */ /* 0x00006c0000000000 */
[----:B01----:R-:W-:Y:S05]  /*12680*/  WARPSYNC.COLLECTIVE R8, `(.L_x_812) ;  /* 0x0000000008087348 */ /* 0x003fea0003c00000 */
[----:B-1----:R1:W2:Y:S02]  /*12690*/  SHFL.DOWN P0, R12, R9, R10, R11 ;  /* 0x0800000a090c7389 */ /* 0x0022a4000000000b */
[----:B012---:R-:W-:Y:S05]  /*126a0*/  ENDCOLLECTIVE ;  /* 0x000000000000791b */ /* 0x007fea0003800000 */
.L_x_812:
[----:B------:R-:W-:Y:S02]  /*126b0*/  IMAD.MOV.U32 R9, RZ, RZ, R7 ;  /* 0x000000ffff097224 */ /* 0x000fe400078e0007 */
[----:B------:R-:W-:-:S07]  /*126c0*/  IMAD.MOV.U32 R62, RZ, RZ, R12 ;  /* 0x000000ffff3e7224 */ /* 0x000fce00078e000c */
[----:B------:R-:W-:Y:S05]  /*126d0*/  WARPSYNC.COLLECTIVE R8, `(.L_x_813) ;  /* 0x0000000008087348 */ /* 0x000fea0003c00000 */
[----:B------:R0:W1:Y:S02]  /*126e0*/  SHFL.DOWN P0, R12, R9, R10, R11 ;  /* 0x0800000a090c7389 */ /* 0x000064000000000b */
[----:B01----:R-:W-:Y:S05]  /*126f0*/  ENDCOLLECTIVE ;  /* 0x000000000000791b */ /* 0x003fea0003800000 */
.L_x_813:
        /* <DEDUP_REMOVED lines=13> */
.L_x_814:
[----:B------:R-:W-:Y:S01]  /*127d0*/  IMAD.MOV.U32 R9, RZ, RZ, R70 ;  /* 0x000000ffff097224 */ /* 0x000fe200078e0046 */
[----:B------:R-:W-:-:S07]  /*127e0*/  SEL R7, R12, RZ, !P1 ;  /* 0x000000ff0c077207 */ /* 0x000fce0004800000 */
[----:B------:R-:W-:Y:S05]  /*127f0*/  WARPSYNC.COLLECTIVE R8, `(.L_x_815) ;  /* 0x0000000008087348 */ /* 0x000fea0003c00000 */
[----:B------:R0:W1:Y:S02]  /*12800*/  SHFL.DOWN P0, R12, R9, R10, R11 ;  /* 0x0800000a090c7389 */ /* 0x000064000000000b */
[----:B01----:R-:W-:Y:S05]  /*12810*/  ENDCOLLECTIVE ;  /* 0x000000000000791b */ /* 0x003fea0003800000 */
.L_x_815:
[----:B------:R-:W-:-:S05]  /*12820*/  IADD3 R7, P2, PT, R7, R68, RZ ;  /* 0x0000004407077210 */ /* 0x000fca0007f5e0ff */
[----:B------:R-:W-:Y:S02]  /*12830*/  IMAD.MOV.U32 R9, RZ, RZ, R7 ;  /* 0x000000ffff097224 */ /* 0x000fe400078e0007 */
[----:B------:R-:W-:Y:S02]  /*12840*/  IMAD.MOV.U32 R10, RZ, RZ, 0x4 ;  /* 0x00000004ff0a7424 */ /* 0x000fe400078e00ff */
[----:B------:R-:W-:-:S07]  /*12850*/  IMAD.MOV.U32 R62, RZ, RZ, R12 ;  /* 0x000000ffff3e7224 */ /* 0x000fce00078e000c */
[----:B------:R-:W-:Y:S05]  /*12860*/  WARPSYNC.COLLECTIVE R8, `(.L_x_816) ;  /* 0x0000000008087348 */ /* 0x000fea0003c00000 */
[----:B------:R0:W1:Y:S02]  /*12870*/  SHFL.DOWN P0, R12, R9, R10, R11 ;  /* 0x0800000a090c7389 */ /* 0x000064000000000b */
[----:B01----:R-:W-:Y:S05]  /*12880*/  ENDCOLLECTIVE ;  /* 0x000000000000791b */ /* 0x003fea0003800000 */
.L_x_816:
        /* <DEDUP_REMOVED lines=9> */
.L_x_817:
[----:B------:R-:W-:Y:S02]  /*12920*/  IMAD.MOV.U32 R9, RZ, RZ, R68 ;  /* 0x000000ffff097224 */ /* 0x000fe400078e0044 */
[----:B------:R-:W-:Y:S02]  /*12930*/  IMAD.MOV.U32 R10, RZ, RZ, 0x8 ;  /* 0x00000008ff0a7424 */ /* 0x000fe400078e00ff */
[----:B------:R-:W-:-:S07]  /*12940*/  IMAD.MOV.U32 R6, RZ, RZ, R12 ;  /* 0x000000ffff067224 */ /* 0x000fce00078e000c */
[----:B------:R-:W-:Y:S05]  /*12950*/  WARPSYNC.COLLECTIVE R8, `(.L_x_818) ;  /* 0x0000000008087348 */ /* 0x000fea0003c00000 */
[----:B------:R0:W1:Y:S02]  /*12960*/  SHFL.DOWN P0, R12, R9, R10, R11 ;  /* 0x0800000a090c7389 */ /* 0x000064000000000b */
[----:B01----:R-:W-:Y:S05]  /*12970*/  ENDCOLLECTIVE ;  /* 0x000000000000791b */ /* 0x003fea0003800000 */
.L_x_818:
        /* <DEDUP_REMOVED lines=9> */
.L_x_819:
        /* <DEDUP_REMOVED lines=10> */
.L_x_820:
[----:B------:R-:W-:Y:S02]  /*12ab0*/  IMAD.MOV.U32 R9, RZ, RZ, R62 ;  /* 0x000000ffff097224 */ /* 0x000fe400078e003e */
[----:B------:R-:W-:-:S07]  /*12ac0*/  IMAD.MOV.U32 R6, RZ, RZ, R12 ;  /* 0x000000ffff067224 */ /* 0x000fce00078e000c */
[----:B------:R-:W-:Y:S05]  /*12ad0*/  WARPSYNC.COLLECTIVE R8, `(.L_x_821) ;  /* 0x0000000008087348 */ /* 0x000fea0003c00000 */
[----:B------:R0:W1:Y:S02]  /*12ae0*/  SHFL.DOWN P0, R12, R9, R10, R11 ;  /* 0x0800000a090c7389 */ /* 0x000064000000000b */
[----:B01----:R-:W-:Y:S05]  /*12af0*/  ENDCOLLECTIVE ;  /* 0x000000000000791b */ /* 0x003fea0003800000 */
.L_x_821:
[----:B------:R-:W-:-:S04]  /*12b00*/  ISETP.GT.AND P0, PT, R68, R11, PT ;  /* 0x0000000b4400720c */ /* 0x000fc80003f04270 */
[----:B------:R-:W-:Y:S02]  /*12b10*/  SEL R6, R6, RZ, !P0 ;  /* 0x000000ff06067207 */ /* 0x000fe40004000000 */
[----:B------:R-:W-:Y:S02]  /*12b20*/  SEL R12, R12, RZ, !P0 ;  /* 0x000000ff0c0c7207 */ /* 0x000fe40004000000 */
[----:B------:R-:W-:Y:S02]  /*12b30*/  ISETP.NE.U32.AND P0, PT, R4, 0x65, PT ;  /* 0x000000650400780c */ /* 0x000fe40003f05070 */
[----:B------:R-:W-:Y:S02]  /*12b40*/  IADD3 R66, P2, P1, R6, R7, R66 ;  /* 0x0000000706427210 */ /* 0x000fe4000795e042 */
[----:B------:R-:W-:Y:S02]  /*12b50*/  ISETP.NE.AND.EX P0, PT, R5, RZ, PT, P0 ;  /* 0x000000ff0500720c */ /* 0x000fe40003f05300 */
[----:B------:R-:W-:-:S11]  /*12b60*/  IADD3.X R77, PT, PT, R12, R62, R77, P2, P1 ;  /* 0x0000003e0c4d7210 */ /* 0x000fd600017e244d */
[----:B------:R-:W-:Y:S05]  /*12b70*/  WARPSYNC.COLLECTIVE R8, `(.L_x_822) ;  /* 0x0000000008087348 */ /* 0x000fea0003c00000 */
[----:B------:R-:W-:Y:S01]  /*12b80*/  VOTE.ALL P0, P0 ;  /* 0x0000000000ff7806 */ /* 0x000fe20000000000 */
[----:B------:R-:W-:-:S12]  /*12b90*/  ENDCOLLECTIVE ;  /* 0x000000000000791b */ /* 0x000fd80003800000 */
.L_x_822:
[----:B------:R-:W-:Y:S05]  /*12ba0*/  BRA `(.L_x_823) ;  /* 0xffffff3c00d87947 */ /* 0x000fea000383ffff */
.L_x_690:
[----:B------:R-:W-:Y:S01]  /*12bb0*/  BSSY B1, `(.L_x_824) ;  /* 0x0000006000017945 */ /* 0x000fe20003800000 */
[----:B------:R-:W-:Y:S01]  /*12bc0*/  PLOP3.LUT P0, PT, P0, PT, PT, 0x8, 0x80 ;  /* 0x000000000080781c */ /* 0x000fe2000070e170 */
[----:B------:R-:W-:-:S12]  /*12bd0*/  IMAD.MOV.U32 R8, RZ, RZ, -0x1 ;  /* 0xffffffffff087424 */ /* 0x000fd800078e00ff */
[----:B------:R-:W-:Y:S05]  /*12be0*/  WARPSYNC.COLLECTIVE R8, `(.L_x_825) ;  /* 0x0000000008087348 */ /* 0x000fea0003c00000 */
[----:B------:R-:W-:Y:S01]  /*12bf0*/  VOTE.ANY P0, P0 ;  /* 0x0000000000ff7806 */ /* 0x000fe20000000100 */
[----:B------:R-:W-:-:S12]  /*12c00*/  ENDCOLLECTIVE ;  /* 0x000000000000791b */ /* 0x000fd80003800000 */
.L_x_825:
[----:B------:R-:W-:Y:S05]  /*12c10*/  BSYNC B1 ;  /* 0x0000000000017941 */ /* 0x000fea0003800000 */
.L_x_824:
[----:B------:R-:W-:Y:S05]  /*12c20*/  BRA `(.L_x_826) ;  /* 0xffffffc4002c7947 */ /* 0x000fea000383ffff */
.L_x_692:
[----:B------:R-:W-:Y:S01]  /*12c30*/  BSSY B1, `(.L_x_827) ;  /* 0x0000006000017945 */ /* 0x000fe20003800000 */
[----:B------:R-:W-:Y:S01]  /*12c40*/  PLOP3.LUT P0, PT, P0, PT, PT, 0x8, 0x80 ;  /* 0x000000000080781c */ /* 0x000fe2000070e170 */
[----:B------:R-:W-:-:S12]  /*12c50*/  IMAD.MOV.U32 R8, RZ, RZ, -0x1 ;  /* 0xffffffffff087424 */ /* 0x000fd800078e00ff */
[----:B------:R-:W-:Y:S05]  /*12c60*/  WARPSYNC.COLLECTIVE R8, `(.L_x_828) ;  /* 0x0000000008087348 */ /* 0x000fea0003c00000 */
[----:B------:R-:W-:Y:S01]  /*12c70*/  VOTE.ANY P0, P0 ;  /* 0x0000000000ff7806 */ /* 0x000fe20000000100 */
[----:B------:R-:W-:-:S12]  /*12c80*/  ENDCOLLECTIVE ;  /* 0x000000000000791b */ /* 0x000fd80003800000 */
.L_x_828:
[----:B------:R-:W-:Y:S05]  /*12c90*/  BSYNC B1 ;  /* 0x0000000000017941 */ /* 0x000fea0003800000 */
.L_x_827:
[----:B------:R-:W-:Y:S05]  /*12ca0*/  BRA `(.L_x_829) ;  /* 0xffffffc400847947 */ /* 0x000fea000383ffff */
.L_x_694:
[----:B------:R-:W0:Y:S01]  /*12cb0*/  S2R R13, SR_GEMASK ;  /* 0x00000000000d7919 */ /* 0x000e220000003c00 */
[----:B------:R-:W-:Y:S01]  /*12cc0*/  BSSY B1, `(.L_x_830) ;  /* 0x0000006000017945 */ /* 0x000fe20003800000 */
[----:B------:R-:W-:Y:S01]  /*12cd0*/  PLOP3.LUT P0, PT, P0, PT, PT, 0x8, 0x80 ;  /* 0x000000000080781c */ /* 0x000fe2000070e170 */
[----:B------:R-:W-:-:S12]  /*12ce0*/  IMAD.MOV.U32 R8, RZ, RZ, -0x1 ;  /* 0xffffffffff087424 */ /* 0x000fd800078e00ff */
[----:B0-----:R-:W-:Y:S05]  /*12cf0*/  WARPSYNC.COLLECTIVE R8, `(.L_x_831) ;  /* 0x0000000008087348 */ /* 0x001fea0003c00000 */
[----:B------:R-:W-:Y:S01]  /*12d00*/  VOTE.ANY R8, PT, P0 ;  /* 0x0000000000087806 */ /* 0x000fe200000e0100 */
[----:B0-----:R-:W-:Y:S06]  /*12d10*/  ENDCOLLECTIVE ;  /* 0x000000000000791b */ /* 0x001fec0003800000 */
.L_x_831:
[----:B------:R-:W-:Y:S05]  /*12d20*/  BSYNC B1 ;  /* 0x0000000000017941 */ /* 0x000fea0003800000 */
.L_x_830:
[----:B------:R-:W-:Y:S01]  /*12d30*/  LOP3.LUT R8, R8, 0x80000000, R13, 0xec, !PT ;  /* 0x8000000008087812 */ /* 0x000fe200078eec0d */
[----:B------:R-:W-:-:S04]  /*12d40*/  IMAD.MOV.U32 R10, RZ, RZ, 0x1 ;  /* 0x00000001ff0a7424 */ /* 0x000fc800078e00ff */
        /* <DEDUP_REMOVED lines=8> */
.L_x_832:
[----:B------:R-:W-:Y:S02]  /*12dd0*/  IMAD.MOV.U32 R9, RZ, RZ, R7 ;  /* 0x000000ffff097224 */ /* 0x000fe400078e0007 */
[----:B------:R-:W-:-:S07]  /*12de0*/  IMAD.MOV.U32 R14, RZ, RZ, R12 ;  /* 0x000000ffff0e7224 */ /* 0x000fce00078e000c */
[----:B------:R-:W-:Y:S05]  /*12df0*/  WARPSYNC.COLLECTIVE R8, `(.L_x_833) ;  /* 0x0000000008087348 */ /* 0x000fea0003c00000 */
[----:B------:R0:W1:Y:S02]  /*12e00*/  SHFL.DOWN P0, R12, R9, R10, R11 ;  /* 0x0800000a090c7389 */ /* 0x000064000000000b */
[----:B01----:R-:W-:Y:S05]  /*12e10*/  ENDCOLLECTIVE ;  /* 0x000000000000791b */ /* 0x003fea0003800000 */
.L_x_833:
        /* <DEDUP_REMOVED lines=13> */
.L_x_834:
[----:B------:R-:W-:Y:S01]  /*12ef0*/  IMAD.MOV.U32 R9, RZ, RZ, R71 ;  /* 0x000000ffff097224 */ /* 0x000fe200078e0047 */
[----:B------:R-:W-:-:S04]  /*12f00*/  SEL R12, R12, RZ, !P1 ;  /* 0x000000ff0c0c7207 */ /* 0x000fc80004800000 */
[----:B------:R-:W-:-:S13]  /*12f10*/  IADD3 R7, P2, PT, R12, R15, RZ ;  /* 0x0000000f0c077210 */ /* 0x000fda0007f5e0ff */
[----:B------:R-:W-:Y:S05]  /*12f20*/  WARPSYNC.COLLECTIVE R8, `(.L_x_835) ;  /* 0x0000000008087348 */ /* 0x000fea0003c00000 */
[----:B------:R0:W1:Y:S02]  /*12f30*/  SHFL.DOWN P0, R12, R9, R10, R11 ;  /* 0x0800000a090c7389 */ /* 0x000064000000000b */
[----:B01----:R-:W-:Y:S05]  /*12f40*/  ENDCOLLECTIVE ;  /* 0x000000000000791b */ /* 0x003fea0003800000 */
.L_x_835:
[----:B------:R-:W-:Y:S02]  /*12f50*/  IMAD.MOV.U32 R9, RZ, RZ, R7 ;  /* 0x000000ffff097224 */ /* 0x000fe400078e0007 */
[----:B------:R-:W-:Y:S02]  /*12f60*/  IMAD.MOV.U32 R10, RZ, RZ, 0x4 ;  /* 0x00000004ff0a7424 */ /* 0x000fe400078e00ff */
[----:B------:R-:W-:-:S07]  /*12f70*/  IMAD.MOV.U32 R14, RZ, RZ, R12 ;  /* 0x000000ffff0e7224 */ /* 0x000fce00078e000c */
[----:B------:R-:W-:Y:S05]  /*12f80*/  WARPSYNC.COLLECTIVE R8, `(.L_x_836) ;  /* 0x0000000008087348 */ /* 0x000fea0003c00000 */
[----:B------:R0:W1:Y:S02]  /*12f90*/  SHFL.DOWN P0, R12, R9, R10, R11 ;  /* 0x0800000a090c7389 */ /* 0x000064000000000b */
[----:B01----:R-:W-:Y:S05]  /*12fa0*/  ENDCOLLECTIVE ;  /* 0x000000000000791b */ /* 0x003fea0003800000 */
.L_x_836:
[----:B------:R-:W-:Y:S02]  /*12fb0*/  SEL R14, R14, RZ, !P1 ;  /* 0x000000ff0e0e7207 */ /* 0x000fe40004800000 */
[----:B------:R-:W-:-:S03]  /*12fc0*/  ISETP.GT.AND P1, PT, R6, R11, PT ;  /* 0x0000000b0600720c */ /* 0x000fc60003f24270 */
[----:B------:R-:W-:Y:S01]  /*12fd0*/  IMAD.X R72, R14, 0x1, R71, P2 ;  /* 0x000000010e487824 */ /* 0x000fe200010e0647 */
[----:B------:R-:W-:-:S03]  /*12fe0*/  LOP3.LUT R71, RZ, R20, RZ, 0x33, !PT ;  /* 0x00000014ff477212 */ /* 0x000fc600078e33ff */
[----:B------:R-:W-:Y:S02]  /*12ff0*/  IMAD.MOV.U32 R9, RZ, RZ, R72 ;  /* 0x000000ffff097224 */ /* 0x000fe400078e0048 */
[----:B------:R-:W-:Y:S01]  /*13000*/  IMAD.IADD R71, R71, 0x1, R0 ;  /* 0x0000000147477824 */ /* 0x000fe200078e0200 */
[----:B------:R-:W-:-:S04]  /*13010*/  SEL R12, R12, RZ, !P1 ;  /* 0x000000ff0c0c7207 */ /* 0x000fc80004800000 */
[----:B------:R-:W-:-:S13]  /*13020*/  IADD3 R14, P2, PT, R12, R7, RZ ;  /* 0x000000070c0e7210 */ /* 0x000fda0007f5e0ff */
[----:B------:R-:W-:Y:S05]  /*13030*/  WARPSYNC.COLLECTIVE R8, `(.L_x_837) ;  /* 0x0000000008087348 */ /* 0x000fea0003c00000 */
[----:B------:R0:W1:Y:S02]  /*13040*/  SHFL.DOWN P0, R12, R9, R10, R11 ;  /* 0x0800000a090c7389 */ /* 0x000064000000000b */
[----:B01----:R-:W-:Y:S05]  /*13050*/  ENDCOLLECTIVE ;  /* 0x000000000000791b */ /* 0x003fea0003800000 */
.L_x_837:
[----:B------:R-:W-:Y:S02]  /*13060*/  IMAD.MOV.U32 R9, RZ, RZ, R14 ;  /* 0x000000ffff097224 */ /* 0x000fe400078e000e */
[----:B------:R-:W-:Y:S02]  /*13070*/  IMAD.MOV.U32 R10, RZ, RZ, 0x8 ;  /* 0x00000008ff0a7424 */ /* 0x000fe400078e00ff */
[----:B------:R-:W-:-:S07]  /*13080*/  IMAD.MOV.U32 R6, RZ, RZ, R12 ;  /* 0x000000ffff067224 */ /* 0x000fce00078e000c */
[----:B------:R-:W-:Y:S05]  /*13090*/  WARPSYNC.COLLECTIVE R8, `(.L_x_838) ;  /* 0x0000000008087348 */ /* 0x000fea0003c00000 */
[----:B------:R0:W1:Y:S02]  /*130a0*/  SHFL.DOWN P0, R12, R9, R10, R11 ;  /* 0x0800000a090c7389 */ /* 0x000064000000000b */
[----:B01----:R-:W-:Y:S05]  /*130b0*/  ENDCOLLECTIVE ;  /* 0x000000000000791b */ /* 0x003fea0003800000 */
.L_x_838:
        /* <DEDUP_REMOVED lines=9> */
.L_x_839:
        /* <DEDUP_REMOVED lines=10> */
.L_x_840:
[----:B------:R-:W-:Y:S02]  /*131f0*/  IMAD.MOV.U32 R9, RZ, RZ, R73 ;  /* 0x000000ffff097224 */ /* 0x000fe400078e0049 */
[----:B------:R-:W-:-:S07]  /*13200*/  IMAD.MOV.U32 R6, RZ, RZ, R12 ;  /* 0x000000ffff067224 */ /* 0x000fce00078e000c */
[----:B------:R-:W-:Y:S05]  /*13210*/  WARPSYNC.COLLECTIVE R8, `(.L_x_841) ;  /* 0x0000000008087348 */ /* 0x000fea0003c00000 */
[----:B------:R0:W1:Y:S02]  /*13220*/  SHFL.DOWN P0, R12, R9, R10, R11 ;  /* 0x0800000a090c7389 */ /* 0x000064000000000b */
[----:B01----:R-:W-:Y:S05]  /*13230*/  ENDCOLLECTIVE ;  /* 0x000000000000791b */ /* 0x003fea0003800000 */
.L_x_841:
        /* <DEDUP_REMOVED lines=15> */
.L_x_842:
[----:B------:R-:W-:Y:S05]  /*13330*/  BRA `(.L_x_843) ;  /* 0xffffffc000d07947 */ /* 0x000fea000383ffff */
.L_x_696:
[----:B------:R-:W-:Y:S01]  /*13340*/  BSSY B1, `(.L_x_844) ;  /* 0x0000006000017945 */ /* 0x000fe20003800000 */
[----:B------:R-:W-:Y:S01]  /*13350*/  PLOP3.LUT P0, PT, P0, PT, PT, 0x8, 0x80 ;  /* 0x000000000080781c */ /* 0x000fe2000070e170 */
[----:B------:R-:W-:-:S12]  /*13360*/  IMAD.MOV.U32 R8, RZ, RZ, -0x1 ;  /* 0xffffffffff087424 */ /* 0x000fd800078e00ff */
[----:B------:R-:W-:Y:S05]  /*13370*/  WARPSYNC.COLLECTIVE R8, `(.L_x_845) ;  /* 0x0000000008087348 */ /* 0x000fea0003c00000 */
[----:B------:R-:W-:Y:S01]  /*13380*/  VOTE.ANY P0, P0 ;  /* 0x0000000000ff7806 */ /* 0x000fe20000000100 */
[----:B------:R-:W-:-:S12]  /*13390*/  ENDCOLLECTIVE ;  /* 0x000000000000791b */ /* 0x000fd80003800000 */
.L_x_845:
[----:B------:R-:W-:Y:S05]  /*133a0*/  BSYNC B1 ;  /* 0x0000000000017941 */ /* 0x000fea0003800000 */
.L_x_844:
[----:B------:R-:W-:Y:S05]  /*133b0*/  BRA `(.L_x_846) ;  /* 0xffffffc000dc7947 */ /* 0x000fea000383ffff */
.L_x_698:
[----:B------:R-:W-:Y:S01]  /*133c0*/  BSSY B1, `(.L_x_847) ;  /* 0x0000006000017945 */ /* 0x000fe20003800000 */
[----:B------:R-:W-:Y:S01]  /*133d0*/  PLOP3.LUT P0, PT, P0, PT, PT, 0x8, 0x80 ;  /* 0x000000000080781c */ /* 0x000fe2000070e170 */
[----:B------:R-:W-:-:S12]  /*133e0*/  IMAD.MOV.U32 R8, RZ, RZ, -0x1 ;  /* 0xffffffffff087424 */ /* 0x000fd800078e00ff */
[----:B------:R-:W-:Y:S05]  /*133f0*/  WARPSYNC.COLLECTIVE R8, `(.L_x_848) ;  /* 0x0000000008087348 */ /* 0x000fea0003c00000 */
[----:B------:R-:W-:Y:S01]  /*13400*/  VOTE.ANY P0, P0 ;  /* 0x0000000000ff7806 */ /* 0x000fe20000000100 */
[----:B------:R-:W-:-:S12]  /*13410*/  ENDCOLLECTIVE ;  /* 0x000000000000791b */ /* 0x000fd80003800000 */
.L_x_848:
[----:B------:R-:W-:Y:S05]  /*13420*/  BSYNC B1 ;  /* 0x0000000000017941 */ /* 0x000fea0003800000 */
.L_x_847:
[----:B------:R-:W-:Y:S05]  /*13430*/  BRA `(.L_x_849) ;  /* 0xffffffc400347947 */ /* 0x000fea000383ffff */
.L_x_700:
[----:B------:R-:W-:Y:S01]  /*13440*/  BSSY B1, `(.L_x_850) ;  /* 0x0000006000017945 */ /* 0x000fe20003800000 */
[----:B------:R-:W-:Y:S01]  /*13450*/  PLOP3.LUT P0, PT, P0, PT, PT, 0x8, 0x80 ;  /* 0x000000000080781c */ /* 0x000fe2000070e170 */
[----:B------:R-:W-:-:S12]  /*13460*/  IMAD.MOV.U32 R8, RZ, RZ, -0x1 ;  /* 0xffffffffff087424 */ /* 0x000fd800078e00ff */
[----:B------:R-:W-:Y:S05]  /*13470*/  WARPSYNC.COLLECTIVE R8, `(.L_x_851) ;  /* 0x0000000008087348 */ /* 0x000fea0003c00000 */
[----:B------:R-:W-:Y:S01]  /*13480*/  VOTE.ANY R8, PT, P0 ;  /* 0x0000000000087806 */ /* 0x000fe200000e0100 */
[----:B------:R-:W-:Y:S06]  /*13490*/  ENDCOLLECTIVE ;  /* 0x000000000000791b */ /* 0x000fec0003800000 */
.L_x_851:
[----:B------:R-:W-:Y:S05]  /*134a0*/  BSYNC B1 ;  /* 0x0000000000017941 */ /* 0x000fea0003800000 */
.L_x_850:
        /* <DEDUP_REMOVED lines=11> */
.L_x_852:
[----:B------:R-:W-:Y:S02]  /*13560*/  IMAD.MOV.U32 R9, RZ, RZ, R7 ;  /* 0x000000ffff097224 */ /* 0x000fe400078e0007 */
[----:B------:R-:W-:-:S07]  /*13570*/  IMAD.MOV.U32 R20, RZ, RZ, R12 ;  /* 0x000000ffff147224 */ /* 0x000fce00078e000c */
[----:B------:R-:W-:Y:S05]  /*13580*/  WARPSYNC.COLLECTIVE R8, `(.L_x_853) ;  /* 0x0000000008087348 */ /* 0x000fea0003c00000 */
[----:B------:R0:W1:Y:S02]  /*13590*/  SHFL.DOWN P0, R12, R9, R10, R11 ;  /* 0x0800000a090c7389 */ /* 0x000064000000000b */
[----:B01----:R-:W-:Y:S05]  /*135a0*/  ENDCOLLECTIVE ;  /* 0x000000000000791b */ /* 0x003fea0003800000 */
.L_x_853:
        /* <DEDUP_REMOVED lines=13> */
.L_x_854:
[----:B------:R-:W-:Y:S01]  /*13680*/  IMAD.MOV.U32 R9, RZ, RZ, R75 ;  /* 0x000000ffff097224 */ /* 0x000fe200078e004b */
[----:B------:R-:W-:-:S07]  /*13690*/  SEL R7, R12, RZ, !P1 ;  /* 0x000000ff0c077207 */ /* 0x000fce0004800000 */
[----:B------:R-:W-:Y:S05]  /*136a0*/  WARPSYNC.COLLECTIVE R8, `(.L_x_855) ;  /* 0x0000000008087348 */ /* 0x000fea0003c00000 */
[----:B------:R0:W1:Y:S02]  /*136b0*/  SHFL.DOWN P0, R12, R9, R10, R11 ;  /* 0x0800000a090c7389 */ /* 0x000064000000000b */
[----:B01----:R-:W-:Y:S05]  /*136c0*/  ENDCOLLECTIVE ;  /* 0x000000000000791b */ /* 0x003fea0003800000 */
.L_x_855:
[----:B------:R-:W-:-:S05]  /*136d0*/  IADD3 R7, P2, PT, R7, R74, RZ ;  /* 0x0000004a07077210 */ /* 0x000fca0007f5e0ff */
[----:B------:R-:W-:Y:S02]  /*136e0*/  IMAD.MOV.U32 R9, RZ, RZ, R7 ;  /* 0x000000ffff097224 */ /* 0x000fe400078e0007 */
[----:B------:R-:W-:Y:S02]  /*136f0*/  IMAD.MOV.U32 R10, RZ, RZ, 0x4 ;  /* 0x00000004ff0a7424 */ /* 0x000fe400078e00ff */
[----:B------:R-:W-:-:S07]  /*13700*/  IMAD.MOV.U32 R20, RZ, RZ, R12 ;  /* 0x000000ffff147224 */ /* 0x000fce00078e000c */
[----:B------:R-:W-:Y:S05]  /*13710*/  WARPSYNC.COLLECTIVE R8, `(.L_x_856) ;  /* 0x0000000008087348 */ /* 0x000fea0003c00000 */
[----:B------:R0:W1:Y:S02]  /*13720*/  SHFL.DOWN P0, R12, R9, R10, R11 ;  /* 0x0800000a090c7389 */ /* 0x000064000000000b */
[----:B01----:R-:W-:Y:S05]  /*13730*/  ENDCOLLECTIVE ;  /* 0x000000000000791b */ /* 0x003fea0003800000 */
.L_x_856:
        /* <DEDUP_REMOVED lines=9> */
.L_x_857:
[----:B------:R-:W-:Y:S02]  /*137d0*/  IMAD.MOV.U32 R9, RZ, RZ, R74 ;  /* 0x000000ffff097224 */ /* 0x000fe400078e004a */
[----:B------:R-:W-:Y:S02]  /*137e0*/  IMAD.MOV.U32 R10, RZ, RZ, 0x8 ;  /* 0x00000008ff0a7424 */ /* 0x000fe400078e00ff */
[----:B------:R-:W-:-:S07]  /*137f0*/  IMAD.MOV.U32 R6, RZ, RZ, R12 ;  /* 0x000000ffff067224 */ /* 0x000fce00078e000c */
[----:B------:R-:W-:Y:S05]  /*13800*/  WARPSYNC.COLLECTIVE R8, `(.L_x_858) ;  /* 0x0000000008087348 */ /* 0x000fea0003c00000 */
[----:B------:R0:W1:Y:S02]  /*13810*/  SHFL.DOWN P0, R12, R9, R10, R11 ;  /* 0x0800000a090c7389 */ /* 0x000064000000000b */
[----:B01----:R-:W-:Y:S05]  /*13820*/  ENDCOLLECTIVE ;  /* 0x000000000000791b */ /* 0x003fea0003800000 */
.L_x_858:
        /* <DEDUP_REMOVED lines=9> */
.L_x_859:
        /* <DEDUP_REMOVED lines=10> */
.L_x_860:
[----:B------:R-:W-:Y:S02]  /*13960*/  IMAD.MOV.U32 R9, RZ, RZ, R20 ;  /* 0x000000ffff097224 */ /* 0x000fe400078e0014 */
[----:B------:R-:W-:-:S07]  /*13970*/  IMAD.MOV.U32 R6, RZ, RZ, R12 ;  /* 0x000000ffff067224 */ /* 0x000fce00078e000c */
[----:B------:R-:W-:Y:S05]  /*13980*/  WARPSYNC.COLLECTIVE R8, `(.L_x_861) ;  /* 0x0000000008087348 */ /* 0x000fea0003c00000 */
[----:B------:R0:W1:Y:S02]  /*13990*/  SHFL.DOWN P0, R12, R9, R10, R11 ;  /* 0x0800000a090c7389 */ /* 0x000064000000000b */
[----:B01----:R-:W-:Y:S05]  /*139a0*/  ENDCOLLECTIVE ;  /* 0x000000000000791b */ /* 0x003fea0003800000 */
.L_x_861:
        /* <DEDUP_REMOVED lines=10> */
.L_x_862:
[----:B------:R-:W-:Y:S05]  /*13a50*/  BRA `(.L_x_863) ;  /* 0xffffffc000807947 */ /* 0x000fea000383ffff */
.L_x_864:
        /* <DEDUP_REMOVED lines=10> */
.L_x_1374:


//--------------------- .text._ZN3cub18CUB_300001_SM_10006detail19three_way_partition33DeviceThreeWayPartitionInitKernelINS0_13ScanTileStateImLb1EEEPjEEvT_iT0_ --------------------------
	.section	.text._ZN3cub18CUB_300001_SM_10006detail19three_way_partition33DeviceThreeWayPartitionInitKernelINS0_13ScanTileStateImLb1EEEPjEEvT_iT0_,"ax",@progbits
	.align	128
        .global         _ZN3cub18CUB_300001_SM_10006detail19three_way_partition33DeviceThreeWayPartitionInitKernelINS0_13ScanTileStateImLb1EEEPjEEvT_iT0_
        .type           _ZN3cub18CUB_300001_SM_10006detail19three_way_partition33DeviceThreeWayPartitionInitKernelINS0_13ScanTileStateImLb1EEEPjEEvT_iT0_,@function
        .size           _ZN3cub18CUB_300001_SM_10006detail19three_way_partition33DeviceThreeWayPartitionInitKernelINS0_13ScanTileStateImLb1EEEPjEEvT_iT0_,(.L_x_1375 - _ZN3cub18CUB_300001_SM_10006detail19three_way_partition33DeviceThreeWayPartitionInitKernelINS0_13ScanTileStateImLb1EEEPjEEvT_iT0_)
        .other          _ZN3cub18CUB_300001_SM_10006detail19three_way_partition33DeviceThreeWayPartitionInitKernelINS0_13ScanTileStateImLb1EEEPjEEvT_iT0_,@"STO_CUDA_ENTRY STV_DEFAULT"
_ZN3cub18CUB_300001_SM_10006detail19three_way_partition33DeviceThreeWayPartitionInitKernelINS0_13ScanTileStateImLb1EEEPjEEvT_iT0_:
.text._ZN3cub18CUB_300001_SM_10006detail19three_way_partition33DeviceThreeWayPartitionInitKernelINS0_13ScanTileStateImLb1EEEPjEEvT_iT0_:
[----:B------:R-:W-:Y:S01]  /*0000*/  LDC R1, c[0x0][0x37c] ;  /* 0x0000df00ff017b82 */ /* 0x000fe20000000800 */
[----:B------:R-:W0:Y:S07]  /*0010*/  S2R R13, SR_TID.X ;  /* 0x00000000000d7919 */ /* 0x000e2e0000002100 */
[----:B------:R-:W1:Y:S01]  /*0020*/  S2UR UR6, SR_CTAID.X ;  /* 0x00000000000679c3 */ /* 0x000e620000002500 */
[----:B------:R-:W2:Y:S01]  /*0030*/  LDCU UR4, c[0x0][0x388] ;  /* 0x00007100ff0477ac */ /* 0x000ea20008000800 */
[----:B------:R-:W-:-:S06]  /*0040*/  CS2R R10, SRZ ;  /* 0x00000000000a7805 */ /* 0x000fcc000001ff00 */
[----:B------:R-:W1:Y:S01]  /*0050*/  LDC R7, c[0x0][0x360] ;  /* 0x0000d800ff077b82 */ /* 0x000e620000000800 */
[----:B0-----:R-:W-:Y:S01]  /*0060*/  ISETP.GT.U32.AND P0, PT, R13, 0x1f, PT ;  /* 0x0000001f0d00780c */ /* 0x001fe20003f04070 */
[----:B-1----:R-:W-:Y:S01]  /*0070*/  IMAD R7, R7, UR6, R13 ;  /* 0x0000000607077c24 */ /* 0x002fe2000f8e020d */
[----:B------:R-:W-:Y:S02]  /*0080*/  ISETP.GT.U32.AND P2, PT, R13, 0x1, PT ;  /* 0x000000010d00780c */ /* 0x000fe40003f44070 */
[----:B------:R-:W-:Y:S02]  /*0090*/  ISETP.NE.OR P0, PT, RZ, UR6, P0 ;  /* 0x00000006ff007c0c */ /* 0x000fe40008705670 */
[----:B--2---:R-:W-:Y:S01]  /*00a0*/  ISETP.GE.AND P1, PT, R7, UR4, PT ;  /* 0x0000000407007c0c */ /* 0x004fe2000bf26270 */
[----:B------:R-:W0:Y:S01]  /*00b0*/  LDCU.64 UR4, c[0x0][0x358] ;  /* 0x00006b00ff0477ac */ /* 0x000e220008000a00 */
[----:B------:R-:W-:-:S09]  /*00c0*/  ISETP.NE.OR P2, PT, RZ, UR6, P2 ;  /* 0x00000006ff007c0c */ /* 0x000fd20009745670 */
[----:B------:R-:W1:Y:S02]  /*00d0*/  @!P0 LDC.64 R4, c[0x0][0x380] ;  /* 0x0000e000ff048b82 */ /* 0x000e640000000a00 */
[----:B------:R-:W-:Y:S02]  /*00e0*/  @!P1 IMAD.MOV.U32 R8, RZ, RZ, 0x63 ;  /* 0x00000063ff089424 */ /* 0x000fe400078e00ff */
[----:B------:R-:W-:-:S04]  /*00f0*/  @!P1 IMAD.MOV.U32 R9, RZ, RZ, 0x0 ;  /* 0x00000000ff099424 */ /* 0x000fc800078e00ff */
[----:B------:R-:W2:Y:S01]  /*0100*/  @!P1 LDC.64 R2, c[0x0][0x380] ;  /* 0x0000e000ff029b82 */ /* 0x000ea20000000a00 */
[----:B-1----:R-:W-:-:S04]  /*0110*/  @!P0 IMAD.WIDE.U32 R4, R13, 0x10, R4 ;  /* 0x000000100d048825 */ /* 0x002fc800078e0004 */
[----:B--2---:R-:W-:-:S05]  /*0120*/  @!P1 IMAD.WIDE R2, R7, 0x10, R2 ;  /* 0x0000001007029825 */ /* 0x004fca00078e0202 */
[----:B0-----:R0:W-:Y:S04]  /*0130*/  @!P1 STG.E.128 desc[UR4][R2.64+0x200], R8 ;  /* 0x0002000802009986 */ /* 0x0011e8000c101d04 */
[----:B------:R0:W-:Y:S01]  /*0140*/  @!P0 STG.E.128 desc[UR4][R4.64], RZ ;  /* 0x000000ff04008986 */ /* 0x0001e2000c101d04 */
[----:B------:R-:W-:Y:S05]  /*0150*/  @P2 EXIT ;  /* 0x000000000000294d */ /* 0x000fea0003800000 */
[----:B0-----:R-:W0:Y:S02]  /*0160*/  LDC.64 R2, c[0x0][0x390] ;  /* 0x0000e400ff027b82 */ /* 0x001e240000000a00 */
[----:B0-----:R-:W-:-:S05]  /*0170*/  IMAD.WIDE.U32 R2, R13, 0x4, R2 ;  /* 0x000000040d027825 */ /* 0x001fca00078e0002 */
[----:B------:R-:W-:Y:S01]  /*0180*/  STG.E desc[UR4][R2.64], RZ ;  /* 0x000000ff02007986 */ /* 0x000fe2000c101904 */
[----:B------:R-:W-:Y:S05]  /*0190*/  EXIT ;  /* 0x000000000000794d */ /* 0x000fea0003800000 */
.L_x_865:
        /* <DEDUP_REMOVED lines=14> */
.L_x_1375:


//--------------------- .text._ZN3cub18CUB_300001_SM_10006detail10radix_sort29DeviceRadixSortOnesweepKernelINS1_5radix10policy_hubI19preprocess_vertex_tNS0_8NullTypeEjE10Policy1000ELNS0_9SortOrderE0ES6_S7_jii30preprocess_vertex_decomposer_tEEvPT5_SD_PT3_PKSE_PT1_PKSI_PT2_PKSM_T4_iiT6_ --------------------------
	.section	.text._ZN3cub18CUB_300001_SM_10006detail10radix_sort29DeviceRadixSortOnesweepKernelINS1_5radix10policy_hubI19preprocess_vertex_tNS0_8NullTypeEjE10Policy1000ELNS0_9SortOrderE0ES6_S7_jii30preprocess_vertex_decomposer_tEEvPT5_SD_PT3_PKSE_PT1_PKSI_PT2_PKSM_T4_iiT6_,"ax",@progbits
	.align	128
        .global         _ZN3cub18CUB_300001_SM_10006detail10radix_sort29DeviceRadixSortOnesweepKernelINS1_5radix10policy_hubI19preprocess_vertex_tNS0_8NullTypeEjE10Policy1000ELNS0_9SortOrderE0ES6_S7_jii30preprocess_vertex_decomposer_tEEvPT5_SD_PT3_PKSE_PT1_PKSI_PT2_PKSM_T4_iiT6_
        .type           _ZN3cub18CUB_300001_SM_10006detail10radix_sort29DeviceRadixSortOnesweepKernelINS1_5radix10policy_hubI19preprocess_vertex_tNS0_8NullTypeEjE10Policy1000ELNS0_9SortOrderE0ES6_S7_jii30preprocess_vertex_decomposer_tEEvPT5_SD_PT3_PKSE_PT1_PKSI_PT2_PKSM_T4_iiT6_,@function
        .size           _ZN3cub18CUB_300001_SM_10006detail10radix_sort29DeviceRadixSortOnesweepKernelINS1_5radix10policy_hubI19preprocess_vertex_tNS0_8NullTypeEjE10Policy1000ELNS0_9SortOrderE0ES6_S7_jii30preprocess_vertex_decomposer_tEEvPT5_SD_PT3_PKSE_PT1_PKSI_PT2_PKSM_T4_iiT6_,(.L_x_1376 - _ZN3cub18CUB_300001_SM_10006detail10radix_sort29DeviceRadixSortOnesweepKernelINS1_5radix10policy_hubI19preprocess_vertex_tNS0_8NullTypeEjE10Policy1000ELNS0_9SortOrderE0ES6_S7_jii30preprocess_vertex_decomposer_tEEvPT5_SD_PT3_PKSE_PT1_PKSI_PT2_PKSM_T4_iiT6_)
        .other          _ZN3cub18CUB_300001_SM_10006detail10radix_sort29DeviceRadixSortOnesweepKernelINS1_5radix10policy_hubI19preprocess_vertex_tNS0_8NullTypeEjE10Policy1000ELNS0_9SortOrderE0ES6_S7_jii30preprocess_vertex_decomposer_tEEvPT5_SD_PT3_PKSE_PT1_PKSI_PT2_PKSM_T4_iiT6_,@"STO_CUDA_ENTRY STV_DEFAULT"
_ZN3cub18CUB_300001_SM_10006detail10radix_sort29DeviceRadixSortOnesweepKernelINS1_5radix10policy_hubI19preprocess_vertex_tNS0_8NullTypeEjE10Policy1000ELNS0_9SortOrderE0ES6_S7_jii30preprocess_vertex_decomposer_tEEvPT5_SD_PT3_PKSE_PT1_PKSI_PT2_PKSM_T4_iiT6_:
.text._ZN3cub18CUB_300001_SM_10006detail10radix_sort29DeviceRadixSortOnesweepKernelINS1_5radix10policy_hubI19preprocess_vertex_tNS0_8NullTypeEjE10Policy1000ELNS0_9SortOrderE0ES6_S7_jii30preprocess_vertex_decomposer_tEEvPT5_SD_PT3_PKSE_PT1_PKSI_PT2_PKSM_T4_iiT6_:
[----:B------:R-:W-:Y:S01]  /*0000*/  LDC R1, c[0x0][0x37c] ;  /* 0x0000df00ff017b82 */ /* 0x000fe20000000800 */
[----:B------:R-:W0:Y:S01]  /*0010*/  S2R R23, SR_TID.X ;  /* 0x0000000000177919 */ /* 0x000e220000002100 */
[----:B------:R-:W-:Y:S01]  /*0020*/  MOV R53, 0x400 ;  /* 0x0000040000357802 */ /* 0x000fe20000000f00 */
[----:B------:R-:W1:Y:S01]  /*0030*/  LDCU.64 UR6, c[0x0][0x358] ;  /* 0x00006b00ff0677ac */ /* 0x000e620008000a00 */
[----:B------:R-:W-:Y:S01]  /*0040*/  BSSY.RECONVERGENT B0, `(.L_x_866) ;  /* 0x000000c000007945 */ /* 0x000fe20003800200 */
[----:B------:R-:W2:Y:S01]  /*0050*/  S2R R0, SR_CgaCtaId ;  /* 0x0000000000007919 */ /* 0x000ea20000008800 */
[----:B0-----:R-:W-:Y:S02]  /*0060*/  ISETP.NE.AND P0, PT, R23, RZ, PT ;  /* 0x000000ff1700720c */ /* 0x001fe40003f05270 */
[----:B--2---:R-:W-:-:S11]  /*0070*/  LEA R53, R0, R53, 0x18 ;  /* 0x0000003500357211 */ /* 0x004fd600078ec0ff */
[----:B-1----:R-:W-:Y:S05]  /*0080*/  @P0 BRA `(.L_x_867) ;  /* 0x00000000001c0947 */ /* 0x002fea0003800000 */
[----:B------:R-:W0:Y:S01]  /*0090*/  LDC.64 R2, c[0x0][0x388] ;  /* 0x0000e200ff027b82 */ /* 0x000e220000000a00 */
[----:B------:R-:W-:-:S05]  /*00a0*/  IMAD.MOV.U32 R5, RZ, RZ, 0x1 ;  /* 0x00000001ff057424 */ /* 0x000fca00078e00ff */
[----:B0-----:R-:W2:Y:S02]  /*00b0*/  ATOMG.E.ADD.STRONG.GPU PT, R2, desc[UR6][R2.64], R5 ;  /* 0x80000005020279a8 */ /* 0x001ea400081ef106 */
[----:B------:R-:W0:Y:S01]  /*00c0*/  S2UR UR5, SR_CgaCtaId ;  /* 0x00000000000579c3 */ /* 0x000e220000008800 */
[----:B------:R-:W-:Y:S02]  /*00d0*/  UMOV UR4, 0x400 ;  /* 0x0000040000047882 */ /* 0x000fe40000000000 */
[----:B0-----:R-:W-:-:S09]  /*00e0*/  ULEA UR4, UR5, UR4, 0x18 ;  /* 0x0000000405047291 */ /* 0x001fd2000f8ec0ff */
[----:B--2---:R0:W-:Y:S03]  /*00f0*/  STS [UR4+0xb400], R2 ;  /* 0x00b40002ff007988 */ /* 0x0041e60008000804 */
.L_x_867:
[----:B------:R-:W-:Y:S05]  /*0100*/  BSYNC.RECONVERGENT B0 ;  /* 0x0000000000007941 */ /* 0x000fea0003800200 */
.L_x_866:
[----:B------:R-:W-:Y:S01]  /*0110*/  BAR.SYNC.DEFER_BLOCKING 0x0 ;  /* 0x0000000000007b1d */ /* 0x000fe20000010000 */
[----:B------:R-:W-:-:S05]  /*0120*/  SHF.R.U32.HI R24, RZ, 0x5, R23 ;  /* 0x00000005ff187819 */ /* 0x000fca0000011617 */
[----:B------:R-:W1:Y:S01]  /*0130*/  LDCU UR4, c[0x0][0x3c0] ;  /* 0x00007800ff0477ac */ /* 0x000e620008000800 */
[----:B------:R-:W2:Y:S01]  /*0140*/  S2R R52, SR_LANEID ;  /* 0x0000000000347919 */ /* 0x000ea20000000000 */
[----:B------:R-:W3:Y:S02]  /*0150*/  LDS R35, [R53+0xb400] ;  /* 0x00b4000035237984 */ /* 0x000ee40000000800 */
[----:B---3--:R-:W-:-:S04]  /*0160*/  IMAD R0, R35, 0x780, RZ ;  /* 0x0000078023007824 */ /* 0x008fc800078e02ff */
[----:B------:R-:W-:-:S05]  /*0170*/  VIADD R57, R0, 0x780 ;  /* 0x0000078000397836 */ /* 0x000fca0000000000 */
[----:B-1----:R-:W-:-:S13]  /*0180*/  ISETP.GT.AND P0, PT, R57, UR4, PT ;  /* 0x0000000439007c0c */ /* 0x002fda000bf04270 */
[----:B--2---:R-:W-:Y:S05]  /*0190*/  @P0 BRA `(.L_x_868) ;  /* 0x0000000000d00947 */ /* 0x004fea0003800000 */
[----:B------:R-:W1:Y:S01]  /*01a0*/  LDC.64 R26, c[0x0][0x3a8] ;  /* 0x0000ea00ff1a7b82 */ /* 0x000e620000000a00 */
[C---:B0-----:R-:W-:Y:S02]  /*01b0*/  LOP3.LUT R2, R23.reuse, 0x1f, RZ, 0xc0, !PT ;  /* 0x0000001f17027812 */ /* 0x041fe400078ec0ff */
[----:B------:R-:W-:-:S05]  /*01c0*/  LOP3.LUT R3, R23, 0x3e0, RZ, 0xc0, !PT ;  /* 0x000003e017037812 */ /* 0x000fca00078ec0ff */
[----:B------:R-:W-:-:S05]  /*01d0*/  IMAD R3, R3, 0x5, R2 ;  /* 0x0000000503037824 */ /* 0x000fca00078e0202 */
[----:B------:R-:W-:-:S05]  /*01e0*/  IADD3 R3, P0, PT, R0, R3, RZ ;  /* 0x0000000300037210 */ /* 0x000fca0007f1e0ff */
[----:B------:R-:W-:Y:S02]  /*01f0*/  IMAD.X R0, RZ, RZ, RZ, P0 ;  /* 0x000000ffff007224 */ /* 0x000fe400000e06ff */
[----:B-1----:R-:W-:-:S04]  /*0200*/  IMAD.WIDE.U32 R26, R3, 0x18, R26 ;  /* 0x00000018031a7825 */ /* 0x002fc800078e001a */
[----:B------:R-:W-:-:S04]  /*0210*/  IMAD R3, R0, 0x18, RZ ;  /* 0x0000001800037824 */ /* 0x000fc800078e02ff */
[----:B------:R-:W-:-:S05]  /*0220*/  IMAD.IADD R27, R27, 0x1, R3 ;  /* 0x000000011b1b7824 */ /* 0x000fca00078e0203 */
[----:B------:R-:W2:Y:S04]  /*0230*/  LDG.E.64 R6, desc[UR6][R26.64+0x610] ;  /* 0x000610061a067981 */ /* 0x000ea8000c1e1b00 */
[----:B------:R-:W3:Y:S04]  /*0240*/  LDG.E.64 R8, desc[UR6][R26.64+0x910] ;  /* 0x000910061a087981 */ /* 0x000ee8000c1e1b00 */
[----:B------:R-:W4:Y:S04]  /*0250*/  LDG.E.64 R2, desc[UR6][R26.64+0x10] ;  /* 0x000010061a027981 */ /* 0x000f28000c1e1b00 */
[----:B------:R-:W4:Y:S04]  /*0260*/  LDG.E.64 R4, desc[UR6][R26.64+0x310] ;  /* 0x000310061a047981 */ /* 0x000f28000c1e1b00 */
[----:B------:R-:W4:Y:S04]  /*0270*/  LDG.E.64 R10, desc[UR6][R26.64+0xc10] ;  /* 0x000c10061a0a7981 */ /* 0x000f28000c1e1b00 */
[----:B------:R-:W5:Y:S04]  /*0280*/  LDG.E R33, desc[UR6][R26.64] ;  /* 0x000000061a217981 */ /* 0x000f68000c1e1900 */
[----:B------:R-:W5:Y:S04]  /*0290*/  LDG.E R32, desc[UR6][R26.64+0x300] ;  /* 0x000300061a207981 */ /* 0x000f68000c1e1900 */
[----:B------:R-:W5:Y:S04]  /*02a0*/  LDG.E R31, desc[UR6][R26.64+0x600] ;  /* 0x000600061a1f7981 */ /* 0x000f68000c1e1900 */
[----:B------:R-:W5:Y:S04]  /*02b0*/  LDG.E R30, desc[UR6][R26.64+0x900] ;  /* 0x000900061a1e7981 */ /* 0x000f68000c1e1900 */
[----:B------:R-:W5:Y:S04]  /*02c0*/  LDG.E R0, desc[UR6][R26.64+0xc00] ;  /* 0x000c00061a007981 */ /* 0x000f68000c1e1900 */
[----:B------:R-:W5:Y:S04]  /*02d0*/  LDG.E.64 R20, desc[UR6][R26.64+0x8] ;  /* 0x000008061a147981 */ /* 0x000f68000c1e1b00 */
[----:B------:R-:W5:Y:S04]  /*02e0*/  LDG.E.64 R18, desc[UR6][R26.64+0x308] ;  /* 0x000308061a127981 */ /* 0x000f68000c1e1b00 */
[----:B------:R-:W5:Y:S04]  /*02f0*/  LDG.E.64 R16, desc[UR6][R26.64+0x608] ;  /* 0x000608061a107981 */ /* 0x000f68000c1e1b00 */
[----:B------:R-:W5:Y:S04]  /*0300*/  LDG.E.64 R14, desc[UR6][R26.64+0x908] ;  /* 0x000908061a0e7981 */ /* 0x000f68000c1e1b00 */
[----:B------:R0:W5:Y:S01]  /*0310*/  LDG.E.64 R12, desc[UR6][R26.64+0xc08] ;  /* 0x000c08061a0c7981 */ /* 0x000162000c1e1b00 */
[----:B--2---:R-:W-:-:S02]  /*0320*/  PRMT R43, R7, 0x7770, RZ ;  /* 0x00007770072b7816 */ /* 0x004fc400000000ff */
[C---:B------:R-:W-:Y:S02]  /*0330*/  PRMT R42, R7.reuse, 0x7771, RZ ;  /* 0x00007771072a7816 */ /* 0x040fe400000000ff */
[----:B------:R-:W-:Y:S02]  /*0340*/  PRMT R41, R7, 0x7772, RZ ;  /* 0x0000777207297816 */ /* 0x000fe400000000ff */
[C---:B---3--:R-:W-:Y:S02]  /*0350*/  PRMT R39, R9.reuse, 0x7770, RZ ;  /* 0x0000777009277816 */ /* 0x048fe400000000ff */
[C---:B------:R-:W-:Y:S02]  /*0360*/  PRMT R38, R9.reuse, 0x7771, RZ ;  /* 0x0000777109267816 */ /* 0x040fe400000000ff */
[----:B------:R-:W-:Y:S02]  /*0370*/  PRMT R37, R9, 0x7772, RZ ;  /* 0x0000777209257816 */ /* 0x000fe400000000ff */
[----:B----4-:R-:W-:-:S02]  /*0380*/  PRMT R51, R3, 0x7770, RZ ;  /* 0x0000777003337816 */ /* 0x010fc400000000ff */
[C---:B------:R-:W-:Y:S02]  /*0390*/  PRMT R50, R3.reuse, 0x7771, RZ ;  /* 0x0000777103327816 */ /* 0x040fe400000000ff */
[----:B------:R-:W-:Y:S02]  /*03a0*/  PRMT R49, R3, 0x7772, RZ ;  /* 0x0000777203317816 */ /* 0x000fe400000000ff */
[C---:B------:R-:W-:Y:S02]  /*03b0*/  PRMT R47, R5.reuse, 0x7770, RZ ;  /* 0x00007770052f7816 */ /* 0x040fe400000000ff */
[C---:B------:R-:W-:Y:S02]  /*03c0*/  PRMT R46, R5.reuse, 0x7771, RZ ;  /* 0x00007771052e7816 */ /* 0x040fe400000000ff */
[----:B------:R-:W-:Y:S02]  /*03d0*/  PRMT R45, R5, 0x7772, RZ ;  /* 0x00007772052d7816 */ /* 0x000fe400000000ff */
[----:B------:R-:W-:-:S02]  /*03e0*/  PRMT R7, R7, 0x7773, RZ ;  /* 0x0000777307077816 */ /* 0x000fc400000000ff */
[----:B------:R-:W-:Y:S02]  /*03f0*/  PRMT R9, R9, 0x7773, RZ ;  /* 0x0000777309097816 */ /* 0x000fe400000000ff */
[----:B------:R-:W-:Y:S02]  /*0400*/  PRMT R3, R3, 0x7773, RZ ;  /* 0x0000777303037816 */ /* 0x000fe400000000ff */
[----:B------:R-:W-:Y:S02]  /*0410*/  PRMT R5, R5, 0x7773, RZ ;  /* 0x0000777305057816 */ /* 0x000fe400000000ff */
[C---:B------:R-:W-:Y:S02]  /*0420*/  PRMT R25, R11.reuse, 0x7771, RZ ;  /* 0x000077710b197816 */ /* 0x040fe400000000ff */
[C---:B0-----:R-:W-:Y:S02]  /*0430*/  PRMT R26, R11.reuse, 0x7772, RZ ;  /* 0x000077720b1a7816 */ /* 0x041fe400000000ff */
[----:B------:R-:W-:-:S02]  /*0440*/  PRMT R27, R11, 0x7773, RZ ;  /* 0x000077730b1b7816 */ /* 0x000fc400000000ff */
[----:B------:R-:W-:Y:S02]  /*0450*/  PRMT R34, R11, 0x7770, RZ ;  /* 0x000077700b227816 */ /* 0x000fe400000000ff */
[----:B------:R-:W-:Y:S02]  /*0460*/  PRMT R40, R7, 0x7610, R40 ;  /* 0x0000761007287816 */ /* 0x000fe40000000028 */
[----:B------:R-:W-:Y:S02]  /*0470*/  PRMT R36, R9, 0x7610, R36 ;  /* 0x0000761009247816 */ /* 0x000fe40000000024 */
[----:B------:R-:W-:Y:S02]  /*0480*/  PRMT R48, R3, 0x7610, R48 ;  /* 0x0000761003307816 */ /* 0x000fe40000000030 */
[----:B------:R-:W-:Y:S02]  /*0490*/  PRMT R44, R5, 0x7610, R44 ;  /* 0x00007610052c7816 */ /* 0x000fe4000000002c */
[----:B------:R-:W-:-:S02]  /*04a0*/  PRMT R11, R25, 0x7610, R11 ;  /* 0x00007610190b7816 */ /* 0x000fc4000000000b */
[----:B------:R-:W-:Y:S02]  /*04b0*/  PRMT R9, R26, 0x7610, R9 ;  /* 0x000076101a097816 */ /* 0x000fe40000000009 */
[----:B------:R-:W-:Y:S01]  /*04c0*/  PRMT R7, R27, 0x7610, R7 ;  /* 0x000076101b077816 */ /* 0x000fe20000000007 */
[----:B------:R-:W-:Y:S06]  /*04d0*/  BRA `(.L_x_869) ;  /* 0x0000000400c47947 */ /* 0x000fec0003800000 */
.L_x_868:
[----:B0-----:R-:W0:Y:S01]  /*04e0*/  LDC.64 R2, c[0x0][0x3a8] ;  /* 0x0000ea00ff027b82 */ /* 0x001e220000000a00 */
[C---:B------:R-:W-:Y:S02]  /*04f0*/  LOP3.LUT R4, R23.reuse, 0x1f, RZ, 0xc0, !PT ;  /* 0x0000001f17047812 */ /* 0x040fe400078ec0ff */
[----:B------:R-:W-:-:S05]  /*0500*/  LOP3.LUT R5, R23, 0x3e0, RZ, 0xc0, !PT ;  /* 0x000003e017057812 */ /* 0x000fca00078ec0ff */
[----:B------:R-:W-:-:S05]  /*0510*/  IMAD R7, R5, 0x5, R4 ;  /* 0x0000000505077824 */ /* 0x000fca00078e0204 */
[C---:B------:R-:W-:Y:S02]  /*0520*/  IADD3 R5, P0, PT, R0.reuse, R7, RZ ;  /* 0x0000000700057210 */ /* 0x040fe40007f1e0ff */
[----:B------:R-:W-:-:S03]  /*0530*/  IADD3 R0, PT, PT, -R0, UR4, RZ ;  /* 0x0000000400007c10 */ /* 0x000fc6000fffe1ff */
[----:B------:R-:W-:Y:S01]  /*0540*/  IMAD.X R4, RZ, RZ, RZ, P0 ;  /* 0x000000ffff047224 */ /* 0x000fe200000e06ff */
[----:B------:R-:W-:-:S03]  /*0550*/  ISETP.GE.AND P0, PT, R7, R0, PT ;  /* 0x000000000700720c */ /* 0x000fc60003f06270 */
[----:B------:R-:W-:Y:S02]  /*0560*/  IMAD R27, R4, 0x18, RZ ;  /* 0x00000018041b7824 */ /* 0x000fe400078e02ff */
[----:B0-----:R-:W-:-:S04]  /*0570*/  IMAD.WIDE.U32 R2, R5, 0x18, R2 ;  /* 0x0000001805027825 */ /* 0x001fc800078e0002 */
[----:B------:R-:W-:Y:S02]  /*0580*/  VIADD R5, R7, 0x20 ;  /* 0x0000002007057836 */ /* 0x000fe40000000000 */
[----:B------:R-:W-:Y:S02]  /*0590*/  IMAD.IADD R27, R3, 0x1, R27 ;  /* 0x00000001031b7824 */ /* 0x000fe400078e021b */
[----:B------:R-:W-:Y:S01]  /*05a0*/  IMAD.MOV.U32 R26, RZ, RZ, R2 ;  /* 0x000000ffff1a7224 */ /* 0x000fe200078e0002 */
[----:B------:R-:W-:Y:S01]  /*05b0*/  ISETP.GE.AND P1, PT, R5, R0, PT ;  /* 0x000000000500720c */ /* 0x000fe20003f26270 */
[----:B------:R-:W-:-:S03]  /*05c0*/  VIADD R5, R7, 0x40 ;  /* 0x0000004007057836 */ /* 0x000fc60000000000 */
[----:B------:R-:W2:Y:S02]  /*05d0*/  @!P0 LDG.E R3, desc[UR6][R26.64+0x14] ;  /* 0x000014061a038981 */ /* 0x000ea4000c1e1900 */
[----:B------:R-:W-:Y:S01]  /*05e0*/  ISETP.GE.AND P2, PT, R5, R0, PT ;  /* 0x000000000500720c */ /* 0x000fe20003f46270 */
[----:B------:R-:W-:-:S05]  /*05f0*/  VIADD R5, R7, 0x60 ;  /* 0x0000006007057836 */ /* 0x000fca0000000000 */
[-C--:B------:R-:W-:Y:S01]  /*0600*/  ISETP.GE.AND P3, PT, R5, R0.reuse, PT ;  /* 0x000000000500720c */ /* 0x080fe20003f66270 */
[----:B------:R-:W-:Y:S01]  /*0610*/  VIADD R5, R7, 0x80 ;  /* 0x0000008007057836 */ /* 0x000fe20000000000 */
[----:B------:R-:W3:Y:S04]  /*0620*/  @!P1 LDG.E R11, desc[UR6][R26.64+0x314] ;  /* 0x000314061a0b9981 */ /* 0x000ee8000c1e1900 */
[----:B------:R-:W-:Y:S01]  /*0630*/  ISETP.GE.AND P4, PT, R5, R0, PT ;  /* 0x000000000500720c */ /* 0x000fe20003f86270 */
[----:B------:R-:W4:Y:S01]  /*0640*/  @!P2 LDG.E R25, desc[UR6][R26.64+0x614] ;  /* 0x000614061a19a981 */ /* 0x000f22000c1e1900 */
[----:B------:R-:W-:Y:S02]  /*0650*/  CS2R R32, SRZ ;  /* 0x0000000000207805 */ /* 0x000fe4000001ff00 */
[----:B------:R-:W-:Y:S01]  /*0660*/  CS2R R30, SRZ ;  /* 0x00000000001e7805 */ /* 0x000fe2000001ff00 */
[----:B------:R-:W-:-:S02]  /*0670*/  IMAD.MOV.U32 R0, RZ, RZ, RZ ;  /* 0x000000ffff007224 */ /* 0x000fc400078e00ff */
[----:B------:R-:W4:Y:S01]  /*0680*/  @!P3 LDG.E R28, desc[UR6][R26.64+0x914] ;  /* 0x000914061a1cb981 */ /* 0x000f22000c1e1900 */
[----:B------:R-:W-:Y:S02]  /*0690*/  CS2R R20, SRZ ;  /* 0x0000000000147805 */ /* 0x000fe4000001ff00 */
[----:B------:R-:W-:Y:S02]  /*06a0*/  CS2R R18, SRZ ;  /* 0x0000000000127805 */ /* 0x000fe4000001ff00 */
[----:B------:R-:W-:Y:S02]  /*06b0*/  CS2R R16, SRZ ;  /* 0x0000000000107805 */ /* 0x000fe4000001ff00 */
[----:B------:R-:W-:Y:S02]  /*06c0*/  CS2R R14, SRZ ;  /* 0x00000000000e7805 */ /* 0x000fe4000001ff00 */
[----:B------:R-:W-:Y:S01]  /*06d0*/  CS2R R12, SRZ ;  /* 0x00000000000c7805 */ /* 0x000fe2000001ff00 */
[----:B------:R-:W4:Y:S01]  /*06e0*/  @!P4 LDG.E R29, desc[UR6][R26.64+0xc14] ;  /* 0x000c14061a1dc981 */ /* 0x000f22000c1e1900 */
[----:B------:R-:W-:-:S02]  /*06f0*/  IMAD.MOV.U32 R2, RZ, RZ, -0x1 ;  /* 0xffffffffff027424 */ /* 0x000fc400078e00ff */
[----:B------:R-:W-:Y:S01]  /*0700*/  IMAD.MOV.U32 R4, RZ, RZ, -0x1 ;  /* 0xffffffffff047424 */ /* 0x000fe200078e00ff */
[----:B------:R0:W5:Y:S01]  /*0710*/  @!P0 LDG.E R33, desc[UR6][R26.64] ;  /* 0x000000061a218981 */ /* 0x000162000c1e1900 */
[----:B------:R-:W-:Y:S02]  /*0720*/  IMAD.MOV.U32 R6, RZ, RZ, -0x1 ;  /* 0xffffffffff067424 */ /* 0x000fe400078e00ff */
[----:B------:R-:W-:Y:S01]  /*0730*/  IMAD.MOV.U32 R8, RZ, RZ, -0x1 ;  /* 0xffffffffff087424 */ /* 0x000fe200078e00ff */
[----:B------:R0:W5:Y:S01]  /*0740*/  @!P0 LDG.E.64 R20, desc[UR6][R26.64+0x8] ;  /* 0x000008061a148981 */ /* 0x000162000c1e1b00 */
[----:B------:R-:W-:-:S03]  /*0750*/  IMAD.MOV.U32 R10, RZ, RZ, -0x1 ;  /* 0xffffffffff0a7424 */ /* 0x000fc600078e00ff */
[----:B------:R0:W5:Y:S04]  /*0760*/  @!P1 LDG.E R32, desc[UR6][R26.64+0x300] ;  /* 0x000300061a209981 */ /* 0x000168000c1e1900 */
[----:B------:R0:W5:Y:S04]  /*0770*/  @!P1 LDG.E.64 R18, desc[UR6][R26.64+0x308] ;  /* 0x000308061a129981 */ /* 0x000168000c1e1b00 */
[----:B------:R0:W5:Y:S04]  /*0780*/  @!P2 LDG.E R31, desc[UR6][R26.64+0x600] ;  /* 0x000600061a1fa981 */ /* 0x000168000c1e1900 */
[----:B------:R0:W5:Y:S04]  /*0790*/  @!P2 LDG.E.64 R16, desc[UR6][R26.64+0x608] ;  /* 0x000608061a10a981 */ /* 0x000168000c1e1b00 */
[----:B------:R0:W5:Y:S04]  /*07a0*/  @!P3 LDG.E R30, desc[UR6][R26.64+0x900] ;  /* 0x000900061a1eb981 */ /* 0x000168000c1e1900 */
[----:B------:R0:W5:Y:S04]  /*07b0*/  @!P3 LDG.E.64 R14, desc[UR6][R26.64+0x908] ;  /* 0x000908061a0eb981 */ /* 0x000168000c1e1b00 */
[----:B------:R0:W5:Y:S04]  /*07c0*/  @!P4 LDG.E R0, desc[UR6][R26.64+0xc00] ;  /* 0x000c00061a00c981 */ /* 0x000168000c1e1900 */
[----:B------:R0:W5:Y:S04]  /*07d0*/  @!P4 LDG.E.64 R12, desc[UR6][R26.64+0xc08] ;  /* 0x000c08061a0cc981 */ /* 0x000168000c1e1b00 */
[----:B------:R0:W5:Y:S04]  /*07e0*/  @!P0 LDG.E R2, desc[UR6][R26.64+0x10] ;  /* 0x000010061a028981 */ /* 0x000168000c1e1900 */
[----:B------:R0:W5:Y:S04]  /*07f0*/  @!P1 LDG.E R4, desc[UR6][R26.64+0x310] ;  /* 0x000310061a049981 */ /* 0x000168000c1e1900 */
[----:B------:R0:W5:Y:S04]  /*0800*/  @!P2 LDG.E R6, desc[UR6][R26.64+0x610] ;  /* 0x000610061a06a981 */ /* 0x000168000c1e1900 */
[----:B------:R0:W5:Y:S04]  /*0810*/  @!P3 LDG.E R8, desc[UR6][R26.64+0x910] ;  /* 0x000910061a08b981 */ /* 0x000168000c1e1900 */
[----:B------:R0:W5:Y:S01]  /*0820*/  @!P4 LDG.E R10, desc[UR6][R26.64+0xc10] ;  /* 0x000c10061a0ac981 */ /* 0x000162000c1e1900 */
[----:B------:R-:W-:-:S02]  /*0830*/  PRMT R51, RZ, 0x7610, R51 ;  /* 0x00007610ff337816 */ /* 0x000fc40000000033 */
[----:B------:R-:W-:Y:S02]  /*0840*/  PRMT R48, RZ, 0x7610, R48 ;  /* 0x00007610ff307816 */ /* 0x000fe40000000030 */
[----:B------:R-:W-:Y:S02]  /*0850*/  PRMT R50, RZ, 0x7610, R50 ;  /* 0x00007610ff327816 */ /* 0x000fe40000000032 */
[----:B------:R-:W-:Y:S02]  /*0860*/  PRMT R47, RZ, 0x7610, R47 ;  /* 0x00007610ff2f7816 */ /* 0x000fe4000000002f */
[----:B------:R-:W-:Y:S02]  /*0870*/  PRMT R46, RZ, 0x7610, R46 ;  /* 0x00007610ff2e7816 */ /* 0x000fe4000000002e */
[----:B------:R-:W-:Y:S02]  /*0880*/  PRMT R45, RZ, 0x7610, R45 ;  /* 0x00007610ff2d7816 */ /* 0x000fe4000000002d */
        /* <DEDUP_REMOVED lines=11> */
[C---:B--2---:R-:W-:Y:S02]  /*0940*/  @!P0 PRMT R5, R3.reuse, 0x7770, RZ ;  /* 0x0000777003058816 */ /* 0x044fe400000000ff */
[----:B------:R-:W-:-:S02]  /*0950*/  @!P0 PRMT R7, R3, 0x7771, RZ ;  /* 0x0000777103078816 */ /* 0x000fc400000000ff */
[C---:B------:R-:W-:Y:S02]  /*0960*/  @!P0 PRMT R9, R3.reuse, 0x7772, RZ ;  /* 0x0000777203098816 */ /* 0x040fe400000000ff */
[----:B------:R-:W-:Y:S02]  /*0970*/  @!P0 PRMT R3, R3, 0x7773, RZ ;  /* 0x0000777303038816 */ /* 0x000fe400000000ff */
[----:B------:R-:W-:Y:S02]  /*0980*/  @!P0 PRMT R51, R5, 0x7610, R51 ;  /* 0x0000761005338816 */ /* 0x000fe40000000033 */
[----:B------:R-:W-:Y:S02]  /*0990*/  @!P0 PRMT R48, R3, 0x7610, R48 ;  /* 0x0000761003308816 */ /* 0x000fe40000000030 */
[----:B------:R-:W-:Y:S02]  /*09a0*/  @!P0 PRMT R50, R7, 0x7610, R50 ;  /* 0x0000761007328816 */ /* 0x000fe40000000032 */
[----:B---3--:R-:W-:-:S02]  /*09b0*/  @!P1 PRMT R3, R11, 0x7770, RZ ;  /* 0x000077700b039816 */ /* 0x008fc400000000ff */
[C---:B------:R-:W-:Y:S02]  /*09c0*/  @!P1 PRMT R5, R11.reuse, 0x7771, RZ ;  /* 0x000077710b059816 */ /* 0x040fe400000000ff */
[----:B------:R-:W-:Y:S02]  /*09d0*/  @!P1 PRMT R7, R11, 0x7772, RZ ;  /* 0x000077720b079816 */ /* 0x000fe400000000ff */
[----:B------:R-:W-:Y:S02]  /*09e0*/  @!P1 PRMT R47, R3, 0x7610, R47 ;  /* 0x00007610032f9816 */ /* 0x000fe4000000002f */
[----:B------:R-:W-:Y:S02]  /*09f0*/  @!P1 PRMT R46, R5, 0x7610, R46 ;  /* 0x00007610052e9816 */ /* 0x000fe4000000002e */
[----:B------:R-:W-:Y:S02]  /*0a00*/  @!P1 PRMT R45, R7, 0x7610, R45 ;  /* 0x00007610072d9816 */ /* 0x000fe4000000002d */
[----:B----4-:R-:W-:-:S02]  /*0a10*/  @!P2 PRMT R3, R25, 0x7770, RZ ;  /* 0x000077701903a816 */ /* 0x010fc400000000ff */
[C---:B------:R-:W-:Y:S02]  /*0a20*/  @!P2 PRMT R5, R25.reuse, 0x7771, RZ ;  /* 0x000077711905a816 */ /* 0x040fe400000000ff */
[----:B------:R-:W-:Y:S02]  /*0a30*/  @!P2 PRMT R7, R25, 0x7772, RZ ;  /* 0x000077721907a816 */ /* 0x000fe400000000ff */
[----:B------:R-:W-:Y:S02]  /*0a40*/  @!P2 PRMT R43, R3, 0x7610, R43 ;  /* 0x00007610032ba816 */ /* 0x000fe4000000002b */
[----:B------:R-:W-:Y:S02]  /*0a50*/  @!P2 PRMT R42, R5, 0x7610, R42 ;  /* 0x00007610052aa816 */ /* 0x000fe4000000002a */
[----:B------:R-:W-:Y:S02]  /*0a60*/  @!P2 PRMT R25, R25, 0x7773, RZ ;  /* 0x000077731919a816 */ /* 0x000fe400000000ff */
[----:B------:R-:W-:-:S02]  /*0a70*/  @!P2 PRMT R41, R7, 0x7610, R41 ;  /* 0x000076100729a816 */ /* 0x000fc40000000029 */
[C---:B------:R-:W-:Y:S02]  /*0a80*/  @!P3 PRMT R3, R28.reuse, 0x7770, RZ ;  /* 0x000077701c03b816 */ /* 0x040fe400000000ff */
[C---:B------:R-:W-:Y:S02]  /*0a90*/  @!P3 PRMT R5, R28.reuse, 0x7771, RZ ;  /* 0x000077711c05b816 */ /* 0x040fe400000000ff */
[----:B------:R-:W-:Y:S02]  /*0aa0*/  @!P1 PRMT R11, R11, 0x7773, RZ ;  /* 0x000077730b0b9816 */ /* 0x000fe400000000ff */
[----:B------:R-:W-:Y:S02]  /*0ab0*/  @!P3 PRMT R7, R28, 0x7772, RZ ;  /* 0x000077721c07b816 */ /* 0x000fe400000000ff */
[----:B------:R-:W-:Y:S02]  /*0ac0*/  @!P2 PRMT R40, R25, 0x7610, R40 ;  /* 0x000076101928a816 */ /* 0x000fe40000000028 */
[----:B------:R-:W-:-:S02]  /*0ad0*/  @!P3 PRMT R39, R3, 0x7610, R39 ;  /* 0x000076100327b816 */ /* 0x000fc40000000027 */
[----:B------:R-:W-:Y:S02]  /*0ae0*/  @!P3 PRMT R38, R5, 0x7610, R38 ;  /* 0x000076100526b816 */ /* 0x000fe40000000026 */
[----:B------:R-:W-:Y:S02]  /*0af0*/  @!P0 PRMT R49, R9, 0x7610, R49 ;  /* 0x0000761009318816 */ /* 0x000fe40000000031 */
[----:B------:R-:W-:Y:S02]  /*0b00*/  @!P1 PRMT R44, R11, 0x7610, R44 ;  /* 0x000076100b2c9816 */ /* 0x000fe4000000002c */
[----:B------:R-:W-:Y:S02]  /*0b10*/  @!P3 PRMT R37, R7, 0x7610, R37 ;  /* 0x000076100725b816 */ /* 0x000fe40000000025 */
[C---:B------:R-:W-:Y:S02]  /*0b20*/  @!P4 PRMT R3, R29.reuse, 0x7770, RZ ;  /* 0x000077701d03c816 */ /* 0x040fe400000000ff */
[----:B------:R-:W-:-:S02]  /*0b30*/  @!P4 PRMT R5, R29, 0x7771, RZ ;  /* 0x000077711d05c816 */ /* 0x000fc400000000ff */
[C---:B------:R-:W-:Y:S02]  /*0b40*/  @!P4 PRMT R25, R29.reuse, 0x7772, RZ ;  /* 0x000077721d19c816 */ /* 0x040fe400000000ff */
[----:B------:R-:W-:Y:S02]  /*0b50*/  @!P3 PRMT R28, R28, 0x7773, RZ ;  /* 0x000077731c1cb816 */ /* 0x000fe400000000ff */
[----:B------:R-:W-:Y:S02]  /*0b60*/  PRMT R11, RZ, 0x7610, R11 ;  /* 0x00007610ff0b7816 */ /* 0x000fe4000000000b */
[----:B------:R-:W-:Y:S02]  /*0b70*/  PRMT R9, RZ, 0x7610, R9 ;  /* 0x00007610ff097816 */ /* 0x000fe40000000009 */
[----:B------:R-:W-:Y:S02]  /*0b80*/  PRMT R7, RZ, 0x7610, R7 ;  /* 0x00007610ff077816 */ /* 0x000fe40000000007 */
[----:B------:R-:W-:-:S02]  /*0b90*/  @!P4 PRMT R29, R29, 0x7773, RZ ;  /* 0x000077731d1dc816 */ /* 0x000fc400000000ff */
[----:B------:R-:W-:Y:S02]  /*0ba0*/  @!P3 PRMT R36, R28, 0x7610, R36 ;  /* 0x000076101c24b816 */ /* 0x000fe40000000024 */
[----:B------:R-:W-:Y:S02]  /*0bb0*/  @!P4 PRMT R34, R3, 0x7610, R34 ;  /* 0x000076100322c816 */ /* 0x000fe40000000022 */
[----:B------:R-:W-:Y:S02]  /*0bc0*/  @!P4 PRMT R11, R5, 0x7610, R11 ;  /* 0x00007610050bc816 */ /* 0x000fe4000000000b */
[----:B------:R-:W-:Y:S02]  /*0bd0*/  @!P4 PRMT R9, R25, 0x7610, R9 ;  /* 0x000076101909c816 */ /* 0x000fe40000000009 */
[----:B0-----:R-:W-:-:S07]  /*0be0*/  @!P4 PRMT R7, R29, 0x7610, R7 ;  /* 0x000076101d07c816 */ /* 0x001fce0000000007 */
.L_x_869:
[----:B------:R-:W-:Y:S01]  /*0bf0*/  VIMNMX R3, PT, PT, R52, 0xe0, !PT ;  /* 0x000000e034037848 */ /* 0x000fe20007fe0100 */
[----:B------:R-:W-:Y:S01]  /*0c00*/  BSSY.RECONVERGENT B0, `(.L_x_870) ;  /* 0x0000023000007945 */ /* 0x000fe20003800200 */
[----:B------:R-:W-:Y:S02]  /*0c10*/  IMAD.SHL.U32 R24, R24, 0x400, RZ ;  /* 0x0000040018187824 */ /* 0x000fe400078e00ff */
[----:B------:R-:W-:-:S04]  /*0c20*/  IADD3 R3, PT, PT, R3, 0x1f, -R52 ;  /* 0x0000001f03037810 */ /* 0x000fc80007ffe834 */
[C---:B------:R-:W-:Y:S02]  /*0c30*/  ISETP.GE.U32.AND P0, PT, R3.reuse, 0x1e0, PT ;  /* 0x000001e00300780c */ /* 0x040fe40003f06070 */
[----:B------:R-:W-:Y:S01]  /*0c40*/  LEA.HI R5, R3, 0x1, RZ, 0x1b ;  /* 0x0000000103057811 */ /* 0x000fe200078fd8ff */
[----:B------:R-:W-:-:S03]  /*0c50*/  IMAD.MOV.U32 R3, RZ, RZ, R52 ;  /* 0x000000ffff037224 */ /* 0x000fc600078e0034 */
[----:B------:R-:W-:-:S04]  /*0c60*/  LOP3.LUT R27, R5, 0xf, RZ, 0xc0, !PT ;  /* 0x0000000f051b7812 */ /* 0x000fc800078ec0ff */
[----:B------:R-:W-:-:S03]  /*0c70*/  ISETP.NE.AND P1, PT, R27, RZ, PT ;  /* 0x000000ff1b00720c */ /* 0x000fc60003f25270 */
[----:B------:R-:W-:Y:S10]  /*0c80*/  @!P0 BRA `(.L_x_871) ;  /* 0x0000000000688947 */ /* 0x000ff40003800000 */
[----:B------:R-:W-:Y:S01]  /*0c90*/  IMAD R26, R52, 0x4, R24 ;  /* 0x00000004341a7824 */ /* 0x000fe200078e0218 */
[----:B------:R-:W-:Y:S01]  /*0ca0*/  LOP3.LUT R25, R5, 0xffffff0, RZ, 0xc0, !PT ;  /* 0x0ffffff005197812 */ /* 0x000fe200078ec0ff */
[----:B------:R-:W-:-:S03]  /*0cb0*/  IMAD.MOV.U32 R3, RZ, RZ, R52 ;  /* 0x000000ffff037224 */ /* 0x000fc600078e0034 */
[----:B------:R-:W-:Y:S01]  /*0cc0*/  IADD3 R26, PT, PT, R26, 0x400, R53 ;  /* 0x000004001a1a7810 */ /* 0x000fe20007ffe035 */
[----:B------:R-:W-:-:S07]  /*0cd0*/  IMAD.MOV R25, RZ, RZ, -R25 ;  /* 0x000000ffff197224 */ /* 0x000fce00078e0a19 */
.L_x_872:
[----:B------:R-:W-:Y:S01]  /*0ce0*/  VIADD R25, R25, 0x10 ;  /* 0x0000001019197836 */ /* 0x000fe20000000000 */
[----:B------:R-:W-:Y:S01]  /*0cf0*/  STS [R26+-0x400], RZ ;  /* 0xfffc00ff1a007388 */ /* 0x000fe20000000800 */
[----:B------:R-:W-:-:S03]  /*0d00*/  VIADD R3, R3, 0x200 ;  /* 0x0000020003037836 */ /* 0x000fc60000000000 */
[----:B------:R-:W-:Y:S01]  /*0d10*/  ISETP.NE.AND P0, PT, R25, RZ, PT ;  /* 0x000000ff1900720c */ /* 0x000fe20003f05270 */
[----:B------:R-:W-:Y:S04]  /*0d20*/  STS [R26+-0x380], RZ ;  /* 0xfffc80ff1a007388 */ /* 0x000fe80000000800 */
[----:B------:R-:W-:Y:S04]  /*0d30*/  STS [R26+-0x300], RZ ;  /* 0xfffd00ff1a007388 */ /* 0x000fe80000000800 */
[----:B------:R-:W-:Y:S04]  /*0d40*/  STS [R26+-0x280], RZ ;  /* 0xfffd80ff1a007388 */ /* 0x000fe80000000800 */
[----:B------:R-:W-:Y:S04]  /*0d50*/  STS [R26+-0x200], RZ ;  /* 0xfffe00ff1a007388 */ /* 0x000fe80000000800 */
[----:B------:R-:W-:Y:S04]  /*0d60*/  STS [R26+-0x180], RZ ;  /* 0xfffe80ff1a007388 */ /* 0x000fe80000000800 */
[----:B------:R-:W-:Y:S04]  /*0d70*/  STS [R26+-0x100], RZ ;  /* 0xffff00ff1a007388 */ /* 0x000fe80000000800 */
[----:B------:R-:W-:Y:S04]  /*0d80*/  STS [R26+-0x80], RZ ;  /* 0xffff80ff1a007388 */ /* 0x000fe80000000800 */
[----:B------:R-:W-:Y:S04]  /*0d90*/  STS [R26], RZ ;  /* 0x000000ff1a007388 */ /* 0x000fe80000000800 */
[----:B------:R-:W-:Y:S04]  /*0da0*/  STS [R26+0x80], RZ ;  /* 0x000080ff1a007388 */ /* 0x000fe80000000800 */
[----:B------:R-:W-:Y:S04]  /*0db0*/  STS [R26+0x100], RZ ;  /* 0x000100ff1a007388 */ /* 0x000fe80000000800 */
[----:B------:R-:W-:Y:S04]  /*0dc0*/  STS [R26+0x180], RZ ;  /* 0x000180ff1a007388 */ /* 0x000fe80000000800 */
[----:B------:R-:W-:Y:S04]  /*0dd0*/  STS [R26+0x200], RZ ;  /* 0x000200ff1a007388 */ /* 0x000fe80000000800 */
[----:B------:R-:W-:Y:S04]  /*0de0*/  STS [R26+0x280], RZ ;  /* 0x000280ff1a007388 */ /* 0x000fe80000000800 */
[----:B------:R-:W-:Y:S04]  /*0df0*/  STS [R26+0x300], RZ ;  /* 0x000300ff1a007388 */ /* 0x000fe80000000800 */
[----:B------:R0:W-:Y:S02]  /*0e00*/  STS [R26+0x380], RZ ;  /* 0x000380ff1a007388 */ /* 0x0001e40000000800 */
[----:B0-----:R-:W-:Y:S01]  /*0e10*/  VIADD R26, R26, 0x800 ;  /* 0x000008001a1a7836 */ /* 0x001fe20000000000 */
[----:B------:R-:W-:Y:S06]  /*0e20*/  @P0 BRA `(.L_x_872) ;  /* 0xfffffffc00ac0947 */ /* 0x000fec000383ffff */
.L_x_871:
[----:B------:R-:W-:Y:S05]  /*0e30*/  BSYNC.RECONVERGENT B0 ;  /* 0x0000000000007941 */ /* 0x000fea0003800200 */
.L_x_870:
[----:B------:R-:W-:Y:S01]  /*0e40*/  BSSY.RECONVERGENT B0, `(.L_x_873) ;  /* 0x0000026000007945 */ /* 0x000fe20003800200 */
[----:B------:R-:W-:-:S03]  /*0e50*/  IMAD.IADD R56, R53, 0x1, R24 ;  /* 0x0000000135387824 */ /* 0x000fc600078e0218 */
[----:B------:R-:W-:Y:S05]  /*0e60*/  @!P1 BRA `(.L_x_874) ;  /* 0x00000000008c9947 */ /* 0x000fea0003800000 */
[----:B------:R-:W-:Y:S01]  /*0e70*/  ISETP.GE.U32.AND P0, PT, R27, 0x8, PT ;  /* 0x000000081b00780c */ /* 0x000fe20003f06070 */
[----:B------:R-:W-:Y:S01]  /*0e80*/  BSSY.RECONVERGENT B1, `(.L_x_875) ;  /* 0x000000e000017945 */ /* 0x000fe20003800200 */
[----:B------:R-:W-:-:S04]  /*0e90*/  LOP3.LUT R26, R5, 0x7, RZ, 0xc0, !PT ;  /* 0x00000007051a7812 */ /* 0x000fc800078ec0ff */
[----:B------:R-:W-:-:S07]  /*0ea0*/  ISETP.NE.AND P1, PT, R26, RZ, PT ;  /* 0x000000ff1a00720c */ /* 0x000fce0003f25270 */
[----:B------:R-:W-:Y:S06]  /*0eb0*/  @!P0 BRA `(.L_x_876) ;  /* 0x0000000000288947 */ /* 0x000fec0003800000 */
[C---:B------:R-:W-:Y:S02]  /*0ec0*/  IMAD R25, R3.reuse, 0x4, R56 ;  /* 0x0000000403197824 */ /* 0x040fe400078e0238 */
[----:B------:R-:W-:-:S03]  /*0ed0*/  VIADD R3, R3, 0x100 ;  /* 0x0000010003037836 */ /* 0x000fc60000000000 */
[----:B------:R0:W-:Y:S04]  /*0ee0*/  STS [R25], RZ ;  /* 0x000000ff19007388 */ /* 0x0001e80000000800 */
[----:B------:R0:W-:Y:S04]  /*0ef0*/  STS [R25+0x80], RZ ;  /* 0x000080ff19007388 */ /* 0x0001e80000000800 */
[----:B------:R0:W-:Y:S04]  /*0f00*/  STS [R25+0x100], RZ ;  /* 0x000100ff19007388 */ /* 0x0001e80000000800 */
[----:B------:R0:W-:Y:S04]  /*0f10*/  STS [R25+0x180], RZ ;  /* 0x000180ff19007388 */ /* 0x0001e80000000800 */
[----:B------:R0:W-:Y:S04]  /*0f20*/  STS [R25+0x200], RZ ;  /* 0x000200ff19007388 */ /* 0x0001e80000000800 */
[----:B------:R0:W-:Y:S04]  /*0f30*/  STS [R25+0x280], RZ ;  /* 0x000280ff19007388 */ /* 0x0001e80000000800 */
[----:B------:R0:W-:Y:S04]  /*0f40*/  STS [R25+0x300], RZ ;  /* 0x000300ff19007388 */ /* 0x0001e80000000800 */
[----:B------:R0:W-:Y:S02]  /*0f50*/  STS [R25+0x380], RZ ;  /* 0x000380ff19007388 */ /* 0x0001e40000000800 */
.L_x_876:
[----:B------:R-:W-:Y:S05]  /*0f60*/  BSYNC.RECONVERGENT B1 ;  /* 0x0000000000017941 */ /* 0x000fea0003800200 */
.L_x_875:
[----:B------:R-:W-:Y:S05]  /*0f70*/  @!P1 BRA `(.L_x_874) ;  /* 0x0000000000489947 */ /* 0x000fea0003800000 */
[----:B------:R-:W-:Y:S02]  /*0f80*/  ISETP.GE.U32.AND P0, PT, R26, 0x4, PT ;  /* 0x000000041a00780c */ /* 0x000fe40003f06070 */
[----:B------:R-:W-:-:S04]  /*0f90*/  LOP3.LUT R5, R5, 0x3, RZ, 0xc0, !PT ;  /* 0x0000000305057812 */ /* 0x000fc800078ec0ff */
[----:B------:R-:W-:-:S07]  /*0fa0*/  ISETP.NE.AND P1, PT, R5, RZ, PT ;  /* 0x000000ff0500720c */ /* 0x000fce0003f25270 */
[C---:B0-----:R-:W-:Y:S02]  /*0fb0*/  @P0 IMAD R25, R3.reuse, 0x4, R56 ;  /* 0x0000000403190824 */ /* 0x041fe400078e0238 */
[----:B------:R-:W-:-:S03]  /*0fc0*/  @P0 VIADD R3, R3, 0x80 ;  /* 0x0000008003030836 */ /* 0x000fc60000000000 */
[----:B------:R1:W-:Y:S04]  /*0fd0*/  @P0 STS [R25], RZ ;  /* 0x000000ff19000388 */ /* 0x0003e80000000800 */
[----:B------:R1:W-:Y:S04]  /*0fe0*/  @P0 STS [R25+0x80], RZ ;  /* 0x000080ff19000388 */ /* 0x0003e80000000800 */
[----:B------:R1:W-:Y:S04]  /*0ff0*/  @P0 STS [R25+0x100], RZ ;  /* 0x000100ff19000388 */ /* 0x0003e80000000800 */
[----:B------:R1:W-:Y:S01]  /*1000*/  @P0 STS [R25+0x180], RZ ;  /* 0x000180ff19000388 */ /* 0x0003e20000000800 */
[----:B------:R-:W-:Y:S05]  /*1010*/  @!P1 BRA `(.L_x_874) ;  /* 0x0000000000209947 */ /* 0x000fea0003800000 */
[----:B------:R-:W-:Y:S02]  /*1020*/  IMAD R24, R3, 0x4, R24 ;  /* 0x0000000403187824 */ /* 0x000fe400078e0218 */
[----:B------:R-:W-:Y:S02]  /*1030*/  IMAD.MOV R5, RZ, RZ, -R5 ;  /* 0x000000ffff057224 */ /* 0x000fe400078e0a05 */
[----:B------:R-:W-:-:S07]  /*1040*/  IMAD.IADD R24, R53, 0x1, R24 ;  /* 0x0000000135187824 */ /* 0x000fce00078e0218 */
.L_x_877:
[----:B------:R-:W-:Y:S01]  /*1050*/  VIADD R5, R5, 0x1 ;  /* 0x0000000105057836 */ /* 0x000fe20000000000 */
[----:B------:R0:W-:Y:S04]  /*1060*/  STS [R24], RZ ;  /* 0x000000ff18007388 */ /* 0x0001e80000000800 */
[----:B------:R-:W-:Y:S01]  /*1070*/  ISETP.NE.AND P0, PT, R5, RZ, PT ;  /* 0x000000ff0500720c */ /* 0x000fe20003f05270 */
[----:B0-----:R-:W-:-:S12]  /*1080*/  VIADD R24, R24, 0x80 ;  /* 0x0000008018187836 */ /* 0x001fd80000000000 */
[----:B------:R-:W-:Y:S05]  /*1090*/  @P0 BRA `(.L_x_877) ;  /* 0xfffffffc00ec0947 */ /* 0x000fea000383ffff */
.L_x_874:
[----:B------:R-:W-:Y:S05]  /*10a0*/  BSYNC.RECONVERGENT B0 ;  /* 0x0000000000007941 */ /* 0x000fea0003800200 */
.L_x_873:
[----:B------:R-:W2:Y:S01]  /*10b0*/  LDC R55, c[0x0][0x3c4] ;  /* 0x0000f100ff377b82 */ /* 0x000ea20000000800 */
[----:B------:R-:W-:-:S07]  /*10c0*/  IMAD.MOV.U32 R5, RZ, RZ, -0x1 ;  /* 0xffffffffff057424 */ /* 0x000fce00078e00ff */
[----:B------:R-:W3:Y:S01]  /*10d0*/  LDC R58, c[0x0][0x3c8] ;  /* 0x0000f200ff3a7b82 */ /* 0x000ee20000000800 */
[----:B--2---:R-:W-:Y:S01]  /*10e0*/  ISETP.GE.U32.AND P0, PT, R55, 0x20, PT ;  /* 0x000000203700780c */ /* 0x004fe20003f06070 */
[----:B------:R-:W-:-:S05]  /*10f0*/  IMAD.MOV R3, RZ, RZ, -R55 ;  /* 0x000000ffff037224 */ /* 0x000fca00078e0a37 */
[----:B---3--:R-:W-:-:S04]  /*1100*/  VIADDMNMX.U32 R54, R3, 0x20, R58, PT ;  /* 0x0000002003367846 */ /* 0x008fc8000380003a */
[----:B------:R-:W-:Y:S01]  /*1110*/  SHF.L.U32 R54, R5, R54, RZ ;  /* 0x0000003605367219 */ /* 0x000fe200000006ff */
[----:B------:R-:W-:Y:S02]  /*1120*/  NOP ;  /* 0x0000000000007918 */ /* 0x000fe40000000000 */
[----:B------:R-:W-:Y:S05]  /*1130*/  @!P0 BRA `(.L_x_878) ;  /* 0x0000000000188947 */ /* 0x000fea0003800000 */
[----:B------:R2:W-:Y:S04]  /*1140*/  ATOMS.POPC.INC.32 RZ, [R56+URZ] ;  /* 0x0000000038ff7f8c */ /* 0x0005e8000d8000ff */
[----:B------:R2:W-:Y:S04]  /*1150*/  ATOMS.POPC.INC.32 RZ, [R56+URZ] ;  /* 0x0000000038ff7f8c */ /* 0x0005e8000d8000ff */
[----:B------:R2:W-:Y:S04]  /*1160*/  ATOMS.POPC.INC.32 RZ, [R56+URZ] ;  /* 0x0000000038ff7f8c */ /* 0x0005e8000d8000ff */
[----:B------:R2:W-:Y:S04]  /*1170*/  ATOMS.POPC.INC.32 RZ, [R56+URZ] ;  /* 0x0000000038ff7f8c */ /* 0x0005e8000d8000ff */
[----:B------:R2:W-:Y:S01]  /*1180*/  ATOMS.POPC.INC.32 RZ, [R56+URZ] ;  /* 0x0000000038ff7f8c */ /* 0x0005e2000d8000ff */
[----:B------:R-:W-:Y:S05]  /*1190*/  BRA `(.L_x_879) ;  /* 0x0000000000707947 */ /* 0x000fea0003800000 */
.L_x_878:
[----:B------:R-:W-:-:S13]  /*11a0*/  ISETP.NE.AND P0, PT, R58, RZ, PT ;  /* 0x000000ff3a00720c */ /* 0x000fda0003f05270 */
[----:B------:R-:W-:Y:S05]  /*11b0*/  @P0 BRA `(.L_x_880) ;  /* 0x0000000000180947 */ /* 0x000fea0003800000 */
[----:B------:R3:W-:Y:S04]  /*11c0*/  ATOMS.POPC.INC.32 RZ, [R56+URZ] ;  /* 0x0000000038ff7f8c */ /* 0x0007e8000d8000ff */
[----:B------:R3:W-:Y:S04]  /*11d0*/  ATOMS.POPC.INC.32 RZ, [R56+URZ] ;  /* 0x0000000038ff7f8c */ /* 0x0007e8000d8000ff */
[----:B------:R3:W-:Y:S04]  /*11e0*/  ATOMS.POPC.INC.32 RZ, [R56+URZ] ;  /* 0x0000000038ff7f8c */ /* 0x0007e8000d8000ff */
[----:B------:R3:W-:Y:S04]  /*11f0*/  ATOMS.POPC.INC.32 RZ, [R56+URZ] ;  /* 0x0000000038ff7f8c */ /* 0x0007e8000d8000ff */
[----:B------:R3:W-:Y:S01]  /*1200*/  ATOMS.POPC.INC.32 RZ, [R56+URZ] ;  /* 0x0000000038ff7f8c */ /* 0x0007e2000d8000ff */
[----:B------:R-:W-:Y:S05]  /*1210*/  BRA `(.L_x_879) ;  /* 0x0000000000507947 */ /* 0x000fea0003800000 */
.L_x_880:
[-C--:B-----5:R-:W-:Y:S02]  /*1220*/  SHF.R.U32.HI R3, RZ, R55.reuse, R2 ;  /* 0x00000037ff037219 */ /* 0x0a0fe40000011602 */
[-C--:B------:R-:W-:Y:S02]  /*1230*/  SHF.R.U32.HI R5, RZ, R55.reuse, R4 ;  /* 0x00000037ff057219 */ /* 0x080fe40000011604 */
[-C--:B01----:R-:W-:Y:S02]  /*1240*/  SHF.R.U32.HI R25, RZ, R55.reuse, R6 ;  /* 0x00000037ff197219 */ /* 0x083fe40000011606 */
[-C--:B------:R-:W-:Y:S02]  /*1250*/  SHF.R.U32.HI R27, RZ, R55.reuse, R8 ;  /* 0x00000037ff1b7219 */ /* 0x080fe40000011608 */
[----:B------:R-:W-:Y:S02]  /*1260*/  SHF.R.U32.HI R29, RZ, R55, R10 ;  /* 0x00000037ff1d7219 */ /* 0x000fe4000001160a */
[----:B------:R-:W-:-:S02]  /*1270*/  LOP3.LUT R3, R3, R54, RZ, 0x30, !PT ;  /* 0x0000003603037212 */ /* 0x000fc400078e30ff */
[-C--:B------:R-:W-:Y:S02]  /*1280*/  LOP3.LUT R5, R5, R54.reuse, RZ, 0x30, !PT ;  /* 0x0000003605057212 */ /* 0x080fe400078e30ff */
[-C--:B------:R-:W-:Y:S01]  /*1290*/  LOP3.LUT R25, R25, R54.reuse, RZ, 0x30, !PT ;  /* 0x0000003619197212 */ /* 0x080fe200078e30ff */
[--C-:B------:R-:W-:Y:S01]  /*12a0*/  IMAD R3, R3, 0x4, R56.reuse ;  /* 0x0000000403037824 */ /* 0x100fe200078e0238 */
[-C--:B------:R-:W-:Y:S01]  /*12b0*/  LOP3.LUT R27, R27, R54.reuse, RZ, 0x30, !PT ;  /* 0x000000361b1b7212 */ /* 0x080fe200078e30ff */
[--C-:B------:R-:W-:Y:S01]  /*12c0*/  IMAD R5, R5, 0x4, R56.reuse ;  /* 0x0000000405057824 */ /* 0x100fe200078e0238 */
[----:B------:R-:W-:Y:S01]  /*12d0*/  LOP3.LUT R29, R29, R54, RZ, 0x30, !PT ;  /* 0x000000361d1d7212 */ /* 0x000fe200078e30ff */
[--C-:B------:R-:W-:Y:S01]  /*12e0*/  IMAD R25, R25, 0x4, R56.reuse ;  /* 0x0000000419197824 */ /* 0x100fe200078e0238 */
[----:B------:R4:W-:Y:S01]  /*12f0*/  ATOMS.POPC.INC.32 RZ, [R3+URZ] ;  /* 0x0000000003ff7f8c */ /* 0x0009e2000d8000ff */
[--C-:B------:R-:W-:Y:S02]  /*1300*/  IMAD R27, R27, 0x4, R56.reuse ;  /* 0x000000041b1b7824 */ /* 0x100fe400078e0238 */
[----:B------:R-:W-:Y:S01]  /*1310*/  IMAD R29, R29, 0x4, R56 ;  /* 0x000000041d1d7824 */ /* 0x000fe200078e0238 */
[----:B------:R4:W-:Y:S04]  /*1320*/  ATOMS.POPC.INC.32 RZ, [R5+URZ] ;  /* 0x0000000005ff7f8c */ /* 0x0009e8000d8000ff */
[----:B------:R4:W-:Y:S04]  /*1330*/  ATOMS.POPC.INC.32 RZ, [R25+URZ] ;  /* 0x0000000019ff7f8c */ /* 0x0009e8000d8000ff */
[----:B------:R4:W-:Y:S04]  /*1340*/  ATOMS.POPC.INC.32 RZ, [R27+URZ] ;  /* 0x000000001bff7f8c */ /* 0x0009e8000d8000ff */
[----:B------:R4:W-:Y:S02]  /*1350*/  ATOMS.POPC.INC.32 RZ, [R29+URZ] ;  /* 0x000000001dff7f8c */ /* 0x0009e4000d8000ff */
.L_x_879:
[----:B01--4-:R-:W0:Y:S08]  /*1360*/  LDC.64 R24, c[0x0][0x380] ;  /* 0x0000e000ff187b82 */ /* 0x013e300000000a00 */
[----:B------:R-:W-:Y:S01]  /*1370*/  BAR.SYNC.DEFER_BLOCKING 0x0 ;  /* 0x0000000000007b1d */ /* 0x000fe20000010000 */
[C---:B------:R-:W-:Y:S01]  /*1380*/  ISETP.GT.U32.AND P2, PT, R23.reuse, 0xff, PT ;  /* 0x000000ff1700780c */ /* 0x040fe20003f44070 */
[----:B------:R-:W-:-:S02]  /*1390*/  IMAD R5, R23, 0x4, R53 ;  /* 0x0000000417057824 */ /* 0x000fc400078e0235 */
[----:B------:R-:W-:Y:S01]  /*13a0*/  IMAD.MOV.U32 R3, RZ, RZ, RZ ;  /* 0x000000ffff037224 */ /* 0x000fe200078e00ff */
[----:B------:R-:W-:Y:S01]  /*13b0*/  P2R R59, PR, RZ, 0x4 ;  /* 0x00000004ff3b7803 */ /* 0x000fe20000000000 */
[----:B------:R-:W-:Y:S08]  /*13c0*/  BSSY.RECONVERGENT B0, `(.L_x_881) ;  /* 0x0000025000007945 */ /* 0x000ff00003800200 */
[----:B------:R-:W-:Y:S05]  /*13d0*/  @P2 BRA `(.L_x_882) ;  /* 0x00000000008c2947 */ /* 0x000fea0003800000 */
[----:B------:R-:W-:Y:S04]  /*13e0*/  LDS R26, [R5] ;  /* 0x00000000051a7984 */ /* 0x000fe80000000800 */
[----:B------:R-:W1:Y:S04]  /*13f0*/  LDS R3, [R5+0x400] ;  /* 0x0004000005037984 */ /* 0x000e680000000800 */
[----:B------:R-:W4:Y:S04]  /*1400*/  LDS R27, [R5+0x800] ;  /* 0x00080000051b7984 */ /* 0x000f280000000800 */
[----:B------:R-:W2:Y:S04]  /*1410*/  LDS R29, [R5+0xc00] ;  /* 0x000c0000051d7984 */ /* 0x000ea80000000800 */
[----:B------:R-:W3:Y:S04]  /*1420*/  LDS R61, [R5+0x1000] ;  /* 0x00100000053d7984 */ /* 0x000ee80000000800 */
[----:B------:R-:W0:Y:S04]  /*1430*/  LDS R63, [R5+0x1400] ;  /* 0x00140000053f7984 */ /* 0x000e280000000800 */
[----:B------:R-:W0:Y:S04]  /*1440*/  LDS R65, [R5+0x1800] ;  /* 0x0018000005417984 */ /* 0x000e280000000800 */
[----:B------:R-:W0:Y:S04]  /*1450*/  LDS R67, [R5+0x1c00] ;  /* 0x001c000005437984 */ /* 0x000e280000000800 */
[----:B------:R-:W0:Y:S04]  /*1460*/  LDS R69, [R5+0x2000] ;  /* 0x0020000005457984 */ /* 0x000e280000000800 */
[----:B------:R-:W0:Y:S04]  /*1470*/  LDS R71, [R5+0x2400] ;  /* 0x0024000005477984 */ /* 0x000e280000000800 */
[----:B------:R-:W0:Y:S01]  /*1480*/  LDS R73, [R5+0x2800] ;  /* 0x0028000005497984 */ /* 0x000e220000000800 */
[----:B-1----:R-:W-:-:S03]  /*1490*/  IMAD.IADD R28, R26, 0x1, R3 ;  /* 0x000000011a1c7824 */ /* 0x002fc600078e0203 */
[----:B------:R1:W-:Y:S01]  /*14a0*/  STS [R5+0x400], R26 ;  /* 0x0004001a05007388 */ /* 0x0003e20000000800 */
[----:B----4-:R-:W-:-:S03]  /*14b0*/  IMAD.IADD R60, R28, 0x1, R27 ;  /* 0x000000011c3c7824 */ /* 0x010fc600078e021b */
[----:B------:R-:W4:Y:S01]  /*14c0*/  LDS R3, [R5+0x2c00] ;  /* 0x002c000005037984 */ /* 0x000f220000000800 */
[----:B--2---:R-:W-:-:S03]  /*14d0*/  IMAD.IADD R62, R60, 0x1, R29 ;  /* 0x000000013c3e7824 */ /* 0x004fc600078e021d */
[----:B------:R2:W-:Y:S01]  /*14e0*/  STS [R5+0x800], R28 ;  /* 0x0008001c05007388 */ /* 0x0005e20000000800 */
[----:B---3--:R-:W-:-:S03]  /*14f0*/  IMAD.IADD R64, R62, 0x1, R61 ;  /* 0x000000013e407824 */ /* 0x008fc600078e023d */
[----:B------:R2:W-:Y:S01]  /*1500*/  STS [R5+0xc00], R60 ;  /* 0x000c003c05007388 */ /* 0x0005e20000000800 */
[----:B0-----:R-:W-:-:S03]  /*1510*/  IMAD.IADD R66, R64, 0x1, R63 ;  /* 0x0000000140427824 */ /* 0x001fc600078e023f */
[----:B------:R2:W-:Y:S01]  /*1520*/  STS [R5+0x1000], R62 ;  /* 0x0010003e05007388 */ /* 0x0005e20000000800 */
[----:B------:R-:W-:-:S03]  /*1530*/  IMAD.IADD R68, R66, 0x1, R65 ;  /* 0x0000000142447824 */ /* 0x000fc600078e0241 */
[----:B------:R2:W-:Y:S01]  /*1540*/  STS [R5+0x1400], R64 ;  /* 0x0014004005007388 */ /* 0x0005e20000000800 */
[----:B------:R-:W-:-:S03]  /*1550*/  IMAD.IADD R70, R68, 0x1, R67 ;  /* 0x0000000144467824 */ /* 0x000fc600078e0243 */
[----:B------:R2:W-:Y:S01]  /*1560*/  STS [R5+0x1800], R66 ;  /* 0x0018004205007388 */ /* 0x0005e20000000800 */
[----:B------:R-:W-:-:S03]  /*1570*/  IMAD.IADD R72, R70, 0x1, R69 ;  /* 0x0000000146487824 */ /* 0x000fc600078e0245 */
[----:B------:R2:W-:Y:S01]  /*1580*/  STS [R5+0x1c00], R68 ;  /* 0x001c004405007388 */ /* 0x0005e20000000800 */
[----:B------:R-:W-:-:S03]  /*1590*/  IMAD.IADD R74, R72, 0x1, R71 ;  /* 0x00000001484a7824 */ /* 0x000fc600078e0247 */
[----:B------:R2:W-:Y:S01]  /*15a0*/  STS [R5+0x2000], R70 ;  /* 0x0020004605007388 */ /* 0x0005e20000000800 */
[----:B-1----:R-:W-:-:S03]  /*15b0*/  IMAD.IADD R26, R74, 0x1, R73 ;  /* 0x000000014a1a7824 */ /* 0x002fc600078e0249 */
[----:B------:R2:W-:Y:S04]  /*15c0*/  STS [R5+0x2400], R72 ;  /* 0x0024004805007388 */ /* 0x0005e80000000800 */
[----:B------:R2:W-:Y:S04]  /*15d0*/  STS [R5+0x2800], R74 ;  /* 0x0028004a05007388 */ /* 0x0005e80000000800 */
[----:B------:R2:W-:Y:S01]  /*15e0*/  STS [R5], RZ ;  /* 0x000000ff05007388 */ /* 0x0005e20000000800 */
[----:B----4-:R-:W-:-:S03]  /*15f0*/  IMAD.IADD R3, R26, 0x1, R3 ;  /* 0x000000011a037824 */ /* 0x010fc600078e0203 */
[----:B------:R2:W-:Y:S04]  /*1600*/  STS [R5+0x2c00], R26 ;  /* 0x002c001a05007388 */ /* 0x0005e80000000800 */
.L_x_882:
[----:B------:R-:W-:Y:S05]  /*1610*/  BSYNC.RECONVERGENT B0 ;  /* 0x0000000000007941 */ /* 0x000fea0003800200 */
.L_x_881:
[----:B------:R-:W-:Y:S01]  /*1620*/  ISETP.NE.AND P0, PT, R3, 0x780, PT ;  /* 0x000007800300780c */ /* 0x000fe20003f05270 */
[----:B------:R-:W-:Y:S01]  /*1630*/  IMAD R29, R35, 0x100, R23 ;  /* 0x00000100231d7824 */ /* 0x000fe200078e0217 */
[----:B------:R-:W-:Y:S01]  /*1640*/  @!P2 LOP3.LUT R61, R3, 0x40000000, RZ, 0xfc, !PT ;  /* 0x40000000033da812 */ /* 0x000fe200078efcff */
[----:B--2---:R-:W1:Y:S01]  /*1650*/  LDC.64 R26, c[0x0][0x398] ;  /* 0x0000e600ff1a7b82 */ /* 0x004e620000000a00 */
[----:B------:R-:W-:Y:S01]  /*1660*/  ISETP.LT.U32.AND P0, PT, R23, 0x100, !P0 ;  /* 0x000001001700780c */ /* 0x000fe20004701070 */
[----:B0-----:R-:W-:-:S05]  /*1670*/  IMAD.WIDE R24, R29, 0x4, R24 ;  /* 0x000000041d187825 */ /* 0x001fca00078e0218 */
[----:B------:R0:W-:Y:S01]  /*1680*/  @!P2 STG.E.STRONG.SYS desc[UR6][R24.64], R61 ;  /* 0x0000003d1800a986 */ /* 0x0001e2000c115906 */
[----:B------:R-:W2:Y:S01]  /*1690*/  LDC.64 R28, c[0x0][0x390] ;  /* 0x0000e400ff1c7b82 */ /* 0x000ea20000000a00 */
[----:B-1----:R-:W-:-:S07]  /*16a0*/  IMAD.WIDE.U32 R26, R23, 0x4, R26 ;  /* 0x00000004171a7825 */ /* 0x002fce00078e001a */
[----:B------:R-:W-:Y:S06]  /*16b0*/  BAR.RED.OR.DEFER_BLOCKING 0x0, P0 ;  /* 0x0000000000007b1d */ /* 0x000fec0000014800 */
[----:B------:R-:W1:Y:S02]  /*16c0*/  B2R.RESULT RZ, P0 ;  /* 0x0000000000ff731c */ /* 0x000e640000004000 */
[----:B012---:R-:W-:Y:S05]  /*16d0*/  @!P0 BRA `(.L_x_883) ;  /* 0x0000000c00608947 */ /* 0x007fea0003800000 */
[----:B-----5:R-:W-:Y:S01]  /*16e0*/  SHF.R.U32.HI R53, RZ, R55, R2 ;  /* 0x00000037ff357219 */ /* 0x020fe20000011602 */
[----:B------:R-:W-:Y:S01]  /*16f0*/  BSSY B1, `(.L_x_884) ;  /* 0x000002f000017945 */ /* 0x000fe20003800000 */
[----:B------:R-:W-:Y:S01]  /*1700*/  ISETP.NE.AND P1, PT, R58, RZ, PT ;  /* 0x000000ff3a00720c */ /* 0x000fe20003f25270 */
[----:B------:R-:W-:Y:S01]  /*1710*/  IMAD.WIDE.U32 R28, R23, 0x4, R28 ;  /* 0x00000004171c7825 */ /* 0x000fe200078e001c */
[----:B------:R-:W-:Y:S02]  /*1720*/  LOP3.LUT R53, R53, R54, RZ, 0x30, !PT ;  /* 0x0000003635357212 */ /* 0x000fe400078e30ff */
[----:B------:R-:W-:Y:S02]  /*1730*/  ISETP.GT.U32.AND P0, PT, R55, 0x1f, PT ;  /* 0x0000001f3700780c */ /* 0x000fe40003f04070 */
[----:B------:R-:W-:-:S04]  /*1740*/  SEL R53, R53, RZ, P1 ;  /* 0x000000ff35357207 */ /* 0x000fc80000800000 */
[----:B------:R-:W-:-:S04]  /*1750*/  SEL R53, R53, RZ, !P0 ;  /* 0x000000ff35357207 */ /* 0x000fc80004000000 */
[----:B------:R-:W-:-:S04]  /*1760*/  ISETP.GT.U32.AND P0, PT, R23, R53, PT ;  /* 0x000000351700720c */ /* 0x000fc80003f04070 */
[----:B------:R-:W-:Y:S01]  /*1770*/  SEL R58, RZ, 0x780, !P0 ;  /* 0x00000780ff3a7807 */ /* 0x000fe20004000000 */
[----:B------:R-:W-:Y:S08]  /*1780*/  @P2 BRA `(.L_x_885) ;  /* 0x0000000000942947 */ /* 0x000ff00003800000 */
[----:B------:R-:W2:Y:S01]  /*1790*/  LDG.E R26, desc[UR6][R26.64] ;  /* 0x000000061a1a7981 */ /* 0x000ea2000c1e1900 */
[----:B------:R-:W-:Y:S01]  /*17a0*/  ISETP.GE.AND P0, PT, R35, 0x1, PT ;  /* 0x000000012300780c */ /* 0x000fe20003f06270 */
[----:B------:R-:W-:Y:S02]  /*17b0*/  IMAD.MOV.U32 R54, RZ, RZ, R3 ;  /* 0x000000ffff367224 */ /* 0x000fe400078e0003 */
[----:B--2---:R-:W-:-:S05]  /*17c0*/  IMAD.IADD R52, R26, 0x1, -R58 ;  /* 0x000000011a347824 */ /* 0x004fca00078e0a3a */
[----:B------:R0:W-:Y:S05]  /*17d0*/  STS [R5+0xb400], R52 ;  /* 0x00b4003405007388 */ /* 0x0001ea0000000800 */
[----:B------:R-:W-:Y:S05]  /*17e0*/  @!P0 BRA `(.L_x_886) ;  /* 0x00000000006c8947 */ /* 0x000fea0003800000 */
[----:B------:R-:W-:Y:S01]  /*17f0*/  BSSY B0, `(.L_x_887) ;  /* 0x0000019000007945 */ /* 0x000fe20003800000 */
[----:B0-----:R-:W-:Y:S02]  /*1800*/  IMAD.MOV.U32 R52, RZ, RZ, -0x1 ;  /* 0xffffffffff347424 */ /* 0x001fe400078e00ff */
[----:B------:R-:W-:Y:S02]  /*1810*/  IMAD.MOV.U32 R55, RZ, RZ, R35 ;  /* 0x000000ffff377224 */ /* 0x000fe400078e0023 */
[----:B------:R-:W-:-:S07]  /*1820*/  IMAD.MOV.U32 R54, RZ, RZ, R3 ;  /* 0x000000ffff367224 */ /* 0x000fce00078e0003 */
.L_x_891:
[----:B------:R-:W0:Y:S01]  /*1830*/  LDC.64 R26, c[0x0][0x380] ;  /* 0x0000e000ff1a7b82 */ /* 0x000e220000000a00 */
[----:B------:R-:W-:Y:S01]  /*1840*/  VIADD R61, R55, 0xffffffff ;  /* 0xffffffff373d7836 */ /* 0x000fe20000000000 */
[----:B------:R-:W-:Y:S03]  /*1850*/  BSSY B2, `(.L_x_888) ;  /* 0x0000008000027945 */ /* 0x000fe60003800000 */
[----:B------:R-:W-:-:S04]  /*1860*/  IMAD R59, R61, 0x100, R23 ;  /* 0x000001003d3b7824 */ /* 0x000fc800078e0217 */
[----:B0-----:R-:W-:-:S07]  /*1870*/  IMAD.WIDE R26, R59, 0x4, R26 ;  /* 0x000000043b1a7825 */ /* 0x001fce00078e021a */
.L_x_889:
[----:B------:R-:W-:Y:S05]  /*1880*/  YIELD ;  /* 0x0000000000007946 */ /* 0x000fea0003800000 */
[----:B------:R3:W-:Y:S06]  /*1890*/  MEMBAR.SC.CTA ;  /* 0x0000000000007992 */ /* 0x0007ec0000000000 */
[----:B---3--:R-:W2:Y:S02]  /*18a0*/  LDG.E.STRONG.SYS R56, desc[UR6][R26.64] ;  /* 0x000000061a387981 */ /* 0x008ea4000c1f5900 */
[----:B--2---:R-:W-:-:S13]  /*18b0*/  ISETP.NE.AND P0, PT, R56, RZ, PT ;  /* 0x000000ff3800720c */ /* 0x004fda0003f05270 */
[----:B------:R-:W-:Y:S05]  /*18c0*/  @!P0 BRA `(.L_x_889) ;  /* 0xfffffffc00ec8947 */ /* 0x000fea000383ffff */
[----:B------:R-:W-:Y:S05]  /*18d0*/  BSYNC B2 ;  /* 0x0000000000027941 */ /* 0x000fea0003800000 */
.L_x_888:
[----:B------:R-:W-:Y:S01]  /*18e0*/  BSSY.RECONVERGENT B2, `(.L_x_890) ;  /* 0x0000006000027945 */ /* 0x000fe20003800200 */
[C---:B------:R-:W-:Y:S02]  /*18f0*/  ISETP.GT.AND P0, PT, R56.reuse, -0x1, PT ;  /* 0xffffffff3800780c */ /* 0x040fe40003f04270 */
[----:B------:R-:W-:Y:S01]  /*1900*/  LOP3.LUT R27, R56, 0x3fffffff, RZ, 0xc0, !PT ;  /* 0x3fffffff381b7812 */ /* 0x000fe200078ec0ff */
[----:B------:R-:W-:Y:S05]  /*1910*/  WARPSYNC.EXCLUSIVE R52 ;  /* 0x0000000034007348 */ /* 0x000fea0003a00000 */
[----:B------:R-:W-:-:S05]  /*1920*/  IMAD.IADD R54, R27, 0x1, R54 ;  /* 0x000000011b367824 */ /* 0x000fca00078e0236 */
[----:B------:R-:W-:-:S07]  /*1930*/  VOTE.ANY R52, PT, P0 ;  /* 0x0000000000347806 */ /* 0x000fce00000e0100 */
[----:B------:R-:W-:Y:S05]  /*1940*/  BSYNC.RECONVERGENT B2 ;  /* 0x0000000000027941 */ /* 0x000fea0003800200 */
.L_x_890:
[----:B------:R-:W-:Y:S01]  /*1950*/  ISETP.GT.U32.AND P1, PT, R55, 0x1, PT ;  /* 0x000000013700780c */ /* 0x000fe20003f24070 */
[----:B------:R-:W-:-:S12]  /*1960*/  IMAD.MOV.U32 R55, RZ, RZ, R61 ;  /* 0x000000ffff377224 */ /* 0x000fd800078e003d */
[----:B------:R-:W-:Y:S05]  /*1970*/  @P0 BRA P1, `(.L_x_891) ;  /* 0xfffffffc00ac0947 */ /* 0x000fea000083ffff */
[----:B------:R-:W-:Y:S05]  /*1980*/  BSYNC B0 ;  /* 0x0000000000007941 */ /* 0x000fea0003800000 */
.L_x_887:
[----:B------:R1:W2:Y:S02]  /*1990*/  LDS R52, [R5+0xb400] ;  /* 0x00b4000005347984 */ /* 0x0002a40000000800 */
.L_x_886:
[----:B------:R-:W-:Y:S02]  /*19a0*/  LOP3.LUT R27, R54, 0x80000000, RZ, 0xfc, !PT ;  /* 0x80000000361b7812 */ /* 0x000fe400078efcff */
[----:B0-2---:R-:W-:-:S03]  /*19b0*/  IADD3 R52, PT, PT, R52, R54, -R3 ;  /* 0x0000003634347210 */ /* 0x005fc60007ffe803 */
[----:B------:R0:W-:Y:S04]  /*19c0*/  STG.E.STRONG.SYS desc[UR6][R24.64], R27 ;  /* 0x0000001b18007986 */ /* 0x0001e8000c115906 */
[----:B------:R0:W-:Y:S02]  /*19d0*/  STS [R5+0xb400], R52 ;  /* 0x00b4003405007388 */ /* 0x0001e40000000800 */
.L_x_885:
[----:B------:R-:W-:Y:S05]  /*19e0*/  BSYNC B1 ;  /* 0x0000000000017941 */ /* 0x000fea0003800000 */
.L_x_884:
[----:B0-----:R-:W0:Y:S01]  /*19f0*/  LDC.64 R24, c[0x0][0x390] ;  /* 0x0000e400ff187b82 */ /* 0x001e220000000a00 */
[----:B------:R-:W-:Y:S05]  /*1a00*/  WARPSYNC.ALL ;  /* 0x0000000000007948 */ /* 0x000fea0003800000 */
[----:B------:R-:W-:Y:S02]  /*1a10*/  UMOV UR4, 0x400 ;  /* 0x0000040000047882 */ /* 0x000fe40000000000 */
[----:B------:R-:W2:Y:S08]  /*1a20*/  LDC R26, c[0x0][0x3c0] ;  /* 0x0000f000ff1a7b82 */ /* 0x000eb00000000800 */
[----:B------:R-:W4:Y:S01]  /*1a30*/  S2UR UR5, SR_CgaCtaId ;  /* 0x00000000000579c3 */ /* 0x000f220000008800 */
[----:B0-----:R-:W-:-:S02]  /*1a40*/  ISETP.EQ.U32.AND P1, PT, R24, RZ, PT ;  /* 0x000000ff1800720c */ /* 0x001fc40003f22070 */
[----:B--2---:R-:W-:-:S04]  /*1a50*/  ISETP.GE.AND P0, PT, R57, R26, PT ;  /* 0x0000001a3900720c */ /* 0x004fc80003f06270 */
[----:B------:R-:W-:-:S04]  /*1a60*/  ISETP.EQ.OR.EX P0, PT, R25, RZ, !P0, P1 ;  /* 0x000000ff1900720c */ /* 0x000fc80004702710 */
[----:B------:R-:W-:Y:S01]  /*1a70*/  ISETP.GT.U32.OR P0, PT, R23, 0xff, P0 ;  /* 0x000000ff1700780c */ /* 0x000fe20000704470 */
[----:B----4-:R-:W-:-:S06]  /*1a80*/  ULEA UR4, UR5, UR4, 0x18 ;  /* 0x0000000405047291 */ /* 0x010fcc000f8ec0ff */
[----:B------:R-:W-:-:S06]  /*1a90*/  LEA R53, R53, UR4, 0x2 ;  /* 0x0000000435357c11 */ /* 0x000fcc000f8e10ff */
[----:B-1----:R-:W0:Y:S02]  /*1aa0*/  @!P0 LDS R5, [R5+0xb400] ;  /* 0x00b4000005058984 */ /* 0x002e240000000800 */
[----:B0-----:R-:W-:-:S05]  /*1ab0*/  @!P0 IADD3 R3, PT, PT, R5, R58, R3 ;  /* 0x0000003a05038210 */ /* 0x001fca0007ffe003 */
[----:B------:R0:W-:Y:S01]  /*1ac0*/  @!P0 STG.E desc[UR6][R28.64], R3 ;  /* 0x000000031c008986 */ /* 0x0001e2000c101906 */
[----:B------:R-:W-:Y:S01]  /*1ad0*/  BAR.SYNC.DEFER_BLOCKING 0x0 ;  /* 0x0000000000007b1d */ /* 0x000fe20000010000 */
[----:B------:R-:W-:-:S05]  /*1ae0*/  ISETP.GT.AND P0, PT, R57, R26, PT ;  /* 0x0000001a3900720c */ /* 0x000fca0003f04270 */
[----:B------:R-:W1:Y:S08]  /*1af0*/  LDS R53, [R53+0xb400] ;  /* 0x00b4000035357984 */ /* 0x000e700000000800 */
[----:B0-----:R-:W-:Y:S05]  /*1b00*/  @P0 BRA `(.L_x_892) ;  /* 0x0000000000f40947 */ /* 0x001fea0003800000 */
[C---:B------:R-:W-:Y:S02]  /*1b10*/  LOP3.LUT R3, R23.reuse, 0x1f, RZ, 0xc0, !PT ;  /* 0x0000001f17037812 */ /* 0x040fe400078ec0ff */
[----:B------:R-:W-:Y:S02]  /*1b20*/  LOP3.LUT R24, R23, 0x3e0, RZ, 0xc0, !PT ;  /* 0x000003e017187812 */ /* 0x000fe400078ec0ff */
[----:B------:R-:W0:Y:S01]  /*1b30*/  LDC.64 R22, c[0x0][0x3a0] ;  /* 0x0000e800ff167b82 */ /* 0x000e220000000a00 */
[----:B------:R-:W-:Y:S02]  /*1b40*/  LOP3.LUT R48, R48, 0xffff, RZ, 0xc0, !PT ;  /* 0x0000ffff30307812 */ /* 0x000fe400078ec0ff */
[----:B------:R-:W-:Y:S01]  /*1b50*/  IMAD R24, R24, 0x5, R3 ;  /* 0x0000000518187824 */ /* 0x000fe200078e0203 */
[----:B------:R-:W-:Y:S02]  /*1b60*/  LOP3.LUT R49, R49, 0xffff, RZ, 0xc0, !PT ;  /* 0x0000ffff31317812 */ /* 0x000fe400078ec0ff */
[----:B------:R-:W-:-:S02]  /*1b70*/  LOP3.LUT R50, R50, 0xffff, RZ, 0xc0, !PT ;  /* 0x0000ffff32327812 */ /* 0x000fc400078ec0ff */
[----:B-1----:R-:W-:Y:S02]  /*1b80*/  IADD3 R3, P0, PT, R24, R53, RZ ;  /* 0x0000003518037210 */ /* 0x002fe40007f1e0ff */
[----:B------:R-:W-:Y:S02]  /*1b90*/  LOP3.LUT R51, R51, 0xffff, RZ, 0xc0, !PT ;  /* 0x0000ffff33337812 */ /* 0x000fe400078ec0ff */
[----:B------:R-:W-:Y:S02]  /*1ba0*/  LOP3.LUT R44, R44, 0xffff, RZ, 0xc0, !PT ;  /* 0x0000ffff2c2c7812 */ /* 0x000fe400078ec0ff */
[----:B------:R-:W-:Y:S02]  /*1bb0*/  LOP3.LUT R45, R45, 0xffff, RZ, 0xc0, !PT ;  /* 0x0000ffff2d2d7812 */ /* 0x000fe400078ec0ff */
[----:B------:R-:W-:Y:S02]  /*1bc0*/  LOP3.LUT R46, R46, 0xffff, RZ, 0xc0, !PT ;  /* 0x0000ffff2e2e7812 */ /* 0x000fe400078ec0ff */
[----:B------:R-:W-:-:S02]  /*1bd0*/  LOP3.LUT R47, R47, 0xffff, RZ, 0xc0, !PT ;  /* 0x0000ffff2f2f7812 */ /* 0x000fc400078ec0ff */
[----:B------:R-:W-:Y:S02]  /*1be0*/  LOP3.LUT R40, R40, 0xffff, RZ, 0xc0, !PT ;  /* 0x0000ffff28287812 */ /* 0x000fe400078ec0ff */
[----:B------:R-:W-:Y:S01]  /*1bf0*/  LOP3.LUT R41, R41, 0xffff, RZ, 0xc0, !PT ;  /* 0x0000ffff29297812 */ /* 0x000fe200078ec0ff */
[----:B0-----:R-:W-:Y:S01]  /*1c00*/  IMAD.WIDE.U32 R22, R3, 0x18, R22 ;  /* 0x0000001803167825 */ /* 0x001fe200078e0016 */
[----:B------:R-:W-:Y:S02]  /*1c10*/  LOP3.LUT R42, R42, 0xffff, RZ, 0xc0, !PT ;  /* 0x0000ffff2a2a7812 */ /* 0x000fe400078ec0ff */
[----:B------:R-:W-:Y:S01]  /*1c20*/  LOP3.LUT R43, R43, 0xffff, RZ, 0xc0, !PT ;  /* 0x0000ffff2b2b7812 */ /* 0x000fe200078ec0ff */
[----:B------:R-:W-:Y:S01]  /*1c30*/  IMAD.X R3, RZ, RZ, RZ, P0 ;  /* 0x000000ffff037224 */ /* 0x000fe200000e06ff */
[----:B------:R-:W-:Y:S02]  /*1c40*/  LOP3.LUT R36, R36, 0xffff, RZ, 0xc0, !PT ;  /* 0x0000ffff24247812 */ /* 0x000fe400078ec0ff */
[----:B------:R-:W-:Y:S01]  /*1c50*/  LOP3.LUT R37, R37, 0xffff, RZ, 0xc0, !PT ;  /* 0x0000ffff25257812 */ /* 0x000fe200078ec0ff */
[----:B------:R-:W-:Y:S01]  /*1c60*/  IMAD R3, R3, 0x18, RZ ;  /* 0x0000001803037824 */ /* 0x000fe200078e02ff */
[----:B------:R-:W-:-:S02]  /*1c70*/  LOP3.LUT R38, R38, 0xffff, RZ, 0xc0, !PT ;  /* 0x0000ffff26267812 */ /* 0x000fc400078ec0ff */
[----:B------:R-:W-:Y:S01]  /*1c80*/  LOP3.LUT R39, R39, 0xffff, RZ, 0xc0, !PT ;  /* 0x0000ffff27277812 */ /* 0x000fe200078ec0ff */
[----:B------:R-:W-:Y:S01]  /*1c90*/  IMAD.IADD R23, R23, 0x1, R3 ;  /* 0x0000000117177824 */ /* 0x000fe200078e0203 */
[----:B------:R-:W-:Y:S02]  /*1ca0*/  LOP3.LUT R7, R7, 0xffff, RZ, 0xc0, !PT ;  /* 0x0000ffff07077812 */ /* 0x000fe400078ec0ff */
[----:B------:R-:W-:Y:S02]  /*1cb0*/  LOP3.LUT R24, R9, 0xffff, RZ, 0xc0, !PT ;  /* 0x0000ffff09187812 */ /* 0x000fe400078ec0ff */
[----:B------:R-:W-:Y:S01]  /*1cc0*/  LOP3.LUT R11, R11, 0xffff, RZ, 0xc0, !PT ;  /* 0x0000ffff0b0b7812 */ /* 0x000fe200078ec0ff */
[----:B------:R-:W-:Y:S01]  /*1cd0*/  STG.E.64 desc[UR6][R22.64+0x8], R20 ;  /* 0x0000081416007986 */ /* 0x000fe2000c101b06 */
[----:B------:R-:W-:Y:S02]  /*1ce0*/  LOP3.LUT R34, R34, 0xffff, RZ, 0xc0, !PT ;  /* 0x0000ffff22227812 */ /* 0x000fe400078ec0ff */
[----:B------:R-:W-:Y:S01]  /*1cf0*/  PRMT R48, R49, 0x3340, R48 ;  /* 0x0000334031307816 */ /* 0x000fe20000000030 */
[----:B------:R-:W-:Y:S01]  /*1d00*/  STG.E.64 desc[UR6][R22.64+0x308], R18 ;  /* 0x0003081216007986 */ /* 0x000fe2000c101b06 */
[----:B------:R-:W-:-:S02]  /*1d10*/  PRMT R51, R51, 0x3340, R50 ;  /* 0x0000334033337816 */ /* 0x000fc40000000032 */
[----:B------:R-:W-:Y:S01]  /*1d20*/  PRMT R44, R45, 0x3340, R44 ;  /* 0x000033402d2c7816 */ /* 0x000fe2000000002c */
[----:B------:R-:W-:Y:S01]  /*1d30*/  STG.E.64 desc[UR6][R22.64+0x608], R16 ;  /* 0x0006081016007986 */ /* 0x000fe2000c101b06 */
[----:B------:R-:W-:Y:S02]  /*1d40*/  PRMT R47, R47, 0x3340, R46 ;  /* 0x000033402f2f7816 */ /* 0x000fe4000000002e */
[----:B------:R-:W-:Y:S01]  /*1d50*/  PRMT R40, R41, 0x3340, R40 ;  /* 0x0000334029287816 */ /* 0x000fe20000000028 */
[----:B------:R-:W-:Y:S01]  /*1d60*/  STG.E.64 desc[UR6][R22.64+0x908], R14 ;  /* 0x0009080e16007986 */ /* 0x000fe2000c101b06 */
[----:B------:R-:W-:Y:S01]  /*1d70*/  PRMT R43, R43, 0x3340, R42 ;  /* 0x000033402b2b7816 */ /* 0x000fe2000000002a */
[----:B------:R-:W-:Y:S01]  /*1d80*/  IMAD.MOV.U32 R42, RZ, RZ, R6 ;  /* 0x000000ffff2a7224 */ /* 0x000fe200078e0006 */
[----:B------:R-:W-:Y:S01]  /*1d90*/  PRMT R36, R37, 0x3340, R36 ;  /* 0x0000334025247816 */ /* 0x000fe20000000024 */
[----:B------:R-:W-:Y:S01]  /*1da0*/  STG.E.64 desc[UR6][R22.64+0xc08], R12 ;  /* 0x000c080c16007986 */ /* 0x000fe2000c101b06 */
[----:B------:R-:W-:-:S02]  /*1db0*/  PRMT R39, R39, 0x3340, R38 ;  /* 0x0000334027277816 */ /* 0x000fc40000000026 */
[----:B------:R-:W-:Y:S01]  /*1dc0*/  PRMT R7, R24, 0x3340, R7 ;  /* 0x0000334018077816 */ /* 0x000fe20000000007 */
[----:B------:R-:W-:Y:S01]  /*1dd0*/  STG.E desc[UR6][R22.64], R33 ;  /* 0x0000002116007986 */ /* 0x000fe2000c101906 */
[----:B------:R-:W-:Y:S02]  /*1de0*/  PRMT R34, R34, 0x3340, R11 ;  /* 0x0000334022227816 */ /* 0x000fe4000000000b */
[----:B------:R-:W-:Y:S01]  /*1df0*/  PRMT R3, R51, 0x5410, R48 ;  /* 0x0000541033037816 */ /* 0x000fe20000000030 */
[----:B------:R-:W-:Y:S01]  /*1e00*/  STG.E desc[UR6][R22.64+0x300], R32 ;  /* 0x0003002016007986 */ /* 0x000fe2000c101906 */
[----:B------:R-:W-:Y:S02]  /*1e10*/  PRMT R5, R47, 0x5410, R44 ;  /* 0x000054102f057816 */ /* 0x000fe4000000002c */
[----:B------:R-:W-:Y:S01]  /*1e20*/  PRMT R43, R43, 0x5410, R40 ;  /* 0x000054102b2b7816 */ /* 0x000fe20000000028 */
[----:B------:R-:W-:Y:S01]  /*1e30*/  STG.E.64 desc[UR6][R22.64+0x10], R2 ;  /* 0x0000100216007986 */ /* 0x000fe2000c101b06 */
[----:B------:R-:W-:-:S02]  /*1e40*/  PRMT R9, R39, 0x5410, R36 ;  /* 0x0000541027097816 */ /* 0x000fc40000000024 */
[----:B------:R-:W-:Y:S01]  /*1e50*/  PRMT R11, R34, 0x5410, R7 ;  /* 0x00005410220b7816 */ /* 0x000fe20000000007 */
[----:B------:R-:W-:Y:S04]  /*1e60*/  STG.E.64 desc[UR6][R22.64+0x310], R4 ;  /* 0x0003100416007986 */ /* 0x000fe8000c101b06 */
[----:B------:R-:W-:Y:S04]  /*1e70*/  STG.E.64 desc[UR6][R22.64+0x610], R42 ;  /* 0x0006102a16007986 */ /* 0x000fe8000c101b06 */
[----:B------:R-:W-:Y:S04]  /*1e80*/  STG.E.64 desc[UR6][R22.64+0x910], R8 ;  /* 0x0009100816007986 */ /* 0x000fe8000c101b06 */
[----:B------:R-:W-:Y:S04]  /*1e90*/  STG.E.64 desc[UR6][R22.64+0xc10], R10 ;  /* 0x000c100a16007986 */ /* 0x000fe8000c101b06 */
[----:B------:R-:W-:Y:S04]  /*1ea0*/  STG.E desc[UR6][R22.64+0x600], R31 ;  /* 0x0006001f16007986 */ /* 0x000fe8000c101906 */
[----:B------:R-:W-:Y:S04]  /*1eb0*/  STG.E desc[UR6][R22.64+0x900], R30 ;  /* 0x0009001e16007986 */ /* 0x000fe8000c101906 */
[----:B------:R-:W-:Y:S01]  /*1ec0*/  STG.E desc[UR6][R22.64+0xc00], R0 ;  /* 0x000c000016007986 */ /* 0x000fe2000c101906 */
[----:B------:R-:W-:Y:S05]  /*1ed0*/  EXIT ;  /* 0x000000000000794d */ /* 0x000fea0003800000 */
.L_x_892:
[C---:B------:R-:W-:Y:S01]  /*1ee0*/  LOP3.LUT R3, R23.reuse, 0x1f, RZ, 0xc0, !PT ;  /* 0x0000001f17037812 */ /* 0x040fe200078ec0ff */
[----:B------:R-:W0:Y:S01]  /*1ef0*/  LDC.64 R24, c[0x0][0x3a0] ;  /* 0x0000e800ff187b82 */ /* 0x000e220000000a00 */
[----:B------:R-:W-:Y:S01]  /*1f00*/  LOP3.LUT R22, R23, 0x3e0, RZ, 0xc0, !PT ;  /* 0x000003e017167812 */ /* 0x000fe200078ec0ff */
[----:B------:R-:W-:Y:S01]  /*1f10*/  IMAD R35, R35, -0x780, R26 ;  /* 0xfffff88023237824 */ /* 0x000fe200078e021a */
[----:B------:R-:W-:Y:S03]  /*1f20*/  BSSY.RECONVERGENT B0, `(.L_x_893) ;  /* 0x000001c000007945 */ /* 0x000fe60003800200 */
[----:B------:R-:W-:-:S04]  /*1f30*/  IMAD R22, R22, 0x5, R3 ;  /* 0x0000000516167824 */ /* 0x000fc800078e0203 */
[C---:B------:R-:W-:Y:S01]  /*1f40*/  VIADD R26, R22.reuse, 0x20 ;  /* 0x00000020161a7836 */ /* 0x040fe20000000000 */
[C---:B-1----:R-:W-:Y:S01]  /*1f50*/  IADD3 R53, P0, PT, R22.reuse, R53, RZ ;  /* 0x0000003516357210 */ /* 0x042fe20007f1e0ff */
[----:B------:R-:W-:-:S03]  /*1f60*/  VIADD R28, R22, 0x60 ;  /* 0x00000060161c7836 */ /* 0x000fc60000000000 */
[-C--:B------:R-:W-:Y:S01]  /*1f70*/  ISETP.GE.AND P1, PT, R26, R35.reuse, PT ;  /* 0x000000231a00720c */ /* 0x080fe20003f26270 */
[----:B------:R-:W-:Y:S01]  /*1f80*/  IMAD.X R3, RZ, RZ, RZ, P0 ;  /* 0x000000ffff037224 */ /* 0x000fe200000e06ff */
[CC--:B------:R-:W-:Y:S01]  /*1f90*/  ISETP.GE.AND P0, PT, R22.reuse, R35.reuse, PT ;  /* 0x000000231600720c */ /* 0x0c0fe20003f06270 */
[----:B------:R-:W-:Y:S01]  /*1fa0*/  VIADD R26, R22, 0x40 ;  /* 0x00000040161a7836 */ /* 0x000fe20000000000 */
[-C--:B------:R-:W-:Y:S01]  /*1fb0*/  ISETP.GE.AND P3, PT, R28, R35.reuse, PT ;  /* 0x000000231c00720c */ /* 0x080fe20003f66270 */
[----:B------:R-:W-:Y:S02]  /*1fc0*/  VIADD R22, R22, 0x80 ;  /* 0x0000008016167836 */ /* 0x000fe40000000000 */
[----:B------:R-:W-:Y:S01]  /*1fd0*/  IMAD R3, R3, 0x18, RZ ;  /* 0x0000001803037824 */ /* 0x000fe200078e02ff */
[-C--:B------:R-:W-:Y:S01]  /*1fe0*/  ISETP.GE.AND P2, PT, R26, R35.reuse, PT ;  /* 0x000000231a00720c */ /* 0x080fe20003f46270 */
[----:B0-----:R-:W-:Y:S01]  /*1ff0*/  IMAD.WIDE.U32 R24, R53, 0x18, R24 ;  /* 0x0000001835187825 */ /* 0x001fe200078e0018 */
[----:B------:R-:W-:-:S03]  /*2000*/  ISETP.GE.AND P4, PT, R22, R35, PT ;  /* 0x000000231600720c */ /* 0x000fc60003f86270 */
[----:B------:R-:W-:Y:S02]  /*2010*/  IMAD.IADD R25, R25, 0x1, R3 ;  /* 0x0000000119197824 */ /* 0x000fe400078e0203 */
[----:B------:R-:W-:Y:S08]  /*2020*/  @P0 BRA `(.L_x_894) ;  /* 0x00000000002c0947 */ /* 0x000ff00003800000 */
[----:B------:R-:W-:Y:S01]  /*2030*/  LOP3.LUT R48, R48, 0xffff, RZ, 0xc0, !PT ;  /* 0x0000ffff30307812 */ /* 0x000fe200078ec0ff */
[----:B------:R0:W-:Y:S01]  /*2040*/  STG.E.64 desc[UR6][R24.64+0x8], R20 ;  /* 0x0000081418007986 */ /* 0x0001e2000c101b06 */
[----:B------:R-:W-:Y:S02]  /*2050*/  LOP3.LUT R49, R49, 0xffff, RZ, 0xc0, !PT ;  /* 0x0000ffff31317812 */ /* 0x000fe400078ec0ff */
[----:B------:R-:W-:Y:S01]  /*2060*/  LOP3.LUT R50, R50, 0xffff, RZ, 0xc0, !PT ;  /* 0x0000ffff32327812 */ /* 0x000fe200078ec0ff */
[----:B------:R0:W-:Y:S01]  /*2070*/  STG.E desc[UR6][R24.64], R33 ;  /* 0x0000002118007986 */ /* 0x0001e2000c101906 */
[----:B------:R-:W-:Y:S02]  /*2080*/  LOP3.LUT R51, R51, 0xffff, RZ, 0xc0, !PT ;  /* 0x0000ffff33337812 */ /* 0x000fe400078ec0ff */
[----:B------:R-:W-:Y:S01]  /*2090*/  PRMT R48, R49, 0x3340, R48 ;  /* 0x0000334031307816 */ /* 0x000fe20000000030 */
[----:B------:R0:W-:Y:S01]  /*20a0*/  STG.E desc[UR6][R24.64+0x10], R2 ;  /* 0x0000100218007986 */ /* 0x0001e2000c101906 */
[----:B------:R-:W-:-:S04]  /*20b0*/  PRMT R51, R51, 0x3340, R50 ;  /* 0x0000334033337816 */ /* 0x000fc80000000032 */
[----:B------:R-:W-:-:S05]  /*20c0*/  PRMT R51, R51, 0x5410, R48 ;  /* 0x0000541033337816 */ /* 0x000fca0000000030 */
[----:B------:R0:W-:Y:S02]  /*20d0*/  STG.E desc[UR6][R24.64+0x14], R51 ;  /* 0x0000143318007986 */ /* 0x0001e4000c101906 */
.L_x_894:
[----:B------:R-:W-:Y:S05]  /*20e0*/  BSYNC.RECONVERGENT B0 ;  /* 0x0000000000007941 */ /* 0x000fea0003800200 */
.L_x_893:
[----:B------:R-:W-:Y:S04]  /*20f0*/  BSSY.RECONVERGENT B0, `(.L_x_895) ;  /* 0x000000d000007945 */ /* 0x000fe80003800200 */
[----:B------:R-:W-:Y:S05]  /*2100*/  @P1 BRA `(.L_x_896) ;  /* 0x00000000002c1947 */ /* 0x000fea0003800000 */
        /* <DEDUP_REMOVED lines=11> */
.L_x_896:
[----:B------:R-:W-:Y:S05]  /*21c0*/  BSYNC.RECONVERGENT B0 ;  /* 0x0000000000007941 */ /* 0x000fea0003800200 */
.L_x_895:
        /* <DEDUP_REMOVED lines=13> */
.L_x_898:
[----:B------:R-:W-:Y:S05]  /*22a0*/  BSYNC.RECONVERGENT B0 ;  /* 0x0000000000007941 */ /* 0x000fea0003800200 */
.L_x_897:
        /* <DEDUP_REMOVED lines=13> */
.L_x_900:
[----:B------:R-:W-:Y:S05]  /*2380*/  BSYNC.RECONVERGENT B0 ;  /* 0x0000000000007941 */ /* 0x000fea0003800200 */
.L_x_899:
[----:B------:R-:W-:Y:S05]  /*2390*/  @P4 EXIT ;  /* 0x000000000000494d */ /* 0x000fea0003800000 */
[----:B------:R-:W-:Y:S01]  /*23a0*/  LOP3.LUT R7, R7, 0xffff, RZ, 0xc0, !PT ;  /* 0x0000ffff07077812 */ /* 0x000fe200078ec0ff */
[----:B------:R-:W-:Y:S01]  /*23b0*/  STG.E.64 desc[UR6][R24.64+0xc08], R12 ;  /* 0x000c080c18007986 */ /* 0x000fe2000c101b06 */
[----:B0-----:R-:W-:Y:S02]  /*23c0*/  LOP3.LUT R2, R9, 0xffff, RZ, 0xc0, !PT ;  /* 0x0000ffff09027812 */ /* 0x001fe400078ec0ff */
[----:B------:R-:W-:Y:S01]  /*23d0*/  LOP3.LUT R11, R11, 0xffff, RZ, 0xc0, !PT ;  /* 0x0000ffff0b0b7812 */ /* 0x000fe200078ec0ff */
[----:B------:R-:W-:Y:S01]  /*23e0*/  STG.E desc[UR6][R24.64+0xc00], R0 ;  /* 0x000c000018007986 */ /* 0x000fe2000c101906 */
[----:B------:R-:W-:Y:S02]  /*23f0*/  LOP3.LUT R34, R34, 0xffff, RZ, 0xc0, !PT ;  /* 0x0000ffff22227812 */ /* 0x000fe400078ec0ff */
[----:B------:R-:W-:Y:S01]  /*2400*/  PRMT R2, R2, 0x3340, R7 ;  /* 0x0000334002027816 */ /* 0x000fe20000000007 */
[----:B------:R-:W-:Y:S01]  /*2410*/  STG.E desc[UR6][R24.64+0xc10], R10 ;  /* 0x000c100a18007986 */ /* 0x000fe2000c101906 */
[----:B------:R-:W-:-:S04]  /*2420*/  PRMT R11, R34, 0x3340, R11 ;  /* 0x00003340220b7816 */ /* 0x000fc8000000000b */
[----:B------:R-:W-:-:S05]  /*2430*/  PRMT R11, R11, 0x5410, R2 ;  /* 0x000054100b0b7816 */ /* 0x000fca0000000002 */
[----:B------:R-:W-:Y:S01]  /*2440*/  STG.E desc[UR6][R24.64+0xc14], R11 ;  /* 0x000c140b18007986 */ /* 0x000fe2000c101906 */
[----:B------:R-:W-:Y:S05]  /*2450*/  EXIT ;  /* 0x000000000000794d */ /* 0x000fea0003800000 */
.L_x_883:
[----:B------:R-:W-:Y:S01]  /*2460*/  IMAD.MOV.U32 R22, RZ, RZ, RZ ;  /* 0x000000ffff167224 */ /* 0x000fe200078e00ff */
[C---:B------:R-:W-:Y:S01]  /*2470*/  ISETP.GT.U32.AND P0, PT, R23.reuse, 0x1f, PT ;  /* 0x0000001f1700780c */ /* 0x040fe20003f04070 */
[----:B------:R-:W-:Y:S05]  /*2480*/  WARPSYNC.ALL ;  /* 0x0000000000007948 */ /* 0x000fea0003800000 */
[----:B------:R-:W-:-:S04]  /*2490*/  IMAD.HI.U32 R24, R23, 0x15555556, R22 ;  /* 0x1555555617187827 */ /* 0x000fc800078e0016 */
[----:B------:R-:W-:-:S05]  /*24a0*/  IMAD R24, R24, 0x4, R53 ;  /* 0x0000000418187824 */ /* 0x000fca00078e0235 */
[----:B------:R0:W-:Y:S01]  /*24b0*/  STS [R24+0x3410], R3 ;  /* 0x0034100318007388 */ /* 0x0001e20000000800 */
[----:B------:R-:W-:Y:S06]  /*24c0*/  BAR.SYNC.DEFER_BLOCKING 0x0 ;  /* 0x0000000000007b1d */ /* 0x000fec0000010000 */
[----:B------:R-:W-:Y:S05]  /*24d0*/  @P0 BRA `(.L_x_901) ;  /* 0x0000000000dc0947 */ /* 0x000fea0003800000 */
[----:B------:R-:W-:Y:S01]  /*24e0*/  IMAD R66, R23, 0x34, R53 ;  /* 0x0000003417427824 */ /* 0x000fe200078e0235 */
[----:B------:R-:W-:-:S04]  /*24f0*/  UMOV UR4, 0xffffffff ;  /* 0xffffffff00047882 */ /* 0x000fc80000000000 */
[----:B------:R-:W-:Y:S04]  /*2500*/  LDS R65, [R66+0x3410] ;  /* 0x0034100042417984 */ /* 0x000fe80000000800 */
[----:B------:R-:W-:Y:S04]  /*2510*/  LDS R64, [R66+0x3414] ;  /* 0x0034140042407984 */ /* 0x000fe80000000800 */
[----:B------:R-:W1:Y:S04]  /*2520*/  LDS R63, [R66+0x3418] ;  /* 0x00341800423f7984 */ /* 0x000e680000000800 */
[----:B------:R-:W-:Y:S04]  /*2530*/  LDS R62, [R66+0x341c] ;  /* 0x00341c00423e7984 */ /* 0x000fe80000000800 */
[----:B------:R-:W2:Y:S04]  /*2540*/  LDS R61, [R66+0x3420] ;  /* 0x00342000423d7984 */ /* 0x000ea80000000800 */
[----:B------:R-:W-:Y:S04]  /*2550*/  LDS R60, [R66+0x3424] ;  /* 0x00342400423c7984 */ /* 0x000fe80000000800 */
[----:B------:R-:W4:Y:S04]  /*2560*/  LDS R57, [R66+0x3428] ;  /* 0x0034280042397984 */ /* 0x000f280000000800 */
[----:B------:R-:W-:Y:S04]  /*2570*/  LDS R29, [R66+0x342c] ;  /* 0x00342c00421d7984 */ /* 0x000fe80000000800 */
[----:B------:R-:W3:Y:S04]  /*2580*/  LDS R28, [R66+0x3430] ;  /* 0x00343000421c7984 */ /* 0x000ee80000000800 */
[----:B------:R-:W-:Y:S04]  /*2590*/  LDS R25, [R66+0x3434] ;  /* 0x0034340042197984 */ /* 0x000fe80000000800 */
[----:B0-----:R-:W0:Y:S04]  /*25a0*/  LDS R24, [R66+0x3438] ;  /* 0x0034380042187984 */ /* 0x001e280000000800 */
[----:B------:R-:W0:Y:S01]  /*25b0*/  LDS R67, [R66+0x343c] ;  /* 0x00343c0042437984 */ /* 0x000e220000000800 */
[----:B-1----:R-:W-:-:S04]  /*25c0*/  IADD3 R68, PT, PT, R63, R64, R65 ;  /* 0x000000403f447210 */ /* 0x002fc80007ffe041 */
[----:B--2---:R-:W-:-:S04]  /*25d0*/  IADD3 R68, PT, PT, R61, R68, R62 ;  /* 0x000000443d447210 */ /* 0x004fc80007ffe03e */
[----:B----4-:R-:W-:-:S04]  /*25e0*/  IADD3 R68, PT, PT, R57, R68, R60 ;  /* 0x0000004439447210 */ /* 0x010fc80007ffe03c */
[----:B---3--:R-:W-:-:S04]  /*25f0*/  IADD3 R68, PT, PT, R28, R68, R29 ;  /* 0x000000441c447210 */ /* 0x008fc80007ffe01d */
[----:B0-----:R-:W-:-:S05]  /*2600*/  IADD3 R68, PT, PT, R24, R68, R25 ;  /* 0x0000004418447210 */ /* 0x001fca0007ffe019 */
[----:B------:R-:W-:Y:S01]  /*2610*/  IMAD.IADD R67, R67, 0x1, R68 ;  /* 0x0000000143437824 */ /* 0x000fe200078e0244 */
[----:B------:R-:W-:Y:S06]  /*2620*/  BRA.DIV UR4, `(.L_x_902) ;  /* 0x0000002604507947 */ /* 0x000fec000b800000 */
        /* <DEDUP_REMOVED lines=8> */
[----:B------:R0:W1:Y:S02]  /*26b0*/  SHFL.UP P0, R72, R71, 0x10, RZ ;  /* 0x0600000047487989 */ /* 0x00006400000000ff */
.L_x_937:
[----:B-1----:R-:W-:-:S04]  /*26c0*/  @P0 IMAD.IADD R72, R71, 0x1, R72 ;  /* 0x0000000147480824 */ /* 0x002fc800078e0248 */
[----:B------:R-:W-:-:S04]  /*26d0*/  IMAD.IADD R67, R72, 0x1, -R67 ;  /* 0x0000000148437824 */ /* 0x000fc800078e0a43 */
[----:B------:R-:W-:Y:S01]  /*26e0*/  IMAD.IADD R65, R65, 0x1, R67 ;  /* 0x0000000141417824 */ /* 0x000fe200078e0243 */
[----:B------:R1:W-:Y:S03]  /*26f0*/  STS [R66+0x3410], R67 ;  /* 0x0034104342007388 */ /* 0x0003e60000000800 */
        /* <DEDUP_REMOVED lines=18> */
[----:B-1----:R-:W-:Y:S01]  /*2820*/  IMAD.IADD R67, R24, 0x1, R25 ;  /* 0x0000000118437824 */ /* 0x002fe200078e0219 */
[----:B------:R2:W-:Y:S04]  /*2830*/  STS [R66+0x3438], R25 ;  /* 0x0034381942007388 */ /* 0x0005e80000000800 */
[----:B------:R2:W-:Y:S02]  /*2840*/  STS [R66+0x343c], R67 ;  /* 0x00343c4342007388 */ /* 0x0005e40000000800 */
.L_x_901:
[----:B------:R-:W-:Y:S05]  /*2850*/  WARPSYNC.ALL ;  /* 0x0000000000007948 */ /* 0x000fea0003800000 */
[----:B------:R-:W-:Y:S01]  /*2860*/  BAR.SYNC.DEFER_BLOCKING 0x0 ;  /* 0x0000000000007b1d */ /* 0x000fe20000010000 */
[----:B0-----:R-:W-:Y:S01]  /*2870*/  IMAD.MOV.U32 R24, RZ, RZ, RZ ;  /* 0x000000ffff187224 */ /* 0x001fe200078e00ff */
[----:B------:R-:W-:Y:S01]  /*2880*/  ISETP.NE.AND P1, PT, R59, RZ, PT ;  /* 0x000000ff3b00720c */ /* 0x000fe20003f25270 */
[----:B--2---:R-:W-:Y:S01]  /*2890*/  IMAD.MOV.U32 R25, RZ, RZ, R23 ;  /* 0x000000ffff197224 */ /* 0x004fe200078e0017 */
[----:B------:R-:W-:Y:S02]  /*28a0*/  ISETP.NE.AND P0, PT, R58, RZ, PT ;  /* 0x000000ff3a00720c */ /* 0x000fe40003f05270 */
[----:B-----5:R-:W-:Y:S01]  /*28b0*/  SHF.R.U32.HI R29, RZ, R55, R2 ;  /* 0x00000037ff1d7219 */ /* 0x020fe20000011602 */
[----:B------:R-:W-:Y:S01]  /*28c0*/  IMAD.HI.U32 R24, R23, 0x15555556, R24 ;  /* 0x1555555617187827 */ /* 0x000fe200078e0018 */
[----:B------:R-:W-:Y:S01]  /*28d0*/  ISETP.GT.U32.OR P2, PT, R55, 0x1f, !P0 ;  /* 0x0000001f3700780c */ /* 0x000fe20004744470 */
[----:B------:R-:W-:Y:S01]  /*28e0*/  BSSY.RECONVERGENT B0, `(.L_x_903) ;  /* 0x000002b000007945 */ /* 0x000fe20003800200 */
[----:B------:R-:W-:Y:S01]  /*28f0*/  LOP3.LUT R29, R29, R54, RZ, 0x30, !PT ;  /* 0x000000361d1d7212 */ /* 0x000fe200078e30ff */
[----:B------:R-:W-:Y:S01]  /*2900*/  IMAD R24, R24, 0x4, R53 ;  /* 0x0000000418187824 */ /* 0x000fe200078e0235 */
[----:B------:R-:W-:-:S02]  /*2910*/  P2R R64, PR, RZ, 0x4 ;  /* 0x00000004ff407803 */ /* 0x000fc40000000000 */
[----:B------:R-:W-:-:S03]  /*2920*/  SEL R29, R29, RZ, !P2 ;  /* 0x000000ff1d1d7207 */ /* 0x000fc60005000000 */
[----:B------:R-:W0:Y:S01]  /*2930*/  LDS R24, [R24+0x3410] ;  /* 0x0034100018187984 */ /* 0x000e220000000800 */
[----:B------:R-:W-:Y:S05]  /*2940*/  @P1 BRA `(.L_x_904) ;  /* 0x0000000000901947 */ /* 0x000fea0003800000 */
[----:B------:R-:W0:Y:S04]  /*2950*/  LDS R61, [R5] ;  /* 0x00000000053d7984 */ /* 0x000e280000000800 */
[----:B------:R-:W1:Y:S04]  /*2960*/  LDS R63, [R5+0x400] ;  /* 0x00040000053f7984 */ /* 0x000e680000000800 */
[----:B------:R-:W2:Y:S04]  /*2970*/  LDS R65, [R5+0x800] ;  /* 0x0008000005417984 */ /* 0x000ea80000000800 */
[----:B------:R-:W4:Y:S04]  /*2980*/  LDS R67, [R5+0xc00] ;  /* 0x000c000005437984 */ /* 0x000f280000000800 */
[----:B------:R-:W5:Y:S04]  /*2990*/  LDS R69, [R5+0x1000] ;  /* 0x0010000005457984 */ /* 0x000f680000000800 */
[----:B------:R-:W3:Y:S04]  /*29a0*/  LDS R71, [R5+0x1400] ;  /* 0x0014000005477984 */ /* 0x000ee80000000800 */
[----:B------:R-:W3:Y:S04]  /*29b0*/  LDS R73, [R5+0x1800] ;  /* 0x0018000005497984 */ /* 0x000ee80000000800 */
[----:B------:R-:W3:Y:S04]  /*29c0*/  LDS R75, [R5+0x1c00] ;  /* 0x001c0000054b7984 */ /* 0x000ee80000000800 */
[----:B------:R-:W3:Y:S04]  /*29d0*/  LDS R77, [R5+0x2000] ;  /* 0x00200000054d7984 */ /* 0x000ee80000000800 */
[----:B------:R-:W3:Y:S04]  /*29e0*/  LDS R74, [R5+0x2400] ;  /* 0x00240000054a7984 */ /* 0x000ee80000000800 */
[----:B------:R-:W3:Y:S01]  /*29f0*/  LDS R57, [R5+0x2800] ;  /* 0x0028000005397984 */ /* 0x000ee20000000800 */
[----:B0-----:R-:W-:-:S03]  /*2a00*/  IMAD.IADD R28, R24, 0x1, R61 ;  /* 0x00000001181c7824 */ /* 0x001fc600078e023d */
[----:B------:R-:W0:Y:S01]  /*2a10*/  LDS R25, [R5+0x2c00] ;  /* 0x002c000005197984 */ /* 0x000e220000000800 */
[C---:B-1----:R-:W-:Y:S02]  /*2a20*/  IMAD.IADD R58, R24.reuse, 0x1, R63 ;  /* 0x00000001183a7824 */ /* 0x042fe400078e023f */
[C---:B--2---:R-:W-:Y:S01]  /*2a30*/  IMAD.IADD R60, R24.reuse, 0x1, R65 ;  /* 0x00000001183c7824 */ /* 0x044fe200078e0241 */
[----:B------:R1:W-:Y:S01]  /*2a40*/  STS [R5], R28 ;  /* 0x0000001c05007388 */ /* 0x0003e20000000800 */
[----:B----4-:R-:W-:-:S03]  /*2a50*/  IMAD.IADD R62, R24, 0x1, R67 ;  /* 0x00000001183e7824 */ /* 0x010fc600078e0243 */
[----:B------:R2:W-:Y:S01]  /*2a60*/  STS [R5+0x400], R58 ;  /* 0x0004003a05007388 */ /* 0x0005e20000000800 */
[----:B-----5:R-:W-:-:S03]  /*2a70*/  IMAD.IADD R66, R24, 0x1, R69 ;  /* 0x0000000118427824 */ /* 0x020fc600078e0245 */
[----:B------:R0:W-:Y:S01]  /*2a80*/  STS [R5+0x800], R60 ;  /* 0x0008003c05007388 */ /* 0x0001e20000000800 */
[----:B---3--:R-:W-:-:S03]  /*2a90*/  IMAD.IADD R68, R24, 0x1, R71 ;  /* 0x0000000118447824 */ /* 0x008fc600078e0247 */
[----:B------:R4:W-:Y:S01]  /*2aa0*/  STS [R5+0xc00], R62 ;  /* 0x000c003e05007388 */ /* 0x0009e20000000800 */
[----:B------:R-:W-:-:S03]  /*2ab0*/  IMAD.IADD R70, R24, 0x1, R73 ;  /* 0x0000000118467824 */ /* 0x000fc600078e0249 */
[----:B------:R4:W-:Y:S01]  /*2ac0*/  STS [R5+0x1000], R66 ;  /* 0x0010004205007388 */ /* 0x0009e20000000800 */
[----:B-1----:R-:W-:-:S03]  /*2ad0*/  IMAD.IADD R28, R24, 0x1, R75 ;  /* 0x00000001181c7824 */ /* 0x002fc600078e024b */
[----:B------:R4:W-:Y:S01]  /*2ae0*/  STS [R5+0x1400], R68 ;  /* 0x0014004405007388 */ /* 0x0009e20000000800 */
[----:B------:R-:W-:-:S03]  /*2af0*/  IMAD.IADD R72, R24, 0x1, R77 ;  /* 0x0000000118487824 */ /* 0x000fc600078e024d */
[----:B------:R4:W-:Y:S01]  /*2b00*/  STS [R5+0x1800], R70 ;  /* 0x0018004605007388 */ /* 0x0009e20000000800 */
[----:B------:R-:W-:-:S03]  /*2b10*/  IMAD.IADD R74, R24, 0x1, R74 ;  /* 0x00000001184a7824 */ /* 0x000fc600078e024a */
[----:B------:R4:W-:Y:S01]  /*2b20*/  STS [R5+0x1c00], R28 ;  /* 0x001c001c05007388 */ /* 0x0009e20000000800 */
[----:B--2---:R-:W-:-:S03]  /*2b30*/  IMAD.IADD R58, R24, 0x1, R57 ;  /* 0x00000001183a7824 */ /* 0x004fc600078e0239 */
[----:B------:R4:W-:Y:S01]  /*2b40*/  STS [R5+0x2000], R72 ;  /* 0x0020004805007388 */ /* 0x0009e20000000800 */
[----:B0-----:R-:W-:-:S03]  /*2b50*/  IMAD.IADD R60, R24, 0x1, R25 ;  /* 0x00000001183c7824 */ /* 0x001fc600078e0219 */
[----:B------:R4:W-:Y:S04]  /*2b60*/  STS [R5+0x2400], R74 ;  /* 0x0024004a05007388 */ /* 0x0009e80000000800 */
[----:B------:R4:W-:Y:S04]  /*2b70*/  STS [R5+0x2800], R58 ;  /* 0x0028003a05007388 */ /* 0x0009e80000000800 */
[----:B------:R4:W-:Y:S02]  /*2b80*/  STS [R5+0x2c00], R60 ;  /* 0x002c003c05007388 */ /* 0x0009e40000000800 */
.L_x_904:
[----:B------:R-:W-:Y:S05]  /*2b90*/  BSYNC.RECONVERGENT B0 ;  /* 0x0000000000007941 */ /* 0x000fea0003800200 */
.L_x_903:
[----:B------:R-:W-:Y:S01]  /*2ba0*/  BAR.SYNC.DEFER_BLOCKING 0x0 ;  /* 0x0000000000007b1d */ /* 0x000fe20000010000 */
[----:B------:R-:W-:-:S05]  /*2bb0*/  R2P PR, R29, 0x7f ;  /* 0x0000007f1d007804 */ /* 0x000fca0000000000 */
[----:B------:R-:W-:Y:S08]  /*2bc0*/  BSSY.RECONVERGENT B0, `(.L_x_905) ;  /* 0x0000026000007945 */ /* 0x000ff00003800200 */
[----:B------:R-:W-:Y:S02]  /*2bd0*/  VOTE.ANY R25, PT, P0 ;  /* 0x0000000000197806 */ /* 0x000fe400000e0100 */
[----:B----4-:R-:W-:-:S02]  /*2be0*/  VOTE.ANY R28, PT, P1 ;  /* 0x00000000001c7806 */ /* 0x010fc400008e0100 */
[----:B------:R-:W-:Y:S02]  /*2bf0*/  @!P0 LOP3.LUT R25, RZ, R25, RZ, 0x33, !PT ;  /* 0x00000019ff198212 */ /* 0x000fe400078e33ff */
[----:B------:R-:W-:Y:S02]  /*2c00*/  @!P1 LOP3.LUT R28, RZ, R28, RZ, 0x33, !PT ;  /* 0x0000001cff1c9212 */ /* 0x000fe400078e33ff */
[----:B------:R-:W-:Y:S02]  /*2c10*/  VOTE.ANY R58, PT, P2 ;  /* 0x00000000003a7806 */ /* 0x000fe400010e0100 */
[----:B------:R-:W-:Y:S02]  /*2c20*/  VOTE.ANY R60, PT, P3 ;  /* 0x00000000003c7806 */ /* 0x000fe400018e0100 */
[----:B------:R-:W-:Y:S02]  /*2c30*/  @!P2 LOP3.LUT R58, RZ, R58, RZ, 0x33, !PT ;  /* 0x0000003aff3aa212 */ /* 0x000fe400078e33ff */
[----:B------:R-:W-:-:S02]  /*2c40*/  LOP3.LUT R25, R28, R25, RZ, 0xc0, !PT ;  /* 0x000000191c197212 */ /* 0x000fc400078ec0ff */
[----:B------:R-:W-:Y:S02]  /*2c50*/  VOTE.ANY R28, PT, P4 ;  /* 0x00000000001c7806 */ /* 0x000fe400020e0100 */
[----:B------:R-:W-:Y:S02]  /*2c60*/  @!P3 LOP3.LUT R60, RZ, R60, RZ, 0x33, !PT ;  /* 0x0000003cff3cb212 */ /* 0x000fe400078e33ff */
[----:B------:R-:W-:Y:S02]  /*2c70*/  LOP3.LUT R25, R58, R25, RZ, 0xc0, !PT ;  /* 0x000000193a197212 */ /* 0x000fe400078ec0ff */
[----:B------:R-:W-:Y:S02]  /*2c80*/  @!P4 LOP3.LUT R28, RZ, R28, RZ, 0x33, !PT ;  /* 0x0000001cff1cc212 */ /* 0x000fe400078e33ff */
[----:B------:R-:W-:Y:S02]  /*2c90*/  LOP3.LUT P0, RZ, R29, 0x80, RZ, 0xc0, !PT ;  /* 0x000000801dff7812 */ /* 0x000fe4000780c0ff */
[----:B------:R-:W-:-:S02]  /*2ca0*/  LOP3.LUT R25, R60, R25, RZ, 0xc0, !PT ;  /* 0x000000193c197212 */ /* 0x000fc400078ec0ff */
[----:B------:R-:W-:Y:S02]  /*2cb0*/  VOTE.ANY R58, PT, P5 ;  /* 0x00000000003a7806 */ /* 0x000fe400028e0100 */
[----:B------:R-:W-:Y:S02]  /*2cc0*/  LOP3.LUT R25, R28, R25, RZ, 0xc0, !PT ;  /* 0x000000191c197212 */ /* 0x000fe400078ec0ff */
[----:B------:R-:W1:Y:S01]  /*2cd0*/  S2R R28, SR_LEMASK ;  /* 0x00000000001c7919 */ /* 0x000e620000003a00 */
[----:B------:R-:W-:Y:S02]  /*2ce0*/  @!P5 LOP3.LUT R58, RZ, R58, RZ, 0x33, !PT ;  /* 0x0000003aff3ad212 */ /* 0x000fe400078e33ff */
[----:B------:R-:W-:Y:S02]  /*2cf0*/  VOTE.ANY R60, PT, P6 ;  /* 0x00000000003c7806 */ /* 0x000fe400030e0100 */
[----:B------:R-:W-:Y:S02]  /*2d00*/  LOP3.LUT R25, R58, R25, RZ, 0xc0, !PT ;  /* 0x000000193a197212 */ /* 0x000fe400078ec0ff */
[----:B------:R-:W-:-:S02]  /*2d10*/  VOTE.ANY R58, PT, P0 ;  /* 0x00000000003a7806 */ /* 0x000fc400000e0100 */
[----:B------:R-:W-:Y:S02]  /*2d20*/  @!P6 LOP3.LUT R60, RZ, R60, RZ, 0x33, !PT ;  /* 0x0000003cff3ce212 */ /* 0x000fe400078e33ff */
[----:B------:R-:W-:Y:S02]  /*2d30*/  @!P0 LOP3.LUT R58, RZ, R58, RZ, 0x33, !PT ;  /* 0x0000003aff3a8212 */ /* 0x000fe400078e33ff */
[----:B------:R-:W-:Y:S02]  /*2d40*/  LOP3.LUT R25, R60, R25, RZ, 0xc0, !PT ;  /* 0x000000193c197212 */ /* 0x000fe400078ec0ff */
[----:B------:R-:W-:Y:S02]  /*2d50*/  ISETP.NE.AND P1, PT, R64, RZ, PT ;  /* 0x000000ff4000720c */ /* 0x000fe40003f25270 */
[----:B------:R-:W-:Y:S01]  /*2d60*/  LOP3.LUT R63, R58, R25, RZ, 0xc0, !PT ;  /* 0x000000193a3f7212 */ /* 0x000fe200078ec0ff */
[----:B------:R-:W-:Y:S01]  /*2d70*/  IMAD.MOV.U32 R58, RZ, RZ, RZ ;  /* 0x000000ffff3a7224 */ /* 0x000fe200078e00ff */
[----:B------:R-:W-:-:S02]  /*2d80*/  SHF.R.U32.HI R25, RZ, R55, R4 ;  /* 0x00000037ff197219 */ /* 0x000fc40000011604 */
[----:B------:R-:W2:Y:S02]  /*2d90*/  FLO.U32 R61, R63 ;  /* 0x0000003f003d7300 */ /* 0x000ea400000e0000 */
[----:B------:R-:W-:-:S04]  /*2da0*/  LOP3.LUT R57, R25, R54, RZ, 0x30, !PT ;  /* 0x0000003619397212 */ /* 0x000fc800078e30ff */
[----:B------:R-:W-:Y:S02]  /*2db0*/  SEL R57, R57, RZ, !P1 ;  /* 0x000000ff39397207 */ /* 0x000fe40004800000 */
[----:B-1----:R-:W-:Y:S02]  /*2dc0*/  LOP3.LUT R25, R28, R63, RZ, 0xc0, !PT ;  /* 0x0000003f1c197212 */ /* 0x002fe400078ec0ff */
[----:B--2---:R-:W-:-:S04]  /*2dd0*/  ISETP.NE.AND P0, PT, R52, R61, PT ;  /* 0x0000003d3400720c */ /* 0x004fc80003f05270 */
[----:B------:R-:W1:Y:S09]  /*2de0*/  POPC R25, R25 ;  /* 0x0000001900197309 */ /* 0x000e720000000000 */
[----:B------:R-:W-:Y:S05]  /*2df0*/  @P0 BRA `(.L_x_906) ;  /* 0x0000000000080947 */ /* 0x000fea0003800000 */
[----:B------:R-:W-:-:S06]  /*2e00*/  IMAD R58, R29, 0x4, R56 ;  /* 0x000000041d3a7824 */ /* 0x000fcc00078e0238 */
[----:B-1----:R2:W4:Y:S02]  /*2e10*/  ATOMS.ADD R58, [R58], R25 ;  /* 0x000000193a3a738c */ /* 0x0025240000000000 */
.L_x_906:
[----:B------:R-:W-:Y:S05]  /*2e20*/  BSYNC.RECONVERGENT B0 ;  /* 0x0000000000007941 */ /* 0x000fea0003800200 */
.L_x_905:
[----:B------:R-:W-:Y:S01]  /*2e30*/  R2P PR, R57, 0x7f ;  /* 0x0000007f39007804 */ /* 0x000fe20000000000 */
[----:B----4-:R4:W0:Y:S01]  /*2e40*/  SHFL.IDX PT, R58, R58, R61, 0x1f ;  /* 0x00001f3d3a3a7589 */ /* 0x01082200000e0000 */
[----:B------:R-:W-:Y:S11]  /*2e50*/  BSSY.RECONVERGENT B0, `(.L_x_907) ;  /* 0x0000025000007945 */ /* 0x000ff60003800200 */
[----:B------:R-:W-:-:S02]  /*2e60*/  VOTE.ANY R29, PT, P0 ;  /* 0x00000000001d7806 */ /* 0x000fc400000e0100 */
[----:B------:R-:W-:Y:S02]  /*2e70*/  VOTE.ANY R60, PT, P1 ;  /* 0x00000000003c7806 */ /* 0x000fe400008e0100 */
[----:B------:R-:W-:Y:S02]  /*2e80*/  @!P0 LOP3.LUT R29, RZ, R29, RZ, 0x33, !PT ;  /* 0x0000001dff1d8212 */ /* 0x000fe400078e33ff */
[----:B------:R-:W-:Y:S02]  /*2e90*/  @!P1 LOP3.LUT R60, RZ, R60, RZ, 0x33, !PT ;  /* 0x0000003cff3c9212 */ /* 0x000fe400078e33ff */
[----:B------:R-:W-:Y:S02]  /*2ea0*/  VOTE.ANY R62, PT, P2 ;  /* 0x00000000003e7806 */ /* 0x000fe400010e0100 */
[----:B------:R-:W-:Y:S02]  /*2eb0*/  LOP3.LUT R29, R60, R29, RZ, 0xc0, !PT ;  /* 0x0000001d3c1d7212 */ /* 0x000fe400078ec0ff */
[----:B------:R-:W-:-:S02]  /*2ec0*/  VOTE.ANY R60, PT, P3 ;  /* 0x00000000003c7806 */ /* 0x000fc400018e0100 */
[----:B------:R-:W-:Y:S02]  /*2ed0*/  @!P2 LOP3.LUT R62, RZ, R62, RZ, 0x33, !PT ;  /* 0x0000003eff3ea212 */ /* 0x000fe400078e33ff */
[----:B------:R-:W-:Y:S02]  /*2ee0*/  @!P3 LOP3.LUT R60, RZ, R60, RZ, 0x33, !PT ;  /* 0x0000003cff3cb212 */ /* 0x000fe400078e33ff */
[----:B------:R-:W-:Y:S02]  /*2ef0*/  LOP3.LUT R29, R62, R29, RZ, 0xc0, !PT ;  /* 0x0000001d3e1d7212 */ /* 0x000fe400078ec0ff */
[----:B------:R-:W-:Y:S02]  /*2f00*/  LOP3.LUT P0, RZ, R57, 0x80, RZ, 0xc0, !PT ;  /* 0x0000008039ff7812 */ /* 0x000fe4000780c0ff */
[----:B------:R-:W-:Y:S02]  /*2f10*/  VOTE.ANY R62, PT, P4 ;  /* 0x00000000003e7806 */ /* 0x000fe400020e0100 */
[----:B------:R-:W-:-:S02]  /*2f20*/  LOP3.LUT R29, R60, R29, RZ, 0xc0, !PT ;  /* 0x0000001d3c1d7212 */ /* 0x000fc400078ec0ff */
[----:B------:R-:W-:Y:S02]  /*2f30*/  VOTE.ANY R60, PT, P5 ;  /* 0x00000000003c7806 */ /* 0x000fe400028e0100 */
[----:B------:R-:W-:Y:S02]  /*2f40*/  @!P4 LOP3.LUT R62, RZ, R62, RZ, 0x33, !PT ;  /* 0x0000003eff3ec212 */ /* 0x000fe400078e33ff */
[----:B------:R-:W-:Y:S02]  /*2f50*/  @!P5 LOP3.LUT R60, RZ, R60, RZ, 0x33, !PT ;  /* 0x0000003cff3cd212 */ /* 0x000fe400078e33ff */
[----:B------:R-:W-:Y:S02]  /*2f60*/  LOP3.LUT R29, R62, R29, RZ, 0xc0, !PT ;  /* 0x0000001d3e1d7212 */ /* 0x000fe400078ec0ff */
[----:B------:R-:W-:Y:S02]  /*2f70*/  VOTE.ANY R62, PT, P6 ;  /* 0x00000000003e7806 */ /* 0x000fe400030e0100 */
[----:B------:R-:W-:-:S02]  /*2f80*/  LOP3.LUT R29, R60, R29, RZ, 0xc0, !PT ;  /* 0x0000001d3c1d7212 */ /* 0x000fc400078ec0ff */
[----:B------:R-:W-:Y:S02]  /*2f90*/  VOTE.ANY R60, PT, P0 ;  /* 0x00000000003c7806 */ /* 0x000fe400000e0100 */
[----:B------:R-:W-:Y:S02]  /*2fa0*/  @!P6 LOP3.LUT R62, RZ, R62, RZ, 0x33, !PT ;  /* 0x0000003eff3ee212 */ /* 0x000fe400078e33ff */
[----:B------:R-:W-:Y:S02]  /*2fb0*/  @!P0 LOP3.LUT R60, RZ, R60, RZ, 0x33, !PT ;  /* 0x0000003cff3c8212 */ /* 0x000fe400078e33ff */
[----:B------:R-:W-:Y:S02]  /*2fc0*/  LOP3.LUT R29, R62, R29, RZ, 0xc0, !PT ;  /* 0x0000001d3e1d7212 */ /* 0x000fe400078ec0ff */
[----:B------:R-:W-:Y:S02]  /*2fd0*/  ISETP.NE.AND P1, PT, R64, RZ, PT ;  /* 0x000000ff4000720c */ /* 0x000fe40003f25270 */
[----:B------:R-:W-:Y:S01]  /*2fe0*/  LOP3.LUT R67, R60, R29, RZ, 0xc0, !PT ;  /* 0x0000001d3c437212 */ /* 0x000fe200078ec0ff */
[----:B------:R-:W-:Y:S01]  /*2ff0*/  IMAD.MOV.U32 R60, RZ, RZ, RZ ;  /* 0x000000ffff3c7224 */ /* 0x000fe200078e00ff */
[----:B------:R-:W-:-:S02]  /*3000*/  SHF.R.U32.HI R29, RZ, R55, R6 ;  /* 0x00000037ff1d7219 */ /* 0x000fc40000011606 */
[----:B------:R-:W5:Y:S02]  /*3010*/  FLO.U32 R65, R67 ;  /* 0x0000004300417300 */ /* 0x000f6400000e0000 */
[----:B------:R-:W-:Y:S02]  /*3020*/  LOP3.LUT R63, R29, R54, RZ, 0x30, !PT ;  /* 0x000000361d3f7212 */ /* 0x000fe400078e30ff */
[----:B------:R-:W-:Y:S02]  /*3030*/  LOP3.LUT R29, R28, R67, RZ, 0xc0, !PT ;  /* 0x000000431c1d7212 */ /* 0x000fe400078ec0ff */
[----:B------:R-:W-:-:S04]  /*3040*/  SEL R63, R63, RZ, !P1 ;  /* 0x000000ff3f3f7207 */ /* 0x000fc80004800000 */
[----:B------:R-:W0:Y:S01]  /*3050*/  POPC R29, R29 ;  /* 0x0000001d001d7309 */ /* 0x000e220000000000 */
[----:B-----5:R-:W-:-:S13]  /*3060*/  ISETP.NE.AND P0, PT, R52, R65, PT ;  /* 0x000000413400720c */ /* 0x020fda0003f05270 */
[----:B0---4-:R-:W-:Y:S05]  /*3070*/  @P0 BRA `(.L_x_908) ;  /* 0x0000000000080947 */ /* 0x011fea0003800000 */
[----:B------:R-:W-:-:S06]  /*3080*/  IMAD R60, R57, 0x4, R56 ;  /* 0x00000004393c7824 */ /* 0x000fcc00078e0238 */
[----:B------:R0:W4:Y:S02]  /*3090*/  ATOMS.ADD R60, [R60], R29 ;  /* 0x0000001d3c3c738c */ /* 0x0001240000000000 */
.L_x_908:
[----:B------:R-:W-:Y:S05]  /*30a0*/  BSYNC.RECONVERGENT B0 ;  /* 0x0000000000007941 */ /* 0x000fea0003800200 */
.L_x_907:
[----:B------:R-:W-:Y:S01]  /*30b0*/  R2P PR, R63, 0x7f ;  /* 0x0000007f3f007804 */ /* 0x000fe20000000000 */
[----:B----4-:R4:W0:Y:S01]  /*30c0*/  SHFL.IDX PT, R60, R60, R65, 0x1f ;  /* 0x00001f413c3c7589 */ /* 0x01082200000e0000 */
[----:B------:R-:W-:Y:S11]  /*30d0*/  BSSY.RECONVERGENT B0, `(.L_x_909) ;  /* 0x0000025000007945 */ /* 0x000ff60003800200 */
[----:B------:R-:W-:-:S02]  /*30e0*/  VOTE.ANY R57, PT, P0 ;  /* 0x0000000000397806 */ /* 0x000fc400000e0100 */
[----:B------:R-:W-:Y:S02]  /*30f0*/  VOTE.ANY R62, PT, P1 ;  /* 0x00000000003e7806 */ /* 0x000fe400008e0100 */
[----:B------:R-:W-:Y:S02]  /*3100*/  @!P0 LOP3.LUT R57, RZ, R57, RZ, 0x33, !PT ;  /* 0x00000039ff398212 */ /* 0x000fe400078e33ff */
[----:B------:R-:W-:Y:S02]  /*3110*/  @!P1 LOP3.LUT R62, RZ, R62, RZ, 0x33, !PT ;  /* 0x0000003eff3e9212 */ /* 0x000fe400078e33ff */
[----:B------:R-:W-:Y:S02]  /*3120*/  LOP3.LUT P0, RZ, R63, 0x80, RZ, 0xc0, !PT ;  /* 0x000000803fff7812 */ /* 0x000fe4000780c0ff */
[----:B------:R-:W-:Y:S02]  /*3130*/  LOP3.LUT R57, R62, R57, RZ, 0xc0, !PT ;  /* 0x000000393e397212 */ /* 0x000fe400078ec0ff */
[----:B------:R-:W-:-:S02]  /*3140*/  VOTE.ANY R62, PT, P2 ;  /* 0x00000000003e7806 */ /* 0x000fc400010e0100 */
[----:B------:R-:W-:Y:S02]  /*3150*/  ISETP.NE.AND P1, PT, R64, RZ, PT ;  /* 0x000000ff4000720c */ /* 0x000fe40003f25270 */
[----:B------:R-:W-:-:S04]  /*3160*/  @!P2 LOP3.LUT R62, RZ, R62, RZ, 0x33, !PT ;  /* 0x0000003eff3ea212 */ /* 0x000fc800078e33ff */
[----:B------:R-:W-:Y:S02]  /*3170*/  LOP3.LUT R57, R62, R57, RZ, 0xc0, !PT ;  /* 0x000000393e397212 */ /* 0x000fe400078ec0ff */
[----:B------:R-:W-:-:S04]  /*3180*/  VOTE.ANY R62, PT, P3 ;  /* 0x00000000003e7806 */ /* 0x000fc800018e0100 */
        /* <DEDUP_REMOVED lines=13> */
[----:B------:R-:W-:Y:S01]  /*3260*/  LOP3.LUT R69, R62, R57, RZ, 0xc0, !PT ;  /* 0x000000393e457212 */ /* 0x000fe200078ec0ff */
[----:B------:R-:W-:Y:S01]  /*3270*/  IMAD.MOV.U32 R62, RZ, RZ, RZ ;  /* 0x000000ffff3e7224 */ /* 0x000fe200078e00ff */
[----:B------:R-:W-:Y:S02]  /*3280*/  SHF.R.U32.HI R57, RZ, R55, R8 ;  /* 0x00000037ff397219 */ /* 0x000fe40000011608 */
        /* <DEDUP_REMOVED lines=9> */
.L_x_910:
[----:B------:R-:W-:Y:S05]  /*3320*/  BSYNC.RECONVERGENT B0 ;  /* 0x0000000000007941 */ /* 0x000fea0003800200 */
.L_x_909:
[----:B------:R-:W-:Y:S01]  /*3330*/  R2P PR, R61, 0x7f ;  /* 0x0000007f3d007804 */ /* 0x000fe20000000000 */
[----:B----4-:R4:W0:Y:S01]  /*3340*/  SHFL.IDX PT, R62, R62, R67, 0x1f ;  /* 0x00001f433e3e7589 */ /* 0x01082200000e0000 */
[----:B------:R-:W-:Y:S01]  /*3350*/  SHF.R.U32.HI R55, RZ, R55, R10 ;  /* 0x00000037ff377219 */ /* 0x000fe2000001160a */
[----:B------:R-:W-:Y:S03]  /*3360*/  BSSY.RECONVERGENT B0, `(.L_x_911) ;  /* 0x0000024000007945 */ /* 0x000fe60003800200 */
[----:B------:R-:W-:-:S07]  /*3370*/  LOP3.LUT R65, R55, R54, RZ, 0x30, !PT ;  /* 0x0000003637417212 */ /* 0x000fce00078e30ff */
[----:B------:R-:W-:Y:S02]  /*3380*/  VOTE.ANY R63, PT, P0 ;  /* 0x00000000003f7806 */ /* 0x000fe400000e0100 */
[----:B------:R-:W-:Y:S02]  /*3390*/  VOTE.ANY R66, PT, P1 ;  /* 0x0000000000427806 */ /* 0x000fe400008e0100 */
[----:B------:R-:W-:Y:S02]  /*33a0*/  @!P0 LOP3.LUT R63, RZ, R63, RZ, 0x33, !PT ;  /* 0x0000003fff3f8212 */ /* 0x000fe400078e33ff */
[----:B------:R-:W-:Y:S02]  /*33b0*/  @!P1 LOP3.LUT R66, RZ, R66, RZ, 0x33, !PT ;  /* 0x00000042ff429212 */ /* 0x000fe400078e33ff */
[----:B------:R-:W-:Y:S02]  /*33c0*/  LOP3.LUT P0, RZ, R61, 0x80, RZ, 0xc0, !PT ;  /* 0x000000803dff7812 */ /* 0x000fe4000780c0ff */
[----:B------:R-:W-:-:S02]  /*33d0*/  LOP3.LUT R63, R66, R63, RZ, 0xc0, !PT ;  /* 0x0000003f423f7212 */ /* 0x000fc400078ec0ff */
[----:B------:R-:W-:Y:S02]  /*33e0*/  VOTE.ANY R66, PT, P2 ;  /* 0x0000000000427806 */ /* 0x000fe400010e0100 */
[----:B------:R-:W-:Y:S02]  /*33f0*/  ISETP.NE.AND P1, PT, R64, RZ, PT ;  /* 0x000000ff4000720c */ /* 0x000fe40003f25270 */
[----:B------:R-:W-:Y:S02]  /*3400*/  @!P2 LOP3.LUT R66, RZ, R66, RZ, 0x33, !PT ;  /* 0x00000042ff42a212 */ /* 0x000fe400078e33ff */
[----:B------:R-:W-:Y:S02]  /*3410*/  SEL R65, R65, RZ, !P1 ;  /* 0x000000ff41417207 */ /* 0x000fe40004800000 */
        /* <DEDUP_REMOVED lines=16> */
[----:B------:R-:W-:-:S03]  /*3520*/  IMAD.MOV.U32 R66, RZ, RZ, RZ ;  /* 0x000000ffff427224 */ /* 0x000fc600078e00ff */
[----:B------:R-:W5:Y:S01]  /*3530*/  FLO.U32 R63, R69 ;  /* 0x00000045003f7300 */ /* 0x000f6200000e0000 */
[----:B------:R-:W-:-:S07]  /*3540*/  LOP3.LUT R55, R28, R69, RZ, 0xc0, !PT ;  /* 0x000000451c377212 */ /* 0x000fce00078ec0ff */
[----:B------:R-:W0:Y:S01]  /*3550*/  POPC R55, R55 ;  /* 0x0000003700377309 */ /* 0x000e220000000000 */
[----:B-----5:R-:W-:-:S13]  /*3560*/  ISETP.NE.AND P0, PT, R52, R63, PT ;  /* 0x0000003f3400720c */ /* 0x020fda0003f05270 */
[----:B0---4-:R-:W-:Y:S05]  /*3570*/  @P0 BRA `(.L_x_912) ;  /* 0x0000000000080947 */ /* 0x011fea0003800000 */
[----:B------:R-:W-:-:S06]  /*3580*/  IMAD R66, R61, 0x4, R56 ;  /* 0x000000043d427824 */ /* 0x000fcc00078e0238 */
[----:B------:R0:W4:Y:S02]  /*3590*/  ATOMS.ADD R66, [R66], R55 ;  /* 0x000000374242738c */ /* 0x0001240000000000 */
.L_x_912:
[----:B------:R-:W-:Y:S05]  /*35a0*/  BSYNC.RECONVERGENT B0 ;  /* 0x0000000000007941 */ /* 0x000fea0003800200 */
.L_x_911:
[----:B------:R-:W-:Y:S01]  /*35b0*/  R2P PR, R65, 0x7f ;  /* 0x0000007f41007804 */ /* 0x000fe20000000000 */
[----:B----4-:R4:W0:Y:S01]  /*35c0*/  SHFL.IDX PT, R66, R66, R63, 0x1f ;  /* 0x00001f3f42427589 */ /* 0x01082200000e0000 */
[----:B------:R-:W-:Y:S01]  /*35d0*/  LOP3.LUT R44, R44, 0xffff, RZ, 0xc0, !PT ;  /* 0x0000ffff2c2c7812 */ /* 0x000fe200078ec0ff */
[----:B------:R-:W-:Y:S01]  /*35e0*/  BSSY.RECONVERGENT B0, `(.L_x_913) ;  /* 0x000002c000007945 */ /* 0x000fe20003800200 */
[----:B------:R-:W-:Y:S02]  /*35f0*/  LOP3.LUT R45, R45, 0xffff, RZ, 0xc0, !PT ;  /* 0x0000ffff2d2d7812 */ /* 0x000fe400078ec0ff */
[----:B------:R-:W-:Y:S02]  /*3600*/  LOP3.LUT R48, R48, 0xffff, RZ, 0xc0, !PT ;  /* 0x0000ffff30307812 */ /* 0x000fe400078ec0ff */
[----:B------:R-:W-:Y:S02]  /*3610*/  LOP3.LUT R49, R49, 0xffff, RZ, 0xc0, !PT ;  /* 0x0000ffff31317812 */ /* 0x000fe400078ec0ff */
[----:B------:R-:W-:-:S02]  /*3620*/  LOP3.LUT R46, R46, 0xffff, RZ, 0xc0, !PT ;  /* 0x0000ffff2e2e7812 */ /* 0x000fc400078ec0ff */
[----:B------:R-:W-:Y:S02]  /*3630*/  LOP3.LUT R47, R47, 0xffff, RZ, 0xc0, !PT ;  /* 0x0000ffff2f2f7812 */ /* 0x000fe400078ec0ff */
[----:B------:R-:W-:Y:S02]  /*3640*/  VOTE.ANY R61, PT, P0 ;  /* 0x00000000003d7806 */ /* 0x000fe400000e0100 */
[----:B------:R-:W-:Y:S02]  /*3650*/  VOTE.ANY R68, PT, P1 ;  /* 0x0000000000447806 */ /* 0x000fe400008e0100 */
[----:B------:R-:W-:Y:S02]  /*3660*/  @!P0 LOP3.LUT R61, RZ, R61, RZ, 0x33, !PT ;  /* 0x0000003dff3d8212 */ /* 0x000fe400078e33ff */
[----:B------:R-:W-:Y:S02]  /*3670*/  @!P1 LOP3.LUT R68, RZ, R68, RZ, 0x33, !PT ;  /* 0x00000044ff449212 */ /* 0x000fe400078e33ff */
[----:B------:R-:W-:-:S02]  /*3680*/  LOP3.LUT P0, RZ, R65, 0x80, RZ, 0xc0, !PT ;  /* 0x0000008041ff7812 */ /* 0x000fc4000780c0ff */
[----:B------:R-:W-:Y:S02]  /*3690*/  LOP3.LUT R61, R68, R61, RZ, 0xc0, !PT ;  /* 0x0000003d443d7212 */ /* 0x000fe400078ec0ff */
[----:B------:R-:W-:Y:S02]  /*36a0*/  VOTE.ANY R68, PT, P2 ;  /* 0x0000000000447806 */ /* 0x000fe400010e0100 */
[----:B------:R-:W-:Y:S02]  /*36b0*/  LOP3.LUT R50, R50, 0xffff, RZ, 0xc0, !PT ;  /* 0x0000ffff32327812 */ /* 0x000fe400078ec0ff */
[----:B------:R-:W-:Y:S02]  /*36c0*/  @!P2 LOP3.LUT R68, RZ, R68, RZ, 0x33, !PT ;  /* 0x00000044ff44a212 */ /* 0x000fe400078e33ff */
[----:B------:R-:W-:Y:S02]  /*36d0*/  LOP3.LUT R51, R51, 0xffff, RZ, 0xc0, !PT ;  /* 0x0000ffff33337812 */ /* 0x000fe400078ec0ff */
[----:B------:R-:W-:-:S02]  /*36e0*/  LOP3.LUT R61, R68, R61, RZ, 0xc0, !PT ;  /* 0x0000003d443d7212 */ /* 0x000fc400078ec0ff */
[----:B------:R-:W-:Y:S02]  /*36f0*/  VOTE.ANY R68, PT, P3 ;  /* 0x0000000000447806 */ /* 0x000fe400018e0100 */
[----:B------:R-:W-:Y:S02]  /*3700*/  PRMT R44, R45, 0x3340, R44 ;  /* 0x000033402d2c7816 */ /* 0x000fe4000000002c */
[----:B------:R-:W-:Y:S02]  /*3710*/  @!P3 LOP3.LUT R68, RZ, R68, RZ, 0x33, !PT ;  /* 0x00000044ff44b212 */ /* 0x000fe400078e33ff */
[----:B------:R-:W-:Y:S02]  /*3720*/  PRMT R48, R49, 0x3340, R48 ;  /* 0x0000334031307816 */ /* 0x000fe40000000030 */
[----:B------:R-:W-:Y:S02]  /*3730*/  LOP3.LUT R61, R68, R61, RZ, 0xc0, !PT ;  /* 0x0000003d443d7212 */ /* 0x000fe400078ec0ff */
[----:B------:R-:W-:-:S02]  /*3740*/  VOTE.ANY R68, PT, P4 ;  /* 0x0000000000447806 */ /* 0x000fc400020e0100 */
[----:B------:R-:W-:Y:S01]  /*3750*/  PRMT R45, R47, 0x3340, R46 ;  /* 0x000033402f2d7816 */ /* 0x000fe2000000002e */
[----:B------:R-:W-:Y:S01]  /*3760*/  IMAD.MOV.U32 R46, RZ, RZ, RZ ;  /* 0x000000ffff2e7224 */ /* 0x000fe200078e00ff */
[----:B------:R-:W-:Y:S02]  /*3770*/  @!P4 LOP3.LUT R68, RZ, R68, RZ, 0x33, !PT ;  /* 0x00000044ff44c212 */ /* 0x000fe400078e33ff */
[----:B------:R-:W-:Y:S02]  /*3780*/  PRMT R49, R51, 0x3340, R50 ;  /* 0x0000334033317816 */ /* 0x000fe40000000032 */
        /* <DEDUP_REMOVED lines=9> */
[----:B------:R-:W-:-:S04]  /*3820*/  LOP3.LUT R67, R68, R61, RZ, 0xc0, !PT ;  /* 0x0000003d44437212 */ /* 0x000fc800078ec0ff */
[----:B------:R-:W5:Y:S01]  /*3830*/  FLO.U32 R61, R67 ;  /* 0x00000043003d7300 */ /* 0x000f6200000e0000 */
[----:B------:R-:W-:-:S07]  /*3840*/  LOP3.LUT R28, R28, R67, RZ, 0xc0, !PT ;  /* 0x000000431c1c7212 */ /* 0x000fce00078ec0ff */
[----:B------:R-:W0:Y:S01]  /*3850*/  POPC R28, R28 ;  /* 0x0000001c001c7309 */ /* 0x000e220000000000 */
[----:B-----5:R-:W-:-:S13]  /*3860*/  ISETP.NE.AND P0, PT, R52, R61, PT ;  /* 0x0000003d3400720c */ /* 0x020fda0003f05270 */
[----:B0---4-:R-:W-:Y:S05]  /*3870*/  @P0 BRA `(.L_x_914) ;  /* 0x0000000000080947 */ /* 0x011fea0003800000 */
[----:B------:R-:W-:-:S05]  /*3880*/  IMAD R65, R65, 0x4, R56 ;  /* 0x0000000441417824 */ /* 0x000fca00078e0238 */
[----:B------:R0:W4:Y:S02]  /*3890*/  ATOMS.ADD R46, [R65], R28 ;  /* 0x0000001c412e738c */ /* 0x0001240000000000 */
.L_x_914:
[----:B------:R-:W-:Y:S05]  /*38a0*/  BSYNC.RECONVERGENT B0 ;  /* 0x0000000000007941 */ /* 0x000fea0003800200 */
.L_x_913:
[----:B----4-:R4:W0:Y:S01]  /*38b0*/  SHFL.IDX PT, R61, R46, R61, 0x1f ;  /* 0x00001f3d2e3d7589 */ /* 0x01082200000e0000 */
[----:B------:R-:W-:Y:S01]  /*38c0*/  LOP3.LUT R40, R40, 0xffff, RZ, 0xc0, !PT ;  /* 0x0000ffff28287812 */ /* 0x000fe200078ec0ff */
[----:B-1----:R-:W-:Y:S01]  /*38d0*/  IMAD.IADD R58, R25, 0x1, R58 ;  /* 0x00000001193a7824 */ /* 0x002fe200078e023a */
[----:B------:R-:W-:Y:S01]  /*38e0*/  LOP3.LUT R41, R41, 0xffff, RZ, 0xc0, !PT ;  /* 0x0000ffff29297812 */ /* 0x000fe200078ec0ff */
[----:B------:R-:W-:Y:S01]  /*38f0*/  BAR.SYNC.DEFER_BLOCKING 0x0 ;  /* 0x0000000000007b1d */ /* 0x000fe20000010000 */
[----:B------:R-:W-:Y:S01]  /*3900*/  LOP3.LUT R47, R36, 0xffff, RZ, 0xc0, !PT ;  /* 0x0000ffff242f7812 */ /* 0x000fe200078ec0ff */
[----:B------:R-:W-:Y:S01]  /*3910*/  IMAD.IADD R60, R29, 0x1, R60 ;  /* 0x000000011d3c7824 */ /* 0x000fe200078e023c */
[----:B------:R-:W-:Y:S01]  /*3920*/  PRMT R36, R41, 0x3340, R40 ;  /* 0x0000334029247816 */ /* 0x000fe20000000028 */
[----:B------:R-:W-:Y:S01]  /*3930*/  IMAD.IADD R66, R55, 0x1, R66 ;  /* 0x0000000137427824 */ /* 0x000fe200078e0242 */
[----:B------:R-:W-:Y:S01]  /*3940*/  LOP3.LUT R7, R7, 0xffff, RZ, 0xc0, !PT ;  /* 0x0000ffff07077812 */ /* 0x000fe200078ec0ff */
[----:B----4-:R-:W-:Y:S01]  /*3950*/  IMAD.MOV.U32 R46, RZ, RZ, R8 ;  /* 0x000000ffff2e7224 */ /* 0x010fe200078e0008 */
[----:B------:R-:W-:Y:S01]  /*3960*/  LOP3.LUT R40, R9, 0xffff, RZ, 0xc0, !PT ;  /* 0x0000ffff09287812 */ /* 0x000fe200078ec0ff */
[----:B------:R-:W-:Y:S01]  /*3970*/  IMAD R9, R60, 0x18, R53 ;  /* 0x000000183c097824 */ /* 0x000fe200078e0235 */
[----:B------:R-:W-:Y:S01]  /*3980*/  LOP3.LUT R42, R42, 0xffff, RZ, 0xc0, !PT ;  /* 0x0000ffff2a2a7812 */ /* 0x000fe200078ec0ff */
[----:B------:R-:W-:Y:S01]  /*3990*/  BSSY B1, `(.L_x_915) ;  /* 0x0000054000017945 */ /* 0x000fe20003800000 */
[----:B------:R-:W-:-:S02]  /*39a0*/  LOP3.LUT R43, R43, 0xffff, RZ, 0xc0, !PT ;  /* 0x0000ffff2b2b7812 */ /* 0x000fc400078ec0ff */
[----:B------:R-:W-:Y:S02]  /*39b0*/  LOP3.LUT R50, R37, 0xffff, RZ, 0xc0, !PT ;  /* 0x0000ffff25327812 */ /* 0x000fe400078ec0ff */
[----:B------:R-:W-:Y:S02]  /*39c0*/  LOP3.LUT R38, R38, 0xffff, RZ, 0xc0, !PT ;  /* 0x0000ffff26267812 */ /* 0x000fe400078ec0ff */
[----:B------:R-:W-:Y:S02]  /*39d0*/  LOP3.LUT R39, R39, 0xffff, RZ, 0xc0, !PT ;  /* 0x0000ffff27277812 */ /* 0x000fe400078ec0ff */
[----:B------:R-:W-:Y:S01]  /*39e0*/  LOP3.LUT R11, R11, 0xffff, RZ, 0xc0, !PT ;  /* 0x0000ffff0b0b7812 */ /* 0x000fe200078ec0ff */
[----:B0-----:R-:W-:Y:S01]  /*39f0*/  IMAD.IADD R28, R28, 0x1, R61 ;  /* 0x000000011c1c7824 */ /* 0x001fe200078e023d */
[----:B------:R-:W-:Y:S02]  /*3a00*/  LOP3.LUT R34, R34, 0xffff, RZ, 0xc0, !PT ;  /* 0x0000ffff22227812 */ /* 0x000fe400078ec0ff */
[----:B------:R-:W-:Y:S01]  /*3a10*/  PRMT R40, R40, 0x3340, R7 ;  /* 0x0000334028287816 */ /* 0x000fe20000000007 */
[----:B------:R-:W-:Y:S01]  /*3a20*/  IMAD R7, R58, 0x18, R53 ;  /* 0x000000183a077824 */ /* 0x000fe200078e0235 */
[----:B------:R-:W-:Y:S01]  /*3a30*/  PRMT R49, R49, 0x5410, R48 ;  /* 0x0000541031317816 */ /* 0x000fe20000000030 */
[----:B------:R-:W-:Y:S01]  /*3a40*/  IMAD.MOV.U32 R48, RZ, RZ, R2 ;  /* 0x000000ffff307224 */ /* 0x000fe200078e0002 */
[----:B------:R-:W-:Y:S01]  /*3a50*/  PRMT R43, R43, 0x3340, R42 ;  /* 0x000033402b2b7816 */ /* 0x000fe2000000002a */
[----:B------:R-:W-:Y:S01]  /*3a60*/  IMAD.IADD R2, R57, 0x1, R62 ;  /* 0x0000000139027824 */ /* 0x000fe200078e023e */
[----:B------:R-:W-:Y:S01]  /*3a70*/  PRMT R47, R50, 0x3340, R47 ;  /* 0x00003340322f7816 */ /* 0x000fe2000000002f */
[----:B------:R0:W-:Y:S01]  /*3a80*/  STS.64 [R7+-0x10], R20 ;  /* 0xfffff01407007388 */ /* 0x0001e20000000a00 */
[----:B------:R-:W-:Y:S01]  /*3a90*/  PRMT R38, R39, 0x3340, R38 ;  /* 0x0000334027267816 */ /* 0x000fe20000000026 */
[----:B------:R-:W-:Y:S01]  /*3aa0*/  IMAD R2, R2, 0x18, R53 ;  /* 0x0000001802027824 */ /* 0x000fe200078e0235 */
[----:B------:R-:W-:Y:S01]  /*3ab0*/  PRMT R11, R34, 0x3340, R11 ;  /* 0x00003340220b7816 */ /* 0x000fe2000000000b */
[----:B------:R-:W-:Y:S01]  /*3ac0*/  STS.64 [R7+-0x8], R48 ;  /* 0xfffff83007007388 */ /* 0x000fe20000000a00 */
[----:B------:R-:W-:Y:S01]  /*3ad0*/  PRMT R45, R45, 0x5410, R44 ;  /* 0x000054102d2d7816 */ /* 0x000fe2000000002c */
[----:B------:R-:W-:Y:S01]  /*3ae0*/  IMAD.MOV.U32 R44, RZ, RZ, R4 ;  /* 0x000000ffff2c7224 */ /* 0x000fe200078e0004 */
[----:B------:R-:W-:Y:S01]  /*3af0*/  PRMT R43, R43, 0x5410, R36 ;  /* 0x000054102b2b7816 */ /* 0x000fe20000000024 */
[----:B------:R1:W-:Y:S01]  /*3b00*/  STS [R7+-0x18], R33 ;  /* 0xffffe82107007388 */ /* 0x0003e20000000800 */
[----:B------:R-:W-:Y:S01]  /*3b10*/  IMAD.MOV.U32 R42, RZ, RZ, R6 ;  /* 0x000000ffff2a7224 */ /* 0x000fe200078e0006 */
[----:B------:R-:W-:-:S02]  /*3b20*/  PRMT R47, R38, 0x5410, R47 ;  /* 0x00005410262f7816 */ /* 0x000fc4000000002f */
[----:B0-----:R-:W-:Y:S01]  /*3b30*/  PRMT R21, R11, 0x5410, R40 ;  /* 0x000054100b157816 */ /* 0x001fe20000000028 */
[--C-:B------:R-:W-:Y:S01]  /*3b40*/  IMAD R11, R28, 0x18, R53.reuse ;  /* 0x000000181c0b7824 */ /* 0x100fe200078e0235 */
[----:B------:R0:W-:Y:S01]  /*3b50*/  STS.64 [R9+-0x10], R18 ;  /* 0xfffff01209007388 */ /* 0x0001e20000000a00 */
[----:B------:R-:W-:Y:S01]  /*3b60*/  IMAD.MOV.U32 R20, RZ, RZ, R10 ;  /* 0x000000ffff147224 */ /* 0x000fe200078e000a */
[----:B------:R-:W-:Y:S01]  /*3b70*/  ISETP.NE.AND P0, PT, R59, RZ, PT ;  /* 0x000000ff3b00720c */ /* 0x000fe20003f05270 */
[----:B-1----:R-:W-:Y:S01]  /*3b80*/  IMAD R7, R66, 0x18, R53 ;  /* 0x0000001842077824 */ /* 0x002fe200078e0235 */
[----:B------:R0:W-:Y:S04]  /*3b90*/  STS.64 [R9+-0x8], R44 ;  /* 0xfffff82c09007388 */ /* 0x0001e80000000a00 */
[----:B------:R0:W-:Y:S04]  /*3ba0*/  STS [R9+-0x18], R32 ;  /* 0xffffe82009007388 */ /* 0x0001e80000000800 */
[----:B------:R0:W-:Y:S04]  /*3bb0*/  STS.64 [R2+-0x10], R16 ;  /* 0xfffff01002007388 */ /* 0x0001e80000000a00 */
[----:B------:R0:W-:Y:S04]  /*3bc0*/  STS.64 [R2+-0x8], R42 ;  /* 0xfffff82a02007388 */ /* 0x0001e80000000a00 */
[----:B------:R0:W-:Y:S04]  /*3bd0*/  STS [R2+-0x18], R31 ;  /* 0xffffe81f02007388 */ /* 0x0001e80000000800 */
[----:B------:R0:W-:Y:S04]  /*3be0*/  STS.64 [R7+-0x10], R14 ;  /* 0xfffff00e07007388 */ /* 0x0001e80000000a00 */
[----:B------:R0:W-:Y:S04]  /*3bf0*/  STS.64 [R7+-0x8], R46 ;  /* 0xfffff82e07007388 */ /* 0x0001e80000000a00 */
[----:B------:R0:W-:Y:S04]  /*3c00*/  STS [R7+-0x18], R30 ;  /* 0xffffe81e07007388 */ /* 0x0001e80000000800 */
[----:B------:R0:W-:Y:S04]  /*3c10*/  STS.64 [R11+-0x10], R12 ;  /* 0xfffff00c0b007388 */ /* 0x0001e80000000a00 */
[----:B------:R0:W-:Y:S04]  /*3c20*/  STS.64 [R11+-0x8], R20 ;  /* 0xfffff8140b007388 */ /* 0x0001e80000000a00 */
[----:B------:R0:W-:Y:S01]  /*3c30*/  STS [R11+-0x18], R0 ;  /* 0xffffe8000b007388 */ /* 0x0001e20000000800 */
[----:B------:R-:W-:Y:S05]  /*3c40*/  @P0 BRA `(.L_x_916) ;  /* 0x0000000000a00947 */ /* 0x000fea0003800000 */
[----:B------:R-:W4:Y:S01]  /*3c50*/  LDG.E R27, desc[UR6][R26.64] ;  /* 0x000000061a1b7981 */ /* 0x000f22000c1e1900 */
[----:B------:R-:W-:Y:S01]  /*3c60*/  ISETP.GE.AND P0, PT, R35, 0x1, PT ;  /* 0x000000012300780c */ /* 0x000fe20003f06270 */
[----:B0-----:R-:W-:Y:S02]  /*3c70*/  IMAD.MOV.U32 R2, RZ, RZ, R3 ;  /* 0x000000ffff027224 */ /* 0x001fe400078e0003 */
[----:B----4-:R-:W-:-:S05]  /*3c80*/  IMAD.IADD R0, R27, 0x1, -R24 ;  /* 0x000000011b007824 */ /* 0x010fca00078e0a18 */
[----:B------:R0:W-:Y:S05]  /*3c90*/  STS [R5+0xb400], R0 ;  /* 0x00b4000005007388 */ /* 0x0001ea0000000800 */
[----:B------:R-:W-:Y:S05]  /*3ca0*/  @!P0 BRA `(.L_x_917) ;  /* 0x00000000006c8947 */ /* 0x000fea0003800000 */
[----:B------:R-:W-:Y:S01]  /*3cb0*/  BSSY B0, `(.L_x_918) ;  /* 0x0000019000007945 */ /* 0x000fe20003800000 */
[----:B0-----:R-:W-:Y:S02]  /*3cc0*/  IMAD.MOV.U32 R0, RZ, RZ, -0x1 ;  /* 0xffffffffff007424 */ /* 0x001fe400078e00ff */
[----:B------:R-:W-:Y:S02]  /*3cd0*/  IMAD.MOV.U32 R4, RZ, RZ, R35 ;  /* 0x000000ffff047224 */ /* 0x000fe400078e0023 */
[----:B------:R-:W-:-:S07]  /*3ce0*/  IMAD.MOV.U32 R2, RZ, RZ, R3 ;  /* 0x000000ffff027224 */ /* 0x000fce00078e0003 */
.L_x_922:
[----:B------:R-:W0:Y:S01]  /*3cf0*/  LDC.64 R6, c[0x0][0x380] ;  /* 0x0000e000ff067b82 */ /* 0x000e220000000a00 */
[----:B------:R-:W-:Y:S01]  /*3d00*/  VIADD R11, R4, 0xffffffff ;  /* 0xffffffff040b7836 */ /* 0x000fe20000000000 */
[----:B------:R-:W-:Y:S03]  /*3d10*/  BSSY B2, `(.L_x_919) ;  /* 0x0000008000027945 */ /* 0x000fe60003800000 */
[----:B------:R-:W-:-:S04]  /*3d20*/  IMAD R9, R11, 0x100, R23 ;  /* 0x000001000b097824 */ /* 0x000fc800078e0217 */
[----:B0-----:R-:W-:-:S07]  /*3d30*/  IMAD.WIDE R6, R9, 0x4, R6 ;  /* 0x0000000409067825 */ /* 0x001fce00078e0206 */
.L_x_920:
[----:B------:R-:W-:Y:S05]  /*3d40*/  YIELD ;  /* 0x0000000000007946 */ /* 0x000fea0003800000 */
[----:B------:R0:W-:Y:S06]  /*3d50*/  MEMBAR.SC.CTA ;  /* 0x0000000000007992 */ /* 0x0001ec0000000000 */
[----:B0-----:R-:W4:Y:S02]  /*3d60*/  LDG.E.STRONG.SYS R8, desc[UR6][R6.64] ;  /* 0x0000000606087981 */ /* 0x001f24000c1f5900 */
[----:B----4-:R-:W-:-:S13]  /*3d70*/  ISETP.NE.AND P0, PT, R8, RZ, PT ;  /* 0x000000ff0800720c */ /* 0x010fda0003f05270 */
[----:B------:R-:W-:Y:S05]  /*3d80*/  @!P0 BRA `(.L_x_920) ;  /* 0xfffffffc00ec8947 */ /* 0x000fea000383ffff */
[----:B------:R-:W-:Y:S05]  /*3d90*/  BSYNC B2 ;  /* 0x0000000000027941 */ /* 0x000fea0003800000 */
.L_x_919:
[----:B------:R-:W-:Y:S01]  /*3da0*/  BSSY.RECONVERGENT B2, `(.L_x_921) ;  /* 0x0000006000027945 */ /* 0x000fe20003800200 */
[C---:B------:R-:W-:Y:S02]  /*3db0*/  ISETP.GT.AND P0, PT, R8.reuse, -0x1, PT ;  /* 0xffffffff0800780c */ /* 0x040fe40003f04270 */
[----:B------:R-:W-:Y:S01]  /*3dc0*/  LOP3.LUT R7, R8, 0x3fffffff, RZ, 0xc0, !PT ;  /* 0x3fffffff08077812 */ /* 0x000fe200078ec0ff */
[----:B------:R-:W-:Y:S05]  /*3dd0*/  WARPSYNC.EXCLUSIVE R0 ;  /* 0x0000000000007348 */ /* 0x000fea0003a00000 */
[----:B------:R-:W-:-:S05]  /*3de0*/  IMAD.IADD R2, R7, 0x1, R2 ;  /* 0x0000000107027824 */ /* 0x000fca00078e0202 */
[----:B------:R-:W-:-:S07]  /*3df0*/  VOTE.ANY R0, PT, P0 ;  /* 0x0000000000007806 */ /* 0x000fce00000e0100 */
[----:B------:R-:W-:Y:S05]  /*3e00*/  BSYNC.RECONVERGENT B2 ;  /* 0x0000000000027941 */ /* 0x000fea0003800200 */
.L_x_921:
[----:B------:R-:W-:Y:S01]  /*3e10*/  ISETP.GT.U32.AND P1, PT, R4, 0x1, PT ;  /* 0x000000010400780c */ /* 0x000fe20003f24070 */
[----:B------:R-:W-:-:S12]  /*3e20*/  IMAD.MOV.U32 R4, RZ, RZ, R11 ;  /* 0x000000ffff047224 */ /* 0x000fd800078e000b */
[----:B------:R-:W-:Y:S05]  /*3e30*/  @P0 BRA P1, `(.L_x_922) ;  /* 0xfffffffc00ac0947 */ /* 0x000fea000083ffff */
[----:B------:R-:W-:Y:S05]  /*3e40*/  BSYNC B0 ;  /* 0x0000000000007941 */ /* 0x000fea0003800000 */
.L_x_918:
[----:B------:R1:W4:Y:S02]  /*3e50*/  LDS R0, [R5+0xb400] ;  /* 0x00b4000005007984 */ /* 0x0003240000000800 */
.L_x_917:
[----:B------:R-:W5:Y:S01]  /*3e60*/  LDC.64 R6, c[0x0][0x380] ;  /* 0x0000e000ff067b82 */ /* 0x000f620000000a00 */
[----:B------:R-:W-:Y:S01]  /*3e70*/  IMAD R11, R35, 0x100, R23 ;  /* 0x00000100230b7824 */ /* 0x000fe200078e0217 */
[----:B0---4-:R-:W-:Y:S02]  /*3e80*/  IADD3 R0, PT, PT, R0, R2, -R3 ;  /* 0x0000000200007210 */ /* 0x011fe40007ffe803 */
[----:B------:R-:W-:-:S03]  /*3e90*/  LOP3.LUT R9, R2, 0x80000000, RZ, 0xfc, !PT ;  /* 0x8000000002097812 */ /* 0x000fc600078efcff */
[----:B------:R4:W-:Y:S01]  /*3ea0*/  STS [R5+0xb400], R0 ;  /* 0x00b4000005007388 */ /* 0x0009e20000000800 */
[----:B-----5:R-:W-:-:S05]  /*3eb0*/  IMAD.WIDE R6, R11, 0x4, R6 ;  /* 0x000000040b067825 */ /* 0x020fca00078e0206 */
[----:B------:R4:W-:Y:S02]  /*3ec0*/  STG.E.STRONG.SYS desc[UR6][R6.64], R9 ;  /* 0x0000000906007986 */ /* 0x0009e4000c115906 */
.L_x_916:
[----:B------:R-:W-:Y:S05]  /*3ed0*/  BSYNC B1 ;  /* 0x0000000000017941 */ /* 0x000fea0003800000 */
.L_x_915:
[----:B0---4-:R-:W0:Y:S01]  /*3ee0*/  LDC.64 R6, c[0x0][0x390] ;  /* 0x0000e400ff067b82 */ /* 0x011e220000000a00 */
[----:B------:R-:W-:Y:S01]  /*3ef0*/  IMAD R0, R35, 0x780, RZ ;  /* 0x0000078023007824 */ /* 0x000fe200078e02ff */
[----:B------:R-:W-:Y:S05]  /*3f00*/  WARPSYNC.ALL ;  /* 0x0000000000007948 */ /* 0x000fea0003800000 */
[----:B------:R-:W-:Y:S01]  /*3f10*/  VIADD R9, R0, 0x780 ;  /* 0x0000078000097836 */ /* 0x000fe20000000000 */
[----:B------:R-:W4:Y:S01]  /*3f20*/  LDC R2, c[0x0][0x3c0] ;  /* 0x0000f000ff027b82 */ /* 0x000f220000000800 */
[----:B------:R-:W-:Y:S02]  /*3f30*/  ISETP.NE.AND P4, PT, R64, RZ, PT ;  /* 0x000000ff4000720c */ /* 0x000fe40003f85270 */
[----:B0-----:R-:W-:-:S02]  /*3f40*/  ISETP.EQ.U32.AND P1, PT, R6, RZ, PT ;  /* 0x000000ff0600720c */ /* 0x001fc40003f22070 */
[----:B----4-:R-:W-:-:S04]  /*3f50*/  ISETP.GE.AND P0, PT, R9, R2, PT ;  /* 0x000000020900720c */ /* 0x010fc80003f06270 */
[----:B------:R-:W-:Y:S02]  /*3f60*/  ISETP.EQ.OR.EX P0, PT, R7, RZ, !P0, P1 ;  /* 0x000000ff0700720c */ /* 0x000fe40004702710 */
[----:B------:R-:W-:Y:S02]  /*3f70*/  ISETP.GT.AND P1, PT, R9, R2, PT ;  /* 0x000000020900720c */ /* 0x000fe40003f24270 */
[----:B------:R-:W-:-:S13]  /*3f80*/  ISETP.GT.U32.OR P0, PT, R23, 0xff, P0 ;  /* 0x000000ff1700780c */ /* 0x000fda0000704470 */
[----:B------:R-:W0:Y:S01]  /*3f90*/  @!P0 LDS R0, [R5+0xb400] ;  /* 0x00b4000005008984 */ /* 0x000e220000000800 */
[----:B------:R-:W4:Y:S02]  /*3fa0*/  @!P0 LDC.64 R6, c[0x0][0x390] ;  /* 0x0000e400ff068b82 */ /* 0x000f240000000a00 */
[----:B----4-:R-:W-:Y:S01]  /*3fb0*/  @!P0 IMAD.WIDE.U32 R6, R23, 0x4, R6 ;  /* 0x0000000417068825 */ /* 0x010fe200078e0006 */
[----:B0-----:R-:W-:-:S05]  /*3fc0*/  @!P0 IADD3 R3, PT, PT, R0, R24, R3 ;  /* 0x0000001800038210 */ /* 0x001fca0007ffe003 */
[----:B------:R0:W-:Y:S01]  /*3fd0*/  @!P0 STG.E desc[UR6][R6.64], R3 ;  /* 0x0000000306008986 */ /* 0x0001e2000c101906 */
[----:B------:R-:W-:Y:S06]  /*3fe0*/  BAR.SYNC.DEFER_BLOCKING 0x0 ;  /* 0x0000000000007b1d */ /* 0x000fec0000010000 */
[----:B------:R-:W-:Y:S05]  /*3ff0*/  @P1 BRA `(.L_x_923) ;  /* 0x0000000400281947 */ /* 0x000fea0003800000 */
[----:B------:R-:W-:Y:S01]  /*4000*/  IMAD R0, R23, 0x14, R5 ;  /* 0x0000001417007824 */ /* 0x000fe200078e0205 */
[----:B------:R-:W0:Y:S04]  /*4010*/  LDCU UR4, c[0x0][0x3c4] ;  /* 0x00007880ff0477ac */ /* 0x000e280008000800 */
[----:B------:R-:W0:Y:S04]  /*4020*/  LDS.64 R12, [R0+0x10] ;  /* 0x00001000000c7984 */ /* 0x000e280000000a00 */
[----:B-1----:R-:W-:Y:S04]  /*4030*/  LDS.64 R4, [R0+0x8] ;  /* 0x0000080000047984 */ /* 0x002fe80000000a00 */
[----:B------:R-:W-:Y:S01]  /*4040*/  LDS R11, [R0] ;  /* 0x00000000000b7984 */ /* 0x000fe20000000800 */
[----:B0-----:R-:W-:-:S04]  /*4050*/  SHF.R.U32.HI R3, RZ, UR4, R12 ;  /* 0x00000004ff037c19 */ /* 0x001fc8000801160c */
[----:B------:R-:W-:-:S04]  /*4060*/  LOP3.LUT R3, R3, R54, RZ, 0x30, !PT ;  /* 0x0000003603037212 */ /* 0x000fc800078e30ff */
[----:B------:R-:W-:-:S05]  /*4070*/  SEL R2, R3, RZ, !P4 ;  /* 0x000000ff03027207 */ /* 0x000fca0006000000 */
[----:B------:R-:W-:Y:S02]  /*4080*/  IMAD R8, R2, 0x4, R53 ;  /* 0x0000000402087824 */ /* 0x000fe400078e0235 */
[----:B------:R-:W0:Y:S03]  /*4090*/  LDC.64 R2, c[0x0][0x3a0] ;  /* 0x0000e800ff027b82 */ /* 0x000e260000000a00 */
[----:B------:R-:W1:Y:S02]  /*40a0*/  LDS R7, [R8+0xb400] ;  /* 0x00b4000008077984 */ /* 0x000e640000000800 */
[----:B-1----:R-:W-:-:S04]  /*40b0*/  IMAD.IADD R7, R7, 0x1, R23 ;  /* 0x0000000107077824 */ /* 0x002fc800078e0217 */
[----:B0-----:R-:W-:-:S05]  /*40c0*/  IMAD.WIDE.U32 R6, R7, 0x18, R2 ;  /* 0x0000001807067825 */ /* 0x001fca00078e0002 */
[----:B------:R-:W-:Y:S04]  /*40d0*/  STG.E.64 desc[UR6][R6.64+0x8], R4 ;  /* 0x0000080406007986 */ /* 0x000fe8000c101b06 */
[----:B------:R-:W-:Y:S04]  /*40e0*/  STG.E.64 desc[UR6][R6.64+0x10], R12 ;  /* 0x0000100c06007986 */ /* 0x000fe8000c101b06 */
[----:B------:R-:W-:Y:S01]  /*40f0*/  STG.E desc[UR6][R6.64], R11 ;  /* 0x0000000b06007986 */ /* 0x000fe2000c101906 */
[----:B------:R-:W-:-:S03]  /*4100*/  NOP ;  /* 0x0000000000007918 */ /* 0x000fc60000000000 */
[----:B------:R-:W0:Y:S04]  /*4110*/  LDS.64 R14, [R0+0x2410] ;  /* 0x00241000000e7984 */ /* 0x000e280000000a00 */
[----:B------:R-:W-:Y:S01]  /*4120*/  LDS R19, [R0+0x2400] ;  /* 0x0024000000137984 */ /* 0x000fe20000000800 */
[----:B0-----:R-:W-:-:S04]  /*4130*/  SHF.R.U32.HI R9, RZ, UR4, R14 ;  /* 0x00000004ff097c19 */ /* 0x001fc8000801160e */
[----:B------:R-:W-:-:S04]  /*4140*/  LOP3.LUT R9, R9, R54, RZ, 0x30, !PT ;  /* 0x0000003609097212 */ /* 0x000fc800078e30ff */
[----:B------:R-:W-:-:S05]  /*4150*/  SEL R8, R9, RZ, !P4 ;  /* 0x000000ff09087207 */ /* 0x000fca0006000000 */
[----:B------:R-:W-:Y:S02]  /*4160*/  IMAD R17, R8, 0x4, R53 ;  /* 0x0000000408117824 */ /* 0x000fe400078e0235 */
[----:B------:R-:W-:Y:S04]  /*4170*/  LDS.64 R8, [R0+0x2408] ;  /* 0x0024080000087984 */ /* 0x000fe80000000a00 */
[----:B------:R-:W0:Y:S02]  /*4180*/  LDS R17, [R17+0xb400] ;  /* 0x00b4000011117984 */ /* 0x000e240000000800 */
[----:B0-----:R-:W-:-:S05]  /*4190*/  IADD3 R5, PT, PT, R23, 0x180, R17 ;  /* 0x0000018017057810 */ /* 0x001fca0007ffe011 */
[----:B------:R-:W-:-:S05]  /*41a0*/  IMAD.WIDE.U32 R4, R5, 0x18, R2 ;  /* 0x0000001805047825 */ /* 0x000fca00078e0002 */
        /* <DEDUP_REMOVED lines=43> */
[----:B------:R-:W-:Y:S04]  /*4460*/  STG.E desc[UR6][R2.64], R19 ;  /* 0x0000001302007986 */ /* 0x000fe8000c101906 */
[----:B------:R-:W-:Y:S01]  /*4470*/  STG.E.64 desc[UR6][R2.64+0x8], R6 ;  /* 0x0000080602007986 */ /* 0x000fe2000c101b06 */
[----:B------:R-:W-:Y:S01]  /*4480*/  NOP ;  /* 0x0000000000007918 */ /* 0x000fe20000000000 */
[----:B------:R-:W-:Y:S05]  /*4490*/  EXIT ;  /* 0x000000000000794d */ /* 0x000fea0003800000 */
.L_x_923:
[----:B------:R-:W-:Y:S01]  /*44a0*/  IMAD R35, R35, -0x780, R2 ;  /* 0xfffff88023237824 */ /* 0x000fe200078e0202 */
[----:B------:R-:W-:Y:S01]  /*44b0*/  BSSY.RECONVERGENT B0, `(.L_x_924) ;  /* 0x000001a000007945 */ /* 0x000fe20003800200 */
[C---:B------:R-:W-:Y:S02]  /*44c0*/  VIADD R4, R23.reuse, 0x180 ;  /* 0x0000018017047836 */ /* 0x040fe40000000000 */
[C---:B------:R-:W-:Y:S01]  /*44d0*/  VIADD R10, R23.reuse, 0x300 ;  /* 0x00000300170a7836 */ /* 0x040fe20000000000 */
[CC--:B------:R-:W-:Y:S01]  /*44e0*/  ISETP.GE.AND P0, PT, R23.reuse, R35.reuse, PT ;  /* 0x000000231700720c */ /* 0x0c0fe20003f06270 */
[C---:B------:R-:W-:Y:S01]  /*44f0*/  VIADD R12, R23.reuse, 0x480 ;  /* 0x00000480170c7836 */ /* 0x040fe20000000000 */
[-C--:B------:R-:W-:Y:S01]  /*4500*/  ISETP.GE.AND P1, PT, R4, R35.reuse, PT ;  /* 0x000000230400720c */ /* 0x080fe20003f26270 */
[----:B-1----:R-:W-:Y:S01]  /*4510*/  IMAD R5, R23, 0x14, R5 ;  /* 0x0000001417057824 */ /* 0x002fe200078e0205 */
[-C--:B------:R-:W-:Y:S02]  /*4520*/  ISETP.GE.AND P2, PT, R10, R35.reuse, PT ;  /* 0x000000230a00720c */ /* 0x080fe40003f46270 */
[----:B------:R-:W-:-:S07]  /*4530*/  ISETP.GE.AND P3, PT, R12, R35, PT ;  /* 0x000000230c00720c */ /* 0x000fce0003f66270 */
[----:B------:R-:W-:Y:S06]  /*4540*/  @P0 BRA `(.L_x_925) ;  /* 0x0000000000400947 */ /* 0x000fec0003800000 */
[----:B------:R-:W1:Y:S01]  /*4550*/  LDS R8, [R5+0x10] ;  /* 0x0000100005087984 */ /* 0x000e620000000800 */
[----:B------:R-:W1:Y:S01]  /*4560*/  LDCU UR4, c[0x0][0x3c4] ;  /* 0x00007880ff0477ac */ /* 0x000e620008000800 */
[----:B0-----:R-:W0:Y:S02]  /*4570*/  LDC.64 R6, c[0x0][0x3a0] ;  /* 0x0000e800ff067b82 */ /* 0x001e240000000a00 */
[----:B------:R-:W-:Y:S04]  /*4580*/  LDS R13, [R5] ;  /* 0x00000000050d7984 */ /* 0x000fe80000000800 */
[----:B------:R-:W-:Y:S01]  /*4590*/  LDS R9, [R5+0x14] ;  /* 0x0000140005097984 */ /* 0x000fe20000000800 */
[----:B-1----:R-:W-:-:S04]  /*45a0*/  SHF.R.U32.HI R3, RZ, UR4, R8 ;  /* 0x00000004ff037c19 */ /* 0x002fc80008011608 */
[----:B------:R-:W-:-:S04]  /*45b0*/  LOP3.LUT R3, R3, R54, RZ, 0x30, !PT ;  /* 0x0000003603037212 */ /* 0x000fc800078e30ff */
[----:B------:R-:W-:Y:S02]  /*45c0*/  SEL R0, R3, RZ, !P4 ;  /* 0x000000ff03007207 */ /* 0x000fe40006000000 */
[----:B------:R-:W-:Y:S03]  /*45d0*/  LDS.64 R2, [R5+0x8] ;  /* 0x0000080005027984 */ /* 0x000fe60000000a00 */
[----:B------:R-:W-:-:S05]  /*45e0*/  IMAD R0, R0, 0x4, R53 ;  /* 0x0000000400007824 */ /* 0x000fca00078e0235 */
[----:B------:R-:W1:Y:S02]  /*45f0*/  LDS R11, [R0+0xb400] ;  /* 0x00b40000000b7984 */ /* 0x000e640000000800 */
[----:B-1----:R-:W-:-:S04]  /*4600*/  IMAD.IADD R11, R11, 0x1, R23 ;  /* 0x000000010b0b7824 */ /* 0x002fc800078e0217 */
[----:B0-----:R-:W-:-:S05]  /*4610*/  IMAD.WIDE.U32 R6, R11, 0x18, R6 ;  /* 0x000000180b067825 */ /* 0x001fca00078e0006 */
[----:B------:R1:W-:Y:S04]  /*4620*/  STG.E.64 desc[UR6][R6.64+0x8], R2 ;  /* 0x0000080206007986 */ /* 0x0003e8000c101b06 */
[----:B------:R1:W-:Y:S04]  /*4630*/  STG.E desc[UR6][R6.64], R13 ;  /* 0x0000000d06007986 */ /* 0x0003e8000c101906 */
[----:B------:R1:W-:Y:S02]  /*4640*/  STG.E.64 desc[UR6][R6.64+0x10], R8 ;  /* 0x0000100806007986 */ /* 0x0003e4000c101b06 */
.L_x_925:
[----:B------:R-:W-:Y:S05]  /*4650*/  BSYNC.RECONVERGENT B0 ;  /* 0x0000000000007941 */ /* 0x000fea0003800200 */
.L_x_924:
[----:B------:R-:W-:Y:S01]  /*4660*/  NOP ;  /* 0x0000000000007918 */ /* 0x000fe20000000000 */
[----:B------:R-:W-:Y:S04]  /*4670*/  BSSY.RECONVERGENT B0, `(.L_x_926) ;  /* 0x0000012000007945 */ /* 0x000fe80003800200 */
[----:B------:R-:W-:Y:S05]  /*4680*/  @P1 BRA `(.L_x_927) ;  /* 0x0000000000401947 */ /* 0x000fea0003800000 */
[----:B-1----:R-:W1:Y:S01]  /*4690*/  LDS R8, [R5+0x2410] ;  /* 0x0024100005087984 */ /* 0x002e620000000800 */
[----:B------:R-:W1:Y:S01]  /*46a0*/  LDCU UR4, c[0x0][0x3c4] ;  /* 0x00007880ff0477ac */ /* 0x000e620008000800 */
[----:B0-----:R-:W0:Y:S02]  /*46b0*/  LDC.64 R6, c[0x0][0x3a0] ;  /* 0x0000e800ff067b82 */ /* 0x001e240000000a00 */
[----:B------:R-:W-:Y:S04]  /*46c0*/  LDS R13, [R5+0x2400] ;  /* 0x00240000050d7984 */ /* 0x000fe80000000800 */
        /* <DEDUP_REMOVED lines=12> */
.L_x_927:
[----:B------:R-:W-:Y:S05]  /*4790*/  BSYNC.RECONVERGENT B0 ;  /* 0x0000000000007941 */ /* 0x000fea0003800200 */
.L_x_926:
[----:B------:R-:W-:Y:S01]  /*47a0*/  NOP ;  /* 0x0000000000007918 */ /* 0x000fe20000000000 */
[----:B------:R-:W-:Y:S04]  /*47b0*/  BSSY.RECONVERGENT B0, `(.L_x_928) ;  /* 0x0000012000007945 */ /* 0x000fe80003800200 */
[----:B------:R-:W-:Y:S05]  /*47c0*/  @P2 BRA `(.L_x_929) ;  /* 0x0000000000402947 */ /* 0x000fea0003800000 */
[----:B-1--4-:R-:W1:Y:S01]  /*47d0*/  LDS R8, [R5+0x4810] ;  /* 0x0048100005087984 */ /* 0x012e620000000800 */
        /* <DEDUP_REMOVED lines=15> */
.L_x_929:
[----:B------:R-:W-:Y:S05]  /*48d0*/  BSYNC.RECONVERGENT B0 ;  /* 0x0000000000007941 */ /* 0x000fea0003800200 */
.L_x_928:
[----:B------:R-:W-:Y:S01]  /*48e0*/  NOP ;  /* 0x0000000000007918 */ /* 0x000fe20000000000 */
[----:B------:R-:W-:Y:S04]  /*48f0*/  BSSY.RECONVERGENT B0, `(.L_x_930) ;  /* 0x0000012000007945 */ /* 0x000fe80003800200 */
[----:B------:R-:W-:Y:S05]  /*4900*/  @P3 BRA `(.L_x_931) ;  /* 0x0000000000403947 */ /* 0x000fea0003800000 */
[----:B01--4-:R-:W0:Y:S01]  /*4910*/  LDS R8, [R5+0x6c10] ;  /* 0x006c100005087984 */ /* 0x013e220000000800 */
[----:B------:R-:W0:Y:S01]  /*4920*/  LDCU UR4, c[0x0][0x3c4] ;  /* 0x00007880ff0477ac */ /* 0x000e220008000800 */
[----:B------:R-:W1:Y:S02]  /*4930*/  LDC.64 R6, c[0x0][0x3a0] ;  /* 0x0000e800ff067b82 */ /* 0x000e640000000a00 */
[----:B------:R-:W-:Y:S04]  /*4940*/  LDS R13, [R5+0x6c00] ;  /* 0x006c0000050d7984 */ /* 0x000fe80000000800 */
[----:B------:R-:W-:Y:S01]  /*4950*/  LDS R9, [R5+0x6c14] ;  /* 0x006c140005097984 */ /* 0x000fe20000000800 */
[----:B0-----:R-:W-:-:S04]  /*4960*/  SHF.R.U32.HI R3, RZ, UR4, R8 ;  /* 0x00000004ff037c19 */ /* 0x001fc80008011608 */
[----:B------:R-:W-:-:S04]  /*4970*/  LOP3.LUT R3, R3, R54, RZ, 0x30, !PT ;  /* 0x0000003603037212 */ /* 0x000fc800078e30ff */
[----:B------:R-:W-:Y:S02]  /*4980*/  SEL R0, R3, RZ, !P4 ;  /* 0x000000ff03007207 */ /* 0x000fe40006000000 */
[----:B------:R-:W-:Y:S03]  /*4990*/  LDS.64 R2, [R5+0x6c08] ;  /* 0x006c080005027984 */ /* 0x000fe60000000a00 */
[----:B------:R-:W-:-:S05]  /*49a0*/  IMAD R0, R0, 0x4, R53 ;  /* 0x0000000400007824 */ /* 0x000fca00078e0235 */
[----:B------:R-:W0:Y:S02]  /*49b0*/  LDS R11, [R0+0xb400] ;  /* 0x00b40000000b7984 */ /* 0x000e240000000800 */
[----:B0-----:R-:W-:-:S04]  /*49c0*/  IMAD.IADD R11, R12, 0x1, R11 ;  /* 0x000000010c0b7824 */ /* 0x001fc800078e020b */
[----:B-1----:R-:W-:-:S05]  /*49d0*/  IMAD.WIDE.U32 R6, R11, 0x18, R6 ;  /* 0x000000180b067825 */ /* 0x002fca00078e0006 */
[----:B------:R0:W-:Y:S04]  /*49e0*/  STG.E.64 desc[UR6][R6.64+0x8], R2 ;  /* 0x0000080206007986 */ /* 0x0001e8000c101b06 */
[----:B------:R0:W-:Y:S04]  /*49f0*/  STG.E desc[UR6][R6.64], R13 ;  /* 0x0000000d06007986 */ /* 0x0001e8000c101906 */
[----:B------:R0:W-:Y:S02]  /*4a00*/  STG.E.64 desc[UR6][R6.64+0x10], R8 ;  /* 0x0000100806007986 */ /* 0x0001e4000c101b06 */
.L_x_931:
[----:B------:R-:W-:Y:S05]  /*4a10*/  BSYNC.RECONVERGENT B0 ;  /* 0x0000000000007941 */ /* 0x000fea0003800200 */
.L_x_930:
[----:B------:R-:W-:Y:S01]  /*4a20*/  NOP ;  /* 0x0000000000007918 */ /* 0x000fe20000000000 */
[----:B01--4-:R-:W0:Y:S01]  /*4a30*/  LDS R8, [R5+0x9010] ;  /* 0x0090100005087984 */ /* 0x013e220000000800 */
[----:B------:R-:W0:Y:S01]  /*4a40*/  LDCU UR4, c[0x0][0x3c4] ;  /* 0x00007880ff0477ac */ /* 0x000e220008000800 */
[----:B------:R-:W-:-:S05]  /*4a50*/  VIADD R22, R23, 0x600 ;  /* 0x0000060017167836 */ /* 0x000fca0000000000 */
[----:B------:R-:W-:-:S13]  /*4a60*/  ISETP.GE.AND P0, PT, R22, R35, PT ;  /* 0x000000231600720c */ /* 0x000fda0003f06270 */
[----:B------:R-:W-:Y:S01]  /*4a70*/  @!P0 LDS R9, [R5+0x9014] ;  /* 0x0090140005098984 */ /* 0x000fe20000000800 */
[----:B------:R-:W1:Y:S03]  /*4a80*/  @!P0 LDC.64 R6, c[0x0][0x3a0] ;  /* 0x0000e800ff068b82 */ /* 0x000e660000000a00 */
[----:B------:R-:W-:Y:S01]  /*4a90*/  @!P0 LDS R13, [R5+0x9000] ;  /* 0x00900000050d8984 */ /* 0x000fe20000000800 */
[----:B0-----:R-:W-:-:S04]  /*4aa0*/  SHF.R.U32.HI R3, RZ, UR4, R8 ;  /* 0x00000004ff037c19 */ /* 0x001fc80008011608 */
[----:B------:R-:W-:-:S04]  /*4ab0*/  LOP3.LUT R3, R3, R54, RZ, 0x30, !PT ;  /* 0x0000003603037212 */ /* 0x000fc800078e30ff */
[----:B------:R-:W-:Y:S02]  /*4ac0*/  SEL R0, R3, RZ, !P4 ;  /* 0x000000ff03007207 */ /* 0x000fe40006000000 */
[----:B------:R-:W-:Y:S03]  /*4ad0*/  @!P0 LDS.64 R2, [R5+0x9008] ;  /* 0x0090080005028984 */ /* 0x000fe60000000a00 */
[----:B------:R-:W-:-:S05]  /*4ae0*/  IMAD R0, R0, 0x4, R53 ;  /* 0x0000000400007824 */ /* 0x000fca00078e0235 */
[----:B------:R-:W0:Y:S02]  /*4af0*/  LDS R11, [R0+0xb400] ;  /* 0x00b40000000b7984 */ /* 0x000e240000000800 */
[----:B0-----:R-:W-:-:S04]  /*4b00*/  IMAD.IADD R11, R22, 0x1, R11 ;  /* 0x00000001160b7824 */ /* 0x001fc800078e020b */
[----:B-1----:R-:W-:-:S05]  /*4b10*/  @!P0 IMAD.WIDE.U32 R6, R11, 0x18, R6 ;  /* 0x000000180b068825 */ /* 0x002fca00078e0006 */
[----:B------:R-:W-:Y:S04]  /*4b20*/  @!P0 STG.E.64 desc[UR6][R6.64+0x8], R2 ;  /* 0x0000080206008986 */ /* 0x000fe8000c101b06 */
[----:B------:R-:W-:Y:S04]  /*4b30*/  @!P0 STG.E.64 desc[UR6][R6.64+0x10], R8 ;  /* 0x0000100806008986 */ /* 0x000fe8000c101b06 */
[----:B------:R-:W-:Y:S01]  /*4b40*/  @!P0 STG.E desc[UR6][R6.64], R13 ;  /* 0x0000000d06008986 */ /* 0x000fe2000c101906 */
[----:B------:R-:W-:Y:S01]  /*4b50*/  NOP ;  /* 0x0000000000007918 */ /* 0x000fe20000000000 */
[----:B------:R-:W-:Y:S05]  /*4b60*/  EXIT ;  /* 0x000000000000794d */ /* 0x000fea0003800000 */
.L_x_902:
[----:B------:R-:W-:Y:S02]  /*4b70*/  IMAD.MOV.U32 R74, RZ, RZ, R67 ;  /* 0x000000ffff4a7224 */ /* 0x000fe400078e0043 */
[----:B------:R-:W-:Y:S02]  /*4b80*/  IMAD.MOV.U32 R75, RZ, RZ, 0x1 ;  /* 0x00000001ff4b7424 */ /* 0x000fe400078e00ff */
[----:B------:R-:W-:Y:S02]  /*4b90*/  IMAD.MOV.U32 R76, RZ, RZ, RZ ;  /* 0x000000ffff4c7224 */ /* 0x000fe400078e00ff */
[----:B------:R-:W-:-:S07]  /*4ba0*/  IMAD.MOV.U32 R73, RZ, RZ, -0x1 ;  /* 0xffffffffff497424 */ /* 0x000fce00078e00ff */
[----:B-----5:R-:W-:Y:S05]  /*4bb0*/  WARPSYNC.COLLECTIVE R73, `(.L_x_932) ;  /* 0x0000000049087348 */ /* 0x020fea0003c00000 */
[----:B------:R0:W1:Y:S02]  /*4bc0*/  SHFL.UP P0, R72, R74, R75, R76 ;  /* 0x0400004b4a487389 */ /* 0x000064000000004c */
[----:B01---5:R-:W-:Y:S05]  /*4bd0*/  ENDCOLLECTIVE ;  /* 0x000000000000791b */ /* 0x023fea0003800000 */
.L_x_932:
[----:B------:R-:W-:Y:S02]  /*4be0*/  IMAD.MOV.U32 R75, RZ, RZ, 0x2 ;  /* 0x00000002ff4b7424 */ /* 0x000fe400078e00ff */
[----:B------:R-:W-:-:S04]  /*4bf0*/  IMAD.MOV.U32 R68, RZ, RZ, R72 ;  /* 0x000000ffff447224 */ /* 0x000fc800078e0048 */
[----:B------:R-:W-:-:S04]  /*4c00*/  @P0 IMAD.IADD R68, R67, 0x1, R68 ;  /* 0x0000000143440824 */ /* 0x000fc800078e0244 */
[----:B------:R-:W-:-:S07]  /*4c10*/  IMAD.MOV.U32 R74, RZ, RZ, R68 ;  /* 0x000000ffff4a7224 */ /* 0x000fce00078e0044 */
[----:B------:R-:W-:Y:S05]  /*4c20*/  WARPSYNC.COLLECTIVE R73, `(.L_x_933) ;  /* 0x0000000049087348 */ /* 0x000fea0003c00000 */
[----:B------:R0:W1:Y:S02]  /*4c30*/  SHFL.UP P0, R72, R74, R75, R76 ;  /* 0x0400004b4a487389 */ /* 0x000064000000004c */
[----:B01----:R-:W-:Y:S05]  /*4c40*/  ENDCOLLECTIVE ;  /* 0x000000000000791b */ /* 0x003fea0003800000 */
.L_x_933:
[----:B------:R-:W-:Y:S02]  /*4c50*/  IMAD.MOV.U32 R75, RZ, RZ, 0x4 ;  /* 0x00000004ff4b7424 */ /* 0x000fe400078e00ff */
[----:B------:R-:W-:-:S04]  /*4c60*/  IMAD.MOV.U32 R69, RZ, RZ, R72 ;  /* 0x000000ffff457224 */ /* 0x000fc800078e0048 */
[----:B------:R-:W-:-:S04]  /*4c70*/  @P0 IMAD.IADD R69, R68, 0x1, R69 ;  /* 0x0000000144450824 */ /* 0x000fc800078e0245 */
[----:B------:R-:W-:-:S07]  /*4c80*/  IMAD.MOV.U32 R74, RZ, RZ, R69 ;  /* 0x000000ffff4a7224 */ /* 0x000fce00078e0045 */
[----:B------:R-:W-:Y:S05]  /*4c90*/  WARPSYNC.COLLECTIVE R73, `(.L_x_934) ;  /* 0x0000000049087348 */ /* 0x000fea0003c00000 */
[----:B------:R0:W1:Y:S02]  /*4ca0*/  SHFL.UP P0, R72, R74, R75, R76 ;  /* 0x0400004b4a487389 */ /* 0x000064000000004c */
[----:B01----:R-:W-:Y:S05]  /*4cb0*/  ENDCOLLECTIVE ;  /* 0x000000000000791b */ /* 0x003fea0003800000 */
.L_x_934:
[----:B------:R-:W-:Y:S02]  /*4cc0*/  IMAD.MOV.U32 R75, RZ, RZ, 0x8 ;  /* 0x00000008ff4b7424 */ /* 0x000fe400078e00ff */
[----:B------:R-:W-:-:S04]  /*4cd0*/  IMAD.MOV.U32 R70, RZ, RZ, R72 ;  /* 0x000000ffff467224 */ /* 0x000fc800078e0048 */
[----:B------:R-:W-:-:S04]  /*4ce0*/  @P0 IMAD.IADD R70, R69, 0x1, R70 ;  /* 0x0000000145460824 */ /* 0x000fc800078e0246 */
[----:B------:R-:W-:-:S07]  /*4cf0*/  IMAD.MOV.U32 R74, RZ, RZ, R70 ;  /* 0x000000ffff4a7224 */ /* 0x000fce00078e0046 */
[----:B------:R-:W-:Y:S05]  /*4d00*/  WARPSYNC.COLLECTIVE R73, `(.L_x_935) ;  /* 0x0000000049087348 */ /* 0x000fea0003c00000 */
[----:B------:R0:W1:Y:S02]  /*4d10*/  SHFL.UP P0, R72, R74, R75, R76 ;  /* 0x0400004b4a487389 */ /* 0x000064000000004c */
[----:B01----:R-:W-:Y:S05]  /*4d20*/  ENDCOLLECTIVE ;  /* 0x000000000000791b */ /* 0x003fea0003800000 */
.L_x_935:
[----:B------:R-:W-:Y:S02]  /*4d30*/  IMAD.MOV.U32 R75, RZ, RZ, 0x10 ;  /* 0x00000010ff4b7424 */ /* 0x000fe400078e00ff */
[----:B------:R-:W-:-:S04]  /*4d40*/  IMAD.MOV.U32 R71, RZ, RZ, R72 ;  /* 0x000000ffff477224 */ /* 0x000fc800078e0048 */
[----:B------:R-:W-:-:S04]  /*4d50*/  @P0 IMAD.IADD R71, R70, 0x1, R71 ;  /* 0x0000000146470824 */ /* 0x000fc800078e0247 */
[----:B------:R-:W-:-:S07]  /*4d60*/  IMAD.MOV.U32 R74, RZ, RZ, R71 ;  /* 0x000000ffff4a7224 */ /* 0x000fce00078e0047 */
[----:B------:R-:W-:Y:S05]  /*4d70*/  WARPSYNC.COLLECTIVE R73, `(.L_x_936) ;  /* 0x0000000049087348 */ /* 0x000fea0003c00000 */
[----:B------:R0:W1:Y:S02]  /*4d80*/  SHFL.UP P0, R72, R74, R75, R76 ;  /* 0x0400004b4a487389 */ /* 0x000064000000004c */
[----:B01----:R-:W-:Y:S05]  /*4d90*/  ENDCOLLECTIVE ;  /* 0x000000000000791b */ /* 0x003fea0003800000 */
.L_x_936:
[----:B------:R-:W-:Y:S05]  /*4da0*/  BRA `(.L_x_937) ;  /* 0xffffffd800447947 */ /* 0x000fea000383ffff */
.L_x_938:
        /* <DEDUP_REMOVED lines=13> */
.L_x_1376:


//--------------------- .text._ZN3cub18CUB_300001_SM_10006detail10radix_sort33DeviceRadixSortExclusiveSumKernelINS1_5radix10policy_hubI19preprocess_vertex_tNS0_8NullTypeEjE10Policy1000EjEEvPT0_ --------------------------
	.section	.text._ZN3cub18CUB_300001_SM_10006detail10radix_sort33DeviceRadixSortExclusiveSumKernelINS1_5radix10policy_hubI19preprocess_vertex_tNS0_8NullTypeEjE10Policy1000EjEEvPT0_,"ax",@progbits
	.align	128
        .global         _ZN3cub18CUB_300001_SM_10006detail10radix_sort33DeviceRadixSortExclusiveSumKernelINS1_5radix10policy_hubI19preprocess_vertex_tNS0_8NullTypeEjE10Policy1000EjEEvPT0_
        .type           _ZN3cub18CUB_300001_SM_10006detail10radix_sort33DeviceRadixSortExclusiveSumKernelINS1_5radix10policy_hubI19preprocess_vertex_tNS0_8NullTypeEjE10Policy1000EjEEvPT0_,@function
        .size           _ZN3cub18CUB_300001_SM_10006detail10radix_sort33DeviceRadixSortExclusiveSumKernelINS1_5radix10policy_hubI19preprocess_vertex_tNS0_8NullTypeEjE10Policy1000EjEEvPT0_,(.L_x_1377 - _ZN3cub18CUB_300001_SM_10006detail10radix_sort33DeviceRadixSortExclusiveSumKernelINS1_5radix10policy_hubI19preprocess_vertex_tNS0_8NullTypeEjE10Policy1000EjEEvPT0_)
        .other          _ZN3cub18CUB_300001_SM_10006detail10radix_sort33DeviceRadixSortExclusiveSumKernelINS1_5radix10policy_hubI19preprocess_vertex_tNS0_8NullTypeEjE10Policy1000EjEEvPT0_,@"STO_CUDA_ENTRY STV_DEFAULT"
_ZN3cub18CUB_300001_SM_10006detail10radix_sort33DeviceRadixSortExclusiveSumKernelINS1_5radix10policy_hubI19preprocess_vertex_tNS0_8NullTypeEjE10Policy1000EjEEvPT0_:
.text._ZN3cub18CUB_300001_SM_10006detail10radix_sort33DeviceRadixSortExclusiveSumKernelINS1_5radix10policy_hubI19preprocess_vertex_tNS0_8NullTypeEjE10Policy1000EjEEvPT0_:
[----:B------:R-:W-:Y:S01]  /*0000*/  LDC R1, c[0x0][0x37c] ;  /* 0x0000df00ff017b82 */ /* 0x000fe20000000800 */
[----:B------:R-:W0:Y:S07]  /*0010*/  S2R R4, SR_TID.X ;  /* 0x0000000000047919 */ /* 0x000e2e0000002100 */
[----:B------:R-:W1:Y:S01]  /*0020*/  LDC.64 R2, c[0x0][0x380] ;  /* 0x0000e000ff027b82 */ /* 0x000e620000000a00 */
[----:B------:R-:W2:Y:S01]  /*0030*/  LDCU.64 UR4, c[0x0][0x358] ;  /* 0x00006b00ff0477ac */ /* 0x000ea20008000a00 */
[----:B------:R-:W3:Y:S01]  /*0040*/  S2R R5, SR_CTAID.X ;  /* 0x0000000000057919 */ /* 0x000ee20000002500 */
[----:B0-----:R-:W-:Y:S01]  /*0050*/  ISETP.GT.U32.AND P1, PT, R4, 0xff, PT ;  /* 0x000000ff0400780c */ /* 0x001fe20003f24070 */
[----:B---3--:R-:W-:-:S04]  /*0060*/  IMAD R5, R5, 0x100, R4 ;  /* 0x0000010005057824 */ /* 0x008fc800078e0204 */
[----:B-1----:R-:W-:-:S08]  /*0070*/  IMAD.WIDE R2, R5, 0x4, R2 ;  /* 0x0000000405027825 */ /* 0x002fd000078e0202 */
[----:B--2---:R-:W2:Y:S01]  /*0080*/  @!P1 LDG.E R7, desc[UR4][R2.64] ;  /* 0x0000000402079981 */ /* 0x004ea2000c1e1900 */
[----:B------:R-:W-:Y:S02]  /*0090*/  MOV R0, 0x400 ;  /* 0x0000040000007802 */ /* 0x000fe40000000f00 */
[C---:B------:R-:W-:Y:S01]  /*00a0*/  ISETP.GT.U32.AND P0, PT, R4.reuse, 0x1f, PT ;  /* 0x0000001f0400780c */ /* 0x040fe20003f04070 */
[----:B------:R-:W0:Y:S02]  /*00b0*/  S2R R5, SR_CgaCtaId ;  /* 0x0000000000057919 */ /* 0x000e240000008800 */
[----:B0-----:R-:W-:Y:S02]  /*00c0*/  LEA R5, R5, R0, 0x18 ;  /* 0x0000000005057211 */ /* 0x001fe400078ec0ff */
[----:B------:R-:W-:-:S05]  /*00d0*/  LEA.HI R0, R4, R4, RZ, 0x1d ;  /* 0x0000000404007211 */ /* 0x000fca00078fe8ff */
[----:B------:R-:W-:-:S05]  /*00e0*/  IMAD R0, R0, 0x4, R5 ;  /* 0x0000000400007824 */ /* 0x000fca00078e0205 */
[----:B--2---:R0:W-:Y:S01]  /*00f0*/  STS [R0+0x10], R7 ;  /* 0x0000100700007388 */ /* 0x0041e20000000800 */
        /* <DEDUP_REMOVED lines=8> */
[----:B0-----:R-:W0:Y:S04]  /*0180*/  LDS R7, [R4+0x20] ;  /* 0x0000200004077984 */ /* 0x001e280000000800 */
[----:B------:R-:W-:Y:S04]  /*0190*/  LDS R6, [R4+0x24] ;  /* 0x0000240004067984 */ /* 0x000fe80000000800 */
[----:B------:R-:W2:Y:S04]  /*01a0*/  LDS R5, [R4+0x28] ;  /* 0x0000280004057984 */ /* 0x000ea80000000800 */
[----:B------:R-:W3:Y:S01]  /*01b0*/  LDS R12, [R4+0x2c] ;  /* 0x00002c00040c7984 */ /* 0x000ee20000000800 */
[----:B-1----:R-:W-:-:S04]  /*01c0*/  IADD3 R13, PT, PT, R11, R10, R9 ;  /* 0x0000000a0b0d7210 */ /* 0x002fc80007ffe009 */
[----:B0-----:R-:W-:-:S04]  /*01d0*/  IADD3 R13, PT, PT, R7, R13, R8 ;  /* 0x0000000d070d7210 */ /* 0x001fc80007ffe008 */
[----:B--2---:R-:W-:-:S04]  /*01e0*/  IADD3 R13, PT, PT, R5, R13, R6 ;  /* 0x0000000d050d7210 */ /* 0x004fc80007ffe006 */
[----:B---3--:R-:W-:Y:S01]  /*01f0*/  IADD3 R12, PT, PT, R12, R13, RZ ;  /* 0x0000000d0c0c7210 */ /* 0x008fe20007ffe0ff */
[----:B------:R-:W-:Y:S06]  /*0200*/  BRA.DIV UR6, `(.L_x_940) ;  /* 0x0000000206807947 */ /* 0x000fec000b800000 */
[----:B------:R-:W0:Y:S02]  /*0210*/  SHFL.UP P0, R13, R12, 0x1, RZ ;  /* 0x042000000c0d7989 */ /* 0x000e2400000000ff */
[----:B0-----:R-:W-:-:S05]  /*0220*/  @P0 IMAD.IADD R13, R12, 0x1, R13 ;  /* 0x000000010c0d0824 */ /* 0x001fca00078e020d */
[----:B------:R-:W0:Y:S02]  /*0230*/  SHFL.UP P0, R14, R13, 0x2, RZ ;  /* 0x044000000d0e7989 */ /* 0x000e2400000000ff */
[----:B0-----:R-:W-:-:S05]  /*0240*/  @P0 IMAD.IADD R14, R13, 0x1, R14 ;  /* 0x000000010d0e0824 */ /* 0x001fca00078e020e */
[----:B------:R-:W0:Y:S02]  /*0250*/  SHFL.UP P0, R15, R14, 0x4, RZ ;  /* 0x048000000e0f7989 */ /* 0x000e2400000000ff */
[----:B0-----:R-:W-:-:S05]  /*0260*/  @P0 IADD3 R15, PT, PT, R14, R15, RZ ;  /* 0x0000000f0e0f0210 */ /* 0x001fca0007ffe0ff */
[----:B------:R-:W0:Y:S02]  /*0270*/  SHFL.UP P0, R16, R15, 0x8, RZ ;  /* 0x050000000f107989 */ /* 0x000e2400000000ff */
[----:B0-----:R-:W-:-:S05]  /*0280*/  @P0 IMAD.IADD R16, R15, 0x1, R16 ;  /* 0x000000010f100824 */ /* 0x001fca00078e0210 */
[----:B------:R0:W1:Y:S02]  /*0290*/  SHFL.UP P0, R17, R16, 0x10, RZ ;  /* 0x0600000010117989 */ /* 0x00006400000000ff */
.L_x_946:
[----:B-1----:R-:W-:-:S05]  /*02a0*/  @P0 IMAD.IADD R17, R16, 0x1, R17 ;  /* 0x0000000110110824 */ /* 0x002fca00078e0211 */
[----:B------:R-:W-:-:S05]  /*02b0*/  IADD3 R12, PT, PT, -R12, R17, RZ ;  /* 0x000000110c0c7210 */ /* 0x000fca0007ffe1ff */
[----:B------:R-:W-:Y:S01]  /*02c0*/  IMAD.IADD R9, R9, 0x1, R12 ;  /* 0x0000000109097824 */ /* 0x000fe200078e020c */
[----:B------:R1:W-:Y:S03]  /*02d0*/  STS [R4+0x10], R12 ;  /* 0x0000100c04007388 */ /* 0x0003e60000000800 */
[----:B------:R-:W-:Y:S01]  /*02e0*/  IMAD.IADD R10, R10, 0x1, R9 ;  /* 0x000000010a0a7824 */ /* 0x000fe200078e0209 */
[----:B------:R1:W-:Y:S04]  /*02f0*/  STS [R4+0x14], R9 ;  /* 0x0000140904007388 */ /* 0x0003e80000000800 */
[----:B------:R-:W-:Y:S01]  /*0300*/  IADD3 R11, PT, PT, R11, R10, RZ ;  /* 0x0000000a0b0b7210 */ /* 0x000fe20007ffe0ff */
[----:B------:R1:W-:Y:S04]  /*0310*/  STS [R4+0x18], R10 ;  /* 0x0000180a04007388 */ /* 0x0003e80000000800 */
        /* <DEDUP_REMOVED lines=8> */
[----:B------:R1:W-:Y:S02]  /*03a0*/  STS [R4+0x2c], R5 ;  /* 0x00002c0504007388 */ /* 0x0003e40000000800 */
.L_x_939:
[----:B------:R-:W-:Y:S05]  /*03b0*/  WARPSYNC.ALL ;  /* 0x0000000000007948 */ /* 0x000fea0003800000 */
[----:B------:R-:W-:Y:S06]  /*03c0*/  BAR.SYNC.DEFER_BLOCKING 0x0 ;  /* 0x0000000000007b1d */ /* 0x000fec0000010000 */
[----:B------:R-:W-:Y:S05]  /*03d0*/  @P1 EXIT ;  /* 0x000000000000194d */ /* 0x000fea0003800000 */
[----:B-1----:R-:W1:Y:S04]  /*03e0*/  LDS R5, [R0+0x10] ;  /* 0x0000100000057984 */ /* 0x002e680000000800 */
[----:B-1----:R-:W-:Y:S01]  /*03f0*/  STG.E desc[UR4][R2.64], R5 ;  /* 0x0000000502007986 */ /* 0x002fe2000c101904 */
[----:B------:R-:W-:Y:S05]  /*0400*/  EXIT ;  /* 0x000000000000794d */ /* 0x000fea0003800000 */
.L_x_940:
[----:B------:R-:W-:Y:S02]  /*0410*/  HFMA2 R20, -RZ, RZ, 0, 5.9604644775390625e-08 ;  /* 0x00000001ff147431 */ /* 0x000fe400000001ff */
[----:B------:R-:W-:Y:S01]  /*0420*/  IMAD.MOV.U32 R19, RZ, RZ, R12 ;  /* 0x000000ffff137224 */ /* 0x000fe200078e000c */
[----:B------:R-:W-:Y:S01]  /*0430*/  MOV R18, 0xffffffff ;  /* 0xffffffff00127802 */ /* 0x000fe20000000f00 */
[----:B------:R-:W-:-:S07]  /*0440*/  IMAD.MOV.U32 R21, RZ, RZ, RZ ;  /* 0x000000ffff157224 */ /* 0x000fce00078e00ff */
[----:B------:R-:W-:Y:S05]  /*0450*/  WARPSYNC.COLLECTIVE R18, `(.L_x_941) ;  /* 0x0000000012087348 */ /* 0x000fea0003c00000 */
[----:B------:R0:W1:Y:S02]  /*0460*/  SHFL.UP P0, R17, R19, R20, R21 ;  /* 0x0400001413117389 */ /* 0x0000640000000015 */
[----:B01----:R-:W-:Y:S05]  /*0470*/  ENDCOLLECTIVE ;  /* 0x000000000000791b */ /* 0x003fea0003800000 */
.L_x_941:
[----:B------:R-:W-:Y:S02]  /*0480*/  HFMA2 R20, -RZ, RZ, 0, 1.1920928955078125e-07 ;  /* 0x00000002ff147431 */ /* 0x000fe400000001ff */
[----:B------:R-:W-:-:S05]  /*0490*/  IMAD.MOV.U32 R13, RZ, RZ, R17 ;  /* 0x000000ffff0d7224 */ /* 0x000fca00078e0011 */
[----:B------:R-:W-:-:S05]  /*04a0*/  @P0 IADD3 R13, PT, PT, R12, R13, RZ ;  /* 0x0000000d0c0d0210 */ /* 0x000fca0007ffe0ff */
[----:B------:R-:W-:-:S07]  /*04b0*/  IMAD.MOV.U32 R19, RZ, RZ, R13 ;  /* 0x000000ffff137224 */ /* 0x000fce00078e000d */
[----:B------:R-:W-:Y:S05]  /*04c0*/  WARPSYNC.COLLECTIVE R18, `(.L_x_942) ;  /* 0x0000000012087348 */ /* 0x000fea0003c00000 */
[----:B------:R0:W1:Y:S02]  /*04d0*/  SHFL.UP P0, R17, R19, R20, R21 ;  /* 0x0400001413117389 */ /* 0x0000640000000015 */
[----:B01----:R-:W-:Y:S05]  /*04e0*/  ENDCOLLECTIVE ;  /* 0x000000000000791b */ /* 0x003fea0003800000 */
.L_x_942:
[----:B------:R-:W-:Y:S01]  /*04f0*/  MOV R20, 0x4 ;  /* 0x0000000400147802 */ /* 0x000fe20000000f00 */
[----:B------:R-:W-:-:S05]  /*0500*/  IMAD.MOV.U32 R14, RZ, RZ, R17 ;  /* 0x000000ffff0e7224 */ /* 0x000fca00078e0011 */
[----:B------:R-:W-:-:S05]  /*0510*/  @P0 IADD3 R14, PT, PT, R13, R14, RZ ;  /* 0x0000000e0d0e0210 */ /* 0x000fca0007ffe0ff */
[----:B------:R-:W-:-:S07]  /*0520*/  IMAD.MOV.U32 R19, RZ, RZ, R14 ;  /* 0x000000ffff137224 */ /* 0x000fce00078e000e */
[----:B------:R-:W-:Y:S05]  /*0530*/  WARPSYNC.COLLECTIVE R18, `(.L_x_943) ;  /* 0x0000000012087348 */ /* 0x000fea0003c00000 */
[----:B------:R0:W1:Y:S02]  /*0540*/  SHFL.UP P0, R17, R19, R20, R21 ;  /* 0x0400001413117389 */ /* 0x0000640000000015 */
[----:B01----:R-:W-:Y:S05]  /*0550*/  ENDCOLLECTIVE ;  /* 0x000000000000791b */ /* 0x003fea0003800000 */
.L_x_943:
[----:B------:R-:W-:Y:S02]  /*0560*/  HFMA2 R20, -RZ, RZ, 0, 4.76837158203125e-07 ;  /* 0x00000008ff147431 */ /* 0x000fe400000001ff */
[----:B------:R-:W-:-:S05]  /*0570*/  IMAD.MOV.U32 R15, RZ, RZ, R17 ;  /* 0x000000ffff0f7224 */ /* 0x000fca00078e0011 */
[----:B------:R-:W-:-:S05]  /*0580*/  @P0 IADD3 R15, PT, PT, R14, R15, RZ ;  /* 0x0000000f0e0f0210 */ /* 0x000fca0007ffe0ff */
[----:B------:R-:W-:-:S07]  /*0590*/  IMAD.MOV.U32 R19, RZ, RZ, R15 ;  /* 0x000000ffff137224 */ /* 0x000fce00078e000f */
[----:B------:R-:W-:Y:S05]  /*05a0*/  WARPSYNC.COLLECTIVE R18, `(.L_x_944) ;  /* 0x0000000012087348 */ /* 0x000fea0003c00000 */
[----:B------:R0:W1:Y:S02]  /*05b0*/  SHFL.UP P0, R17, R19, R20, R21 ;  /* 0x0400001413117389 */ /* 0x0000640000000015 */
[----:B01----:R-:W-:Y:S05]  /*05c0*/  ENDCOLLECTIVE ;  /* 0x000000000000791b */ /* 0x003fea0003800000 */
.L_x_944:
[----:B------:R-:W-:Y:S01]  /*05d0*/  MOV R20, 0x10 ;  /* 0x0000001000147802 */ /* 0x000fe20000000f00 */
[----:B------:R-:W-:-:S05]  /*05e0*/  IMAD.MOV.U32 R16, RZ, RZ, R17 ;  /* 0x000000ffff107224 */ /* 0x000fca00078e0011 */
[----:B------:R-:W-:-:S05]  /*05f0*/  @P0 IADD3 R16, PT, PT, R15, R16, RZ ;  /* 0x000000100f100210 */ /* 0x000fca0007ffe0ff */
[----:B------:R-:W-:-:S07]  /*0600*/  IMAD.MOV.U32 R19, RZ, RZ, R16 ;  /* 0x000000ffff137224 */ /* 0x000fce00078e0010 */
[----:B------:R-:W-:Y:S05]  /*0610*/  WARPSYNC.COLLECTIVE R18, `(.L_x_945) ;  /* 0x0000000012087348 */ /* 0x000fea0003c00000 */
[----:B------:R0:W1:Y:S02]  /*0620*/  SHFL.UP P0, R17, R19, R20, R21 ;  /* 0x0400001413117389 */ /* 0x0000640000000015 */
[----:B01----:R-:W-:Y:S05]  /*0630*/  ENDCOLLECTIVE ;  /* 0x000000000000791b */ /* 0x003fea0003800000 */
.L_x_945:
[----:B------:R-:W-:Y:S05]  /*0640*/  BRA `(.L_x_946) ;  /* 0xfffffffc00147947 */ /* 0x000fea000383ffff */
.L_x_947:
        /* <DEDUP_REMOVED lines=11> */
.L_x_1377:


//--------------------- .text._ZN3cub18CUB_300001_SM_10006detail10radix_sort30DeviceRadixSortHistogramKernelINS1_5radix10policy_hubI19preprocess_vertex_tNS0_8NullTypeEjE10Policy1000ELNS0_9SortOrderE0ES6_j30preprocess_vertex_decomposer_tEEvPT2_PKT1_SC_iiT3_ --------------------------
	.section	.text._ZN3cub18CUB_300001_SM_10006detail10radix_sort30DeviceRadixSortHistogramKernelINS1_5radix10policy_hubI19preprocess_vertex_tNS0_8NullTypeEjE10Policy1000ELNS0_9SortOrderE0ES6_j30preprocess_vertex_decomposer_tEEvPT2_PKT1_SC_iiT3_,"ax",@progbits
	.align	128
        .global         _ZN3cub18CUB_300001_SM_10006detail10radix_sort30DeviceRadixSortHistogramKernelINS1_5radix10policy_hubI19preprocess_vertex_tNS0_8NullTypeEjE10Policy1000ELNS0_9SortOrderE0ES6_j30preprocess_vertex_decomposer_tEEvPT2_PKT1_SC_iiT3_
        .type           _ZN3cub18CUB_300001_SM_10006detail10radix_sort30DeviceRadixSortHistogramKernelINS1_5radix10policy_hubI19preprocess_vertex_tNS0_8NullTypeEjE10Policy1000ELNS0_9SortOrderE0ES6_j30preprocess_vertex_decomposer_tEEvPT2_PKT1_SC_iiT3_,@function
        .size           _ZN3cub18CUB_300001_SM_10006detail10radix_sort30DeviceRadixSortHistogramKernelINS1_5radix10policy_hubI19preprocess_vertex_tNS0_8NullTypeEjE10Policy1000ELNS0_9SortOrderE0ES6_j30preprocess_vertex_decomposer_tEEvPT2_PKT1_SC_iiT3_,(.L_x_1378 - _ZN3cub18CUB_300001_SM_10006detail10radix_sort30DeviceRadixSortHistogramKernelINS1_5radix10policy_hubI19preprocess_vertex_tNS0_8NullTypeEjE10Policy1000ELNS0_9SortOrderE0ES6_j30preprocess_vertex_decomposer_tEEvPT2_PKT1_SC_iiT3_)
        .other          _ZN3cub18CUB_300001_SM_10006detail10radix_sort30DeviceRadixSortHistogramKernelINS1_5radix10policy_hubI19preprocess_vertex_tNS0_8NullTypeEjE10Policy1000ELNS0_9SortOrderE0ES6_j30preprocess_vertex_decomposer_tEEvPT2_PKT1_SC_iiT3_,@"STO_CUDA_ENTRY STV_DEFAULT"
_ZN3cub18CUB_300001_SM_10006detail10radix_sort30DeviceRadixSortHistogramKernelINS1_5radix10policy_hubI19preprocess_vertex_tNS0_8NullTypeEjE10Policy1000ELNS0_9SortOrderE0ES6_j30preprocess_vertex_decomposer_tEEvPT2_PKT1_SC_iiT3_:
.text._ZN3cub18CUB_300001_SM_10006detail10radix_sort30DeviceRadixSortHistogramKernelINS1_5radix10policy_hubI19preprocess_vertex_tNS0_8NullTypeEjE10Policy1000ELNS0_9SortOrderE0ES6_j30preprocess_vertex_decomposer_tEEvPT2_PKT1_SC_iiT3_:
[----:B------:R-:W-:Y:S01]  /*0000*/  LDC R1, c[0x0][0x37c] ;  /* 0x0000df00ff017b82 */ /* 0x000fe20000000800 */
[----:B------:R-:W0:Y:S02]  /*0010*/  LDCU UR8, c[0x0][0x390] ;  /* 0x00007200ff0877ac */ /* 0x000e240008000800 */
[----:B0-----:R-:W-:-:S13]  /*0020*/  ISETP.NE.AND P0, PT, RZ, UR8, PT ;  /* 0x00000008ff007c0c */ /* 0x001fda000bf05270 */
[----:B------:R-:W-:Y:S05]  /*0030*/  @!P0 EXIT ;  /* 0x000000000000894d */ /* 0x000fea0003800000 */
[----:B------:R-:W0:Y:S01]  /*0040*/  LDC R0, c[0x0][0x398] ;  /* 0x0000e600ff007b82 */ /* 0x000e220000000800 */
[----:B------:R-:W1:Y:S01]  /*0050*/  S2R R9, SR_TID.X ;  /* 0x0000000000097919 */ /* 0x000e620000002100 */
[----:B------:R-:W-:Y:S01]  /*0060*/  UMOV UR4, 0x400 ;  /* 0x0000040000047882 */ /* 0x000fe20000000000 */
[----:B------:R-:W-:Y:S01]  /*0070*/  UIADD3 UR5, UPT, UPT, UR8, -0x1, URZ ;  /* 0xffffffff08057890 */ /* 0x000fe2000fffe0ff */
[----:B------:R-:W2:Y:S04]  /*0080*/  LDCU.64 UR12, c[0x0][0x358] ;  /* 0x00006b00ff0c77ac */ /* 0x000ea80008000a00 */
[----:B------:R-:W0:Y:S01]  /*0090*/  LDC R3, c[0x0][0x394] ;  /* 0x0000e500ff037b82 */ /* 0x000e220000000800 */
[----:B------:R-:W-:Y:S01]  /*00a0*/  ULEA.HI UR5, UR5, 0x1, URZ, 0x2 ;  /* 0x0000000105057891 */ /* 0x000fe2000f8f10ff */
[----:B------:R-:W3:Y:S03]  /*00b0*/  LDCU UR14, c[0x0][0x370] ;  /* 0x00006e00ff0e77ac */ /* 0x000ee60008000800 */
[----:B------:R-:W-:-:S03]  /*00c0*/  UISETP.LT.U32.AND UP0, UPT, UR5, UR8, UPT ;  /* 0x000000080500728c */ /* 0x000fc6000bf01070 */
[----:B------:R-:W4:Y:S08]  /*00d0*/  S2UR UR7, SR_CgaCtaId ;  /* 0x00000000000779c3 */ /* 0x000f300000008800 */
[----:B------:R-:W5:Y:S01]  /*00e0*/  S2UR UR6, SR_CTAID.X ;  /* 0x00000000000679c3 */ /* 0x000f620000002500 */
[----:B0-----:R-:W-:Y:S01]  /*00f0*/  IADD3 R0, PT, PT, R0, 0x7, -R3 ;  /* 0x0000000700007810 */ /* 0x001fe20007ffe803 */
[----:B-1----:R-:W-:-:S02]  /*0100*/  VIADD R35, R9, 0x100 ;  /* 0x0000010009237836 */ /* 0x002fc40000000000 */
[C---:B------:R-:W-:Y:S01]  /*0110*/  VIADD R34, R9.reuse, 0x180 ;  /* 0x0000018009227836 */ /* 0x040fe20000000000 */
[----:B------:R-:W-:Y:S01]  /*0120*/  SHF.R.S32.HI R3, RZ, 0x1f, R0 ;  /* 0x0000001fff037819 */ /* 0x000fe20000011400 */
[C---:B------:R-:W-:Y:S01]  /*0130*/  VIADD R33, R9.reuse, 0x200 ;  /* 0x0000020009217836 */ /* 0x040fe20000000000 */
[----:B------:R-:W-:Y:S01]  /*0140*/  ISETP.GE.AND P0, PT, R0, 0x8, PT ;  /* 0x000000080000780c */ /* 0x000fe20003f06270 */
[----:B------:R-:W-:Y:S01]  /*0150*/  VIADD R32, R9, 0x280 ;  /* 0x0000028009207836 */ /* 0x000fe20000000000 */
[----:B------:R-:W-:Y:S01]  /*0160*/  LEA.HI R3, R3, R0, RZ, 0x3 ;  /* 0x0000000003037211 */ /* 0x000fe200078f18ff */
[----:B----4-:R-:W-:Y:S01]  /*0170*/  ULEA UR4, UR7, UR4, 0x18 ;  /* 0x0000000407047291 */ /* 0x010fe2000f8ec0ff */
[C---:B------:R-:W-:Y:S01]  /*0180*/  ISETP.GT.U32.OR P0, PT, R9.reuse, 0xff, !P0 ;  /* 0x000000ff0900780c */ /* 0x040fe20004704470 */
[C---:B------:R-:W-:Y:S01]  /*0190*/  VIADD R31, R9.reuse, 0x300 ;  /* 0x00000300091f7836 */ /* 0x040fe20000000000 */
[----:B------:R-:W-:Y:S01]  /*01a0*/  SHF.R.S32.HI R3, RZ, 0x3, R3 ;  /* 0x00000003ff037819 */ /* 0x000fe20000011403 */
[C---:B------:R-:W-:Y:S01]  /*01b0*/  VIADD R30, R9.reuse, 0x500 ;  /* 0x00000500091e7836 */ /* 0x040fe20000000000 */
[----:B------:R-:W-:Y:S01]  /*01c0*/  P2R R21, PR, RZ, 0x1 ;  /* 0x00000001ff157803 */ /* 0x000fe20000000000 */
[C---:B------:R-:W-:Y:S01]  /*01d0*/  VIADD R29, R9.reuse, 0x780 ;  /* 0x00000780091d7836 */ /* 0x040fe20000000000 */
[----:B------:R-:W-:Y:S01]  /*01e0*/  LEA R8, R9, UR4, 0x2 ;  /* 0x0000000409087c11 */ /* 0x000fe2000f8e10ff */
[C---:B------:R-:W-:Y:S01]  /*01f0*/  VIADD R28, R3.reuse, 0xffffffff ;  /* 0xffffffff031c7836 */ /* 0x040fe20000000000 */
[C---:B------:R-:W-:Y:S01]  /*0200*/  LOP3.LUT R27, R3.reuse, 0xf, RZ, 0xc0, !PT ;  /* 0x0000000f031b7812 */ /* 0x040fe200078ec0ff */
[----:B-----5:R-:W-:Y:S01]  /*0210*/  USHF.L.U32 UR6, UR6, 0xb, URZ ;  /* 0x0000000b06067899 */ /* 0x020fe200080006ff */
[C---:B------:R-:W-:Y:S01]  /*0220*/  LOP3.LUT R26, R3.reuse, 0x7, RZ, 0xc0, !PT ;  /* 0x00000007031a7812 */ /* 0x040fe200078ec0ff */
[----:B------:R-:W-:Y:S01]  /*0230*/  VIADD R7, R8, 0x2000 ;  /* 0x0000200008077836 */ /* 0x000fe20000000000 */
[----:B------:R-:W-:Y:S01]  /*0240*/  LOP3.LUT R25, R3, 0x3, RZ, 0xc0, !PT ;  /* 0x0000000303197812 */ /* 0x000fe200078ec0ff */
[----:B------:R-:W-:Y:S01]  /*0250*/  VIADD R24, R27, 0xffffffff ;  /* 0xffffffff1b187836 */ /* 0x000fe20000000000 */
[C---:B------:R-:W-:Y:S01]  /*0260*/  LOP3.LUT R6, R3.reuse, 0xffffff0, RZ, 0xc0, !PT ;  /* 0x0ffffff003067812 */ /* 0x040fe200078ec0ff */
[----:B------:R-:W-:Y:S01]  /*0270*/  VIADD R23, R26, 0xffffffff ;  /* 0xffffffff1a177836 */ /* 0x000fe20000000000 */
[----:B------:R-:W-:Y:S01]  /*0280*/  LOP3.LUT R5, R3, 0xffffff8, RZ, 0xc0, !PT ;  /* 0x0ffffff803057812 */ /* 0x000fe200078ec0ff */
[----:B------:R-:W-:Y:S01]  /*0290*/  VIADD R22, R25, 0xffffffff ;  /* 0xffffffff19167836 */ /* 0x000fe20000000000 */
[----:B------:R-:W-:Y:S01]  /*02a0*/  LOP3.LUT R4, R3, 0x1, RZ, 0xc0, !PT ;  /* 0x0000000103047812 */ /* 0x000fe200078ec0ff */
[----:B------:R-:W-:Y:S01]  /*02b0*/  IMAD.MOV R0, RZ, RZ, -R6 ;  /* 0x000000ffff007224 */ /* 0x000fe200078e0a06 */
[----:B------:R-:W-:Y:S01]  /*02c0*/  USEL UR7, UR5, UR8, UP0 ;  /* 0x0000000805077287 */ /* 0x000fe20008000000 */
[----:B--23--:R-:W-:-:S11]  /*02d0*/  UMOV UR4, URZ ;  /* 0x000000ff00047c82 */ /* 0x00cfd60008000000 */
.L_x_1034:
[----:B------:R-:W-:Y:S01]  /*02e0*/  ISETP.NE.AND P0, PT, R21, RZ, PT ;  /* 0x000000ff1500720c */ /* 0x000fe20003f05270 */
[----:B------:R-:W-:-:S12]  /*02f0*/  BSSY.RECONVERGENT B0, `(.L_x_948) ;  /* 0x0000075000007945 */ /* 0x000fd80003800200 */
[----:B012345:R-:W-:Y:S05]  /*0300*/  @P0 BRA `(.L_x_949) ;  /* 0x0000000400cc0947 */ /* 0x03ffea0003800000 */
[----:B------:R-:W-:Y:S01]  /*0310*/  ISETP.GE.U32.AND P0, PT, R28, 0xf, PT ;  /* 0x0000000f1c00780c */ /* 0x000fe20003f06070 */
[----:B------:R-:W-:-:S12]  /*0320*/  IMAD.MOV.U32 R3, RZ, RZ, RZ ;  /* 0x000000ffff037224 */ /* 0x000fd800078e00ff */
[----:B------:R-:W-:Y:S05]  /*0330*/  @!P0 BRA `(.L_x_950) ;  /* 0x00000000005c8947 */ /* 0x000fea0003800000 */
[----:B------:R-:W-:Y:S02]  /*0340*/  IMAD.MOV.U32 R2, RZ, RZ, R7 ;  /* 0x000000ffff027224 */ /* 0x000fe400078e0007 */
[----:B------:R-:W-:-:S07]  /*0350*/  IMAD.MOV.U32 R3, RZ, RZ, R0 ;  /* 0x000000ffff037224 */ /* 0x000fce00078e0000 */
.L_x_951:
[----:B------:R-:W-:Y:S01]  /*0360*/  VIADD R3, R3, 0x10 ;  /* 0x0000001003037836 */ /* 0x000fe20000000000 */
[----:B------:R-:W-:Y:S04]  /*0370*/  STS [R2+-0x2000], RZ ;  /* 0xffe000ff02007388 */ /* 0x000fe80000000800 */
        /* <DEDUP_REMOVED lines=18> */
[----:B------:R-:W-:-:S07]  /*04a0*/  IMAD.MOV.U32 R3, RZ, RZ, R6 ;  /* 0x000000ffff037224 */ /* 0x000fce00078e0006 */
.L_x_950:
[----:B------:R-:W-:-:S13]  /*04b0*/  ISETP.NE.AND P1, PT, R27, RZ, PT ;  /* 0x000000ff1b00720c */ /* 0x000fda0003f25270 */
[----:B------:R-:W-:Y:S05]  /*04c0*/  @!P1 BRA `(.L_x_952) ;  /* 0x0000000000789947 */ /* 0x000fea0003800000 */
[----:B------:R-:W-:Y:S02]  /*04d0*/  ISETP.GE.U32.AND P2, PT, R24, 0x7, PT ;  /* 0x000000071800780c */ /* 0x000fe40003f46070 */
[----:B------:R-:W-:-:S11]  /*04e0*/  ISETP.NE.AND P3, PT, R26, RZ, PT ;  /* 0x000000ff1a00720c */ /* 0x000fd60003f65270 */
[----:B------:R-:W-:Y:S05]  /*04f0*/  @!P2 BRA `(.L_x_953) ;  /* 0x000000000028a947 */ /* 0x000fea0003800000 */
        /* <DEDUP_REMOVED lines=10> */
.L_x_953:
[----:B------:R-:W-:Y:S05]  /*05a0*/  @!P3 BRA `(.L_x_952) ;  /* 0x000000000040b947 */ /* 0x000fea0003800000 */
[----:B------:R-:W-:Y:S02]  /*05b0*/  ISETP.GE.U32.AND P2, PT, R23, 0x3, PT ;  /* 0x000000031700780c */ /* 0x000fe40003f46070 */
[----:B------:R-:W-:-:S11]  /*05c0*/  ISETP.NE.AND P3, PT, R25, RZ, PT ;  /* 0x000000ff1900720c */ /* 0x000fd60003f65270 */
[C---:B0-----:R-:W-:Y:S02]  /*05d0*/  @P2 IMAD R2, R3.reuse, 0x400, R8 ;  /* 0x0000040003022824 */ /* 0x041fe400078e0208 */
[----:B------:R-:W-:-:S03]  /*05e0*/  @P2 VIADD R3, R3, 0x4 ;  /* 0x0000000403032836 */ /* 0x000fc60000000000 */
[----:B------:R1:W-:Y:S04]  /*05f0*/  @P2 STS [R2], RZ ;  /* 0x000000ff02002388 */ /* 0x0003e80000000800 */
[----:B------:R1:W-:Y:S04]  /*0600*/  @P2 STS [R2+0x400], RZ ;  /* 0x000400ff02002388 */ /* 0x0003e80000000800 */
[----:B------:R1:W-:Y:S04]  /*0610*/  @P2 STS [R2+0x800], RZ ;  /* 0x000800ff02002388 */ /* 0x0003e80000000800 */
[----:B------:R1:W-:Y:S01]  /*0620*/  @P2 STS [R2+0xc00], RZ ;  /* 0x000c00ff02002388 */ /* 0x0003e20000000800 */
[----:B------:R-:W-:Y:S05]  /*0630*/  @!P3 BRA `(.L_x_952) ;  /* 0x00000000001cb947 */ /* 0x000fea0003800000 */
[----:B-1----:R-:W-:Y:S01]  /*0640*/  IMAD R2, R3, 0x400, R8 ;  /* 0x0000040003027824 */ /* 0x002fe200078e0208 */
[----:B------:R-:W-:-:S04]  /*0650*/  ISETP.NE.AND P2, PT, R25, 0x1, PT ;  /* 0x000000011900780c */ /* 0x000fc80003f45270 */
[----:B------:R2:W-:Y:S09]  /*0660*/  STS [R2], RZ ;  /* 0x000000ff02007388 */ /* 0x0005f20000000800 */
[----:B--2---:R-:W-:Y:S05]  /*0670*/  @!P2 BRA `(.L_x_952) ;  /* 0x00000000000ca947 */ /* 0x004fea0003800000 */
[----:B------:R-:W-:Y:S01]  /*0680*/  ISETP.NE.AND P2, PT, R25, 0x2, PT ;  /* 0x000000021900780c */ /* 0x000fe20003f45270 */
[----:B------:R2:W-:-:S12]  /*0690*/  STS [R2+0x400], RZ ;  /* 0x000400ff02007388 */ /* 0x0005d80000000800 */
[----:B------:R2:W-:Y:S02]  /*06a0*/  @P2 STS [R2+0x800], RZ ;  /* 0x000800ff02002388 */ /* 0x0005e40000000800 */
.L_x_952:
[----:B------:R-:W-:-:S13]  /*06b0*/  ISETP.GT.U32.AND P2, PT, R9, 0x7f, PT ;  /* 0x0000007f0900780c */ /* 0x000fda0003f44070 */
[----:B------:R-:W-:Y:S05]  /*06c0*/  @P2 BRA `(.L_x_949) ;  /* 0x0000000000dc2947 */ /* 0x000fea0003800000 */
[----:B------:R-:W-:Y:S01]  /*06d0*/  IMAD.MOV.U32 R3, RZ, RZ, RZ ;  /* 0x000000ffff037224 */ /* 0x000fe200078e00ff */
[----:B------:R-:W-:Y:S06]  /*06e0*/  @!P0 BRA `(.L_x_954) ;  /* 0x0000000000588947 */ /* 0x000fec0003800000 */
[----:B------:R-:W-:-:S07]  /*06f0*/  IMAD.MOV.U32 R3, RZ, RZ, RZ ;  /* 0x000000ffff037224 */ /* 0x000fce00078e00ff */
.L_x_955:
[C---:B0123--:R-:W-:Y:S02]  /*0700*/  IMAD R2, R3.reuse, 0x400, R8 ;  /* 0x0000040003027824 */ /* 0x04ffe400078e0208 */
[----:B------:R-:W-:-:S03]  /*0710*/  VIADD R3, R3, 0x10 ;  /* 0x0000001003037836 */ /* 0x000fc60000000000 */
[----:B------:R3:W-:Y:S02]  /*0720*/  STS [R2+0x200], RZ ;  /* 0x000200ff02007388 */ /* 0x0007e40000000800 */
[----:B------:R-:W-:Y:S02]  /*0730*/  ISETP.NE.AND P0, PT, R3, R6, PT ;  /* 0x000000060300720c */ /* 0x000fe40003f05270 */
        /* <DEDUP_REMOVED lines=16> */
[----:B------:R-:W-:-:S07]  /*0840*/  IMAD.MOV.U32 R3, RZ, RZ, R6 ;  /* 0x000000ffff037224 */ /* 0x000fce00078e0006 */
.L_x_954:
[----:B------:R-:W-:Y:S05]  /*0850*/  @!P1 BRA `(.L_x_949) ;  /* 0x0000000000789947 */ /* 0x000fea0003800000 */
[----:B------:R-:W-:Y:S02]  /*0860*/  ISETP.GE.U32.AND P0, PT, R24, 0x7, PT ;  /* 0x000000071800780c */ /* 0x000fe40003f06070 */
[----:B------:R-:W-:-:S11]  /*0870*/  ISETP.NE.AND P1, PT, R26, RZ, PT ;  /* 0x000000ff1a00720c */ /* 0x000fd60003f25270 */
[----:B------:R-:W-:Y:S05]  /*0880*/  @!P0 BRA `(.L_x_956) ;  /* 0x0000000000288947 */ /* 0x000fea0003800000 */
[C---:B0123--:R-:W-:Y:S02]  /*0890*/  IMAD R2, R3.reuse, 0x400, R8 ;  /* 0x0000040003027824 */ /* 0x04ffe400078e0208 */
[----:B------:R-:W-:-:S03]  /*08a0*/  VIADD R3, R3, 0x8 ;  /* 0x0000000803037836 */ /* 0x000fc60000000000 */
[----:B------:R4:W-:Y:S04]  /*08b0*/  STS [R2+0x200], RZ ;  /* 0x000200ff02007388 */ /* 0x0009e80000000800 */
[----:B------:R4:W-:Y:S04]  /*08c0*/  STS [R2+0x600], RZ ;  /* 0x000600ff02007388 */ /* 0x0009e80000000800 */
[----:B------:R4:W-:Y:S04]  /*08d0*/  STS [R2+0xa00], RZ ;  /* 0x000a00ff02007388 */ /* 0x0009e80000000800 */
[----:B------:R4:W-:Y:S04]  /*08e0*/  STS [R2+0xe00], RZ ;  /* 0x000e00ff02007388 */ /* 0x0009e80000000800 */
[----:B------:R4:W-:Y:S04]  /*08f0*/  STS [R2+0x1200], RZ ;  /* 0x001200ff02007388 */ /* 0x0009e80000000800 */
[----:B------:R4:W-:Y:S04]  /*0900*/  STS [R2+0x1600], RZ ;  /* 0x001600ff02007388 */ /* 0x0009e80000000800 */
[----:B------:R4:W-:Y:S04]  /*0910*/  STS [R2+0x1a00], RZ ;  /* 0x001a00ff02007388 */ /* 0x0009e80000000800 */
[----:B------:R4:W-:Y:S02]  /*0920*/  STS [R2+0x1e00], RZ ;  /* 0x001e00ff02007388 */ /* 0x0009e40000000800 */
.L_x_956:
[----:B------:R-:W-:Y:S05]  /*0930*/  @!P1 BRA `(.L_x_949) ;  /* 0x0000000000409947 */ /* 0x000fea0003800000 */
[----:B------:R-:W-:Y:S02]  /*0940*/  ISETP.GE.U32.AND P0, PT, R23, 0x3, PT ;  /* 0x000000031700780c */ /* 0x000fe40003f06070 */
[----:B------:R-:W-:-:S11]  /*0950*/  ISETP.NE.AND P1, PT, R25, RZ, PT ;  /* 0x000000ff1900720c */ /* 0x000fd60003f25270 */
[C---:B01234-:R-:W-:Y:S02]  /*0960*/  @P0 IMAD R2, R3.reuse, 0x400, R8 ;  /* 0x0000040003020824 */ /* 0x05ffe400078e0208 */
[----:B------:R-:W-:-:S03]  /*0970*/  @P0 VIADD R3, R3, 0x4 ;  /* 0x0000000403030836 */ /* 0x000fc60000000000 */
[----:B------:R0:W-:Y:S04]  /*0980*/  @P0 STS [R2+0x200], RZ ;  /* 0x000200ff02000388 */ /* 0x0001e80000000800 */
[----:B------:R0:W-:Y:S04]  /*0990*/  @P0 STS [R2+0x600], RZ ;  /* 0x000600ff02000388 */ /* 0x0001e80000000800 */
[----:B------:R0:W-:Y:S04]  /*09a0*/  @P0 STS [R2+0xa00], RZ ;  /* 0x000a00ff02000388 */ /* 0x0001e80000000800 */
[----:B------:R0:W-:Y:S01]  /*09b0*/  @P0 STS [R2+0xe00], RZ ;  /* 0x000e00ff02000388 */ /* 0x0001e20000000800 */
[----:B------:R-:W-:Y:S05]  /*09c0*/  @!P1 BRA `(.L_x_949) ;  /* 0x00000000001c9947 */ /* 0x000fea0003800000 */
[----:B0-----:R-:W-:Y:S01]  /*09d0*/  IMAD R2, R3, 0x400, R8 ;  /* 0x0000040003027824 */ /* 0x001fe200078e0208 */
[----:B------:R-:W-:-:S04]  /*09e0*/  ISETP.NE.AND P0, PT, R25, 0x1, PT ;  /* 0x000000011900780c */ /* 0x000fc80003f05270 */
[----:B------:R0:W-:Y:S09]  /*09f0*/  STS [R2+0x200], RZ ;  /* 0x000200ff02007388 */ /* 0x0001f20000000800 */
[----:B0-----:R-:W-:Y:S05]  /*0a00*/  @!P0 BRA `(.L_x_949) ;  /* 0x00000000000c8947 */ /* 0x001fea0003800000 */
[----:B------:R-:W-:Y:S01]  /*0a10*/  ISETP.NE.AND P0, PT, R25, 0x2, PT ;  /* 0x000000021900780c */ /* 0x000fe20003f05270 */
[----:B------:R0:W-:-:S12]  /*0a20*/  STS [R2+0x600], RZ ;  /* 0x000600ff02007388 */ /* 0x0001d80000000800 */
[----:B------:R0:W-:Y:S02]  /*0a30*/  @P0 STS [R2+0xa00], RZ ;  /* 0x000a00ff02000388 */ /* 0x0001e40000000800 */
.L_x_949:
[----:B------:R-:W-:Y:S05]  /*0a40*/  BSYNC.RECONVERGENT B0 ;  /* 0x0000000000007941 */ /* 0x000fea0003800200 */
.L_x_948:
[----:B------:R-:W-:Y:S06]  /*0a50*/  BAR.SYNC.DEFER_BLOCKING 0x0 ;  /* 0x0000000000007b1d */ /* 0x000fec0000010000 */
[----:B------:R-:W5:Y:S02]  /*0a60*/  LDCU UR5, c[0x0][0x390] ;  /* 0x00007200ff0577ac */ /* 0x000f640008000800 */
[----:B-----5:R-:W-:-:S04]  /*0a70*/  UIMAD UR5, UR4, -0x40000000, UR5 ;  /* 0xc0000000040578a4 */ /* 0x020fc8000f8e0205 */
[----:B------:R-:W-:-:S04]  /*0a80*/  UISETP.LT.U32.AND UP0, UPT, UR5, 0x40000000, UPT ;  /* 0x400000000500788c */ /* 0x000fc8000bf01070 */
[----:B------:R-:W-:-:S04]  /*0a90*/  USEL UR9, UR5, 0x40000000, UP0 ;  /* 0x4000000005097887 */ /* 0x000fc80008000000 */
[----:B------:R-:W-:Y:S01]  /*0aa0*/  UISETP.GE.U32.AND UP0, UPT, UR6, UR9, UPT ;  /* 0x000000090600728c */ /* 0x000fe2000bf06070 */
[----:B------:R-:W-:Y:S08]  /*0ab0*/  BAR.SYNC.DEFER_BLOCKING 0x0 ;  /* 0x0000000000007b1d */ /* 0x000ff00000010000 */
[----:B------:R-:W-:Y:S05]  /*0ac0*/  BRA.U UP0, `(.L_x_957) ;  /* 0x0000000d004c7547 */ /* 0x000fea000b800000 */
[----:B------:R-:W-:-:S05]  /*0ad0*/  UMOV UR8, UR6 ;  /* 0x0000000600087c82 */ /* 0x000fca0008000000 */
.L_x_965:
[----:B-----5:R-:W5:Y:S01]  /*0ae0*/  LDCU UR5, c[0x0][0x390] ;  /* 0x00007200ff0577ac */ /* 0x020f620008000800 */
[----:B------:R-:W-:Y:S02]  /*0af0*/  ULEA UR10, UR4, UR8, 0x1e ;  /* 0x00000008040a7291 */ /* 0x000fe4000f8ef0ff */
[----:B------:R-:W-:-:S04]  /*0b00*/  ULEA UR8, UR14, UR8, 0xb ;  /* 0x000000080e087291 */ /* 0x000fc8000f8e58ff */
[----:B------:R-:W-:Y:S02]  /*0b10*/  UISETP.GE.U32.AND UP0, UPT, UR8, UR9, UPT ;  /* 0x000000090800728c */ /* 0x000fe4000bf06070 */
[----:B-----5:R-:W-:-:S04]  /*0b20*/  UIADD3 UR5, UPT, UPT, -UR10, UR5, URZ ;  /* 0x000000050a057290 */ /* 0x020fc8000fffe1ff */
[----:B------:R-:W-:-:S09]  /*0b30*/  UISETP.GE.U32.AND UP1, UPT, UR5, 0x800, UPT ;  /* 0x000008000500788c */ /* 0x000fd2000bf26070 */
[----:B01----:R-:W-:Y:S05]  /*0b40*/  BRA.U !UP1, `(.L_x_958) ;  /* 0x0000000109507547 */ /* 0x003fea000b800000 */
[----:B01234-:R-:W0:Y:S01]  /*0b50*/  LDC.64 R2, c[0x0][0x388] ;  /* 0x0000e200ff027b82 */ /* 0x01fe220000000a00 */
[----:B------:R-:W-:-:S04]  /*0b60*/  VIADD R11, R9, UR10 ;  /* 0x0000000a090b7c36 */ /* 0x000fc80008000000 */
[----:B0-----:R-:W-:-:S05]  /*0b70*/  IMAD.WIDE.U32 R2, R11, 0x18, R2 ;  /* 0x000000180b027825 */ /* 0x001fca00078e0002 */
[----:B------:R0:W5:Y:S04]  /*0b80*/  LDG.E R43, desc[UR12][R2.64+0x10] ;  /* 0x0000100c022b7981 */ /* 0x000168000c1e1900 */
        /* <DEDUP_REMOVED lines=14> */
[----:B------:R0:W5:Y:S01]  /*0c70*/  LDG.E R39, desc[UR12][R2.64+0xb410] ;  /* 0x00b4100c02277981 */ /* 0x000162000c1e1900 */
[----:B------:R-:W-:Y:S05]  /*0c80*/  BRA `(.L_x_959) ;  /* 0x0000000000ec7947 */ /* 0x000fea0003800000 */
.L_x_958:
[----:B01234-:R-:W0:Y:S01]  /*0c90*/  LDC.64 R2, c[0x0][0x388] ;  /* 0x0000e200ff027b82 */ /* 0x01fe220000000a00 */
[C---:B------:R-:W-:Y:S01]  /*0ca0*/  ISETP.GE.AND P1, PT, R9.reuse, UR5, PT ;  /* 0x0000000509007c0c */ /* 0x040fe2000bf26270 */
[----:B------:R-:W-:Y:S01]  /*0cb0*/  VIADD R10, R9, 0x80 ;  /* 0x00000080090a7836 */ /* 0x000fe20000000000 */
[----:B------:R-:W-:Y:S01]  /*0cc0*/  ISETP.GE.AND P3, PT, R35, UR5, PT ;  /* 0x0000000523007c0c */ /* 0x000fe2000bf66270 */
[C---:B------:R-:W-:Y:S01]  /*0cd0*/  VIADD R11, R9.reuse, UR10 ;  /* 0x0000000a090b7c36 */ /* 0x040fe20008000000 */
[----:B------:R-:W-:Y:S01]  /*0ce0*/  ISETP.GE.AND P4, PT, R34, UR5, PT ;  /* 0x0000000522007c0c */ /* 0x000fe2000bf86270 */
[----:B------:R-:W-:Y:S01]  /*0cf0*/  IMAD.MOV.U32 R43, RZ, RZ, -0x1 ;  /* 0xffffffffff2b7424 */ /* 0x000fe200078e00ff */
[----:B------:R-:W-:Y:S01]  /*0d00*/  ISETP.GE.AND P2, PT, R10, UR5, PT ;  /* 0x000000050a007c0c */ /* 0x000fe2000bf46270 */
[----:B------:R-:W-:Y:S01]  /*0d10*/  VIADD R10, R9, 0x380 ;  /* 0x00000380090a7836 */ /* 0x000fe20000000000 */
[----:B------:R-:W-:Y:S01]  /*0d20*/  ISETP.GE.AND P5, PT, R33, UR5, PT ;  /* 0x0000000521007c0c */ /* 0x000fe2000bfa6270 */
[----:B------:R-:W-:Y:S01]  /*0d30*/  IMAD.MOV.U32 R12, RZ, RZ, -0x1 ;  /* 0xffffffffff0c7424 */ /* 0x000fe200078e00ff */
[C---:B------:R-:W-:Y:S01]  /*0d40*/  LOP3.LUT R13, R9.reuse, 0x400, RZ, 0xfc, !PT ;  /* 0x00000400090d7812 */ /* 0x040fe200078efcff */
[----:B------:R-:W-:Y:S01]  /*0d50*/  VIADD R14, R9, 0x480 ;  /* 0x00000480090e7836 */ /* 0x000fe20000000000 */
[----:B------:R-:W-:Y:S01]  /*0d60*/  ISETP.GE.AND P0, PT, R10, UR5, PT ;  /* 0x000000050a007c0c */ /* 0x000fe2000bf06270 */
[----:B------:R-:W-:-:S02]  /*0d70*/  IMAD.MOV.U32 R10, RZ, RZ, -0x1 ;  /* 0xffffffffff0a7424 */ /* 0x000fc400078e00ff */
[----:B0-----:R-:W-:-:S04]  /*0d80*/  IMAD.WIDE.U32 R2, R11, 0x18, R2 ;  /* 0x000000180b027825 */ /* 0x001fc800078e0002 */
[----:B------:R-:W-:Y:S01]  /*0d90*/  IMAD.MOV.U32 R11, RZ, RZ, -0x1 ;  /* 0xffffffffff0b7424 */ /* 0x000fe200078e00ff */
[----:B------:R1:W5:Y:S01]  /*0da0*/  @!P1 LDG.E R43, desc[UR12][R2.64+0x10] ;  /* 0x0000100c022b9981 */ /* 0x000362000c1e1900 */
[----:B------:R-:W-:-:S03]  /*0db0*/  ISETP.GE.AND P1, PT, R32, UR5, PT ;  /* 0x0000000520007c0c */ /* 0x000fc6000bf26270 */
[----:B------:R1:W5:Y:S01]  /*0dc0*/  @!P4 LDG.E R12, desc[UR12][R2.64+0x2410] ;  /* 0x0024100c020cc981 */ /* 0x000362000c1e1900 */
[----:B------:R-:W-:Y:S01]  /*0dd0*/  ISETP.GE.AND P4, PT, R14, UR5, PT ;  /* 0x000000050e007c0c */ /* 0x000fe2000bf86270 */
[----:B------:R-:W-:Y:S02]  /*0de0*/  IMAD.MOV.U32 R14, RZ, RZ, -0x1 ;  /* 0xffffffffff0e7424 */ /* 0x000fe400078e00ff */
[----:B------:R1:W5:Y:S01]  /*0df0*/  @!P3 LDG.E R11, desc[UR12][R2.64+0x1810] ;  /* 0x0018100c020bb981 */ /* 0x000362000c1e1900 */
[----:B------:R-:W-:Y:S01]  /*0e00*/  ISETP.GE.AND P3, PT, R13, UR5, PT ;  /* 0x000000050d007c0c */ /* 0x000fe2000bf66270 */
[----:B------:R-:W-:Y:S02]  /*0e10*/  IMAD.MOV.U32 R13, RZ, RZ, -0x1 ;  /* 0xffffffffff0d7424 */ /* 0x000fe400078e00ff */
[----:B------:R1:W5:Y:S01]  /*0e20*/  @!P2 LDG.E R10, desc[UR12][R2.64+0xc10] ;  /* 0x000c100c020aa981 */ /* 0x000362000c1e1900 */
[----:B------:R-:W-:Y:S01]  /*0e30*/  ISETP.GE.AND P2, PT, R31, UR5, PT ;  /* 0x000000051f007c0c */ /* 0x000fe2000bf46270 */
[----:B------:R-:W-:-:S02]  /*0e40*/  VIADD R16, R9, 0x580 ;  /* 0x0000058009107836 */ /* 0x000fc40000000000 */
[----:B------:R-:W-:Y:S01]  /*0e50*/  VIADD R17, R9, 0x600 ;  /* 0x0000060009117836 */ /* 0x000fe20000000000 */
[----:B------:R1:W5:Y:S01]  /*0e60*/  @!P5 LDG.E R13, desc[UR12][R2.64+0x3010] ;  /* 0x0030100c020dd981 */ /* 0x000362000c1e1900 */
[----:B------:R-:W-:Y:S01]  /*0e70*/  IMAD.MOV.U32 R15, RZ, RZ, -0x1 ;  /* 0xffffffffff0f7424 */ /* 0x000fe200078e00ff */
[----:B------:R-:W-:Y:S02]  /*0e80*/  ISETP.GE.AND P5, PT, R16, UR5, PT ;  /* 0x0000000510007c0c */ /* 0x000fe4000bfa6270 */
[----:B------:R1:W5:Y:S01]  /*0e90*/  @!P1 LDG.E R14, desc[UR12][R2.64+0x3c10] ;  /* 0x003c100c020e9981 */ /* 0x000362000c1e1900 */
[----:B------:R-:W-:Y:S01]  /*0ea0*/  ISETP.GE.AND P1, PT, R17, UR5, PT ;  /* 0x0000000511007c0c */ /* 0x000fe2000bf26270 */
[----:B------:R-:W-:Y:S02]  /*0eb0*/  IMAD.MOV.U32 R16, RZ, RZ, -0x1 ;  /* 0xffffffffff107424 */ /* 0x000fe400078e00ff */
[----:B------:R-:W-:Y:S01]  /*0ec0*/  IMAD.MOV.U32 R17, RZ, RZ, -0x1 ;  /* 0xffffffffff117424 */ /* 0x000fe200078e00ff */
[----:B------:R1:W5:Y:S01]  /*0ed0*/  @!P2 LDG.E R15, desc[UR12][R2.64+0x4810] ;  /* 0x0048100c020fa981 */ /* 0x000362000c1e1900 */
[----:B------:R-:W-:-:S02]  /*0ee0*/  IMAD.MOV.U32 R18, RZ, RZ, -0x1 ;  /* 0xffffffffff127424 */ /* 0x000fc400078e00ff */
[C---:B------:R-:W-:Y:S01]  /*0ef0*/  VIADD R19, R9.reuse, 0x680 ;  /* 0x0000068009137836 */ /* 0x040fe20000000000 */
[----:B------:R1:W5:Y:S01]  /*0f00*/  @!P0 LDG.E R16, desc[UR12][R2.64+0x5410] ;  /* 0x0054100c02108981 */ /* 0x000362000c1e1900 */
[----:B------:R-:W-:Y:S01]  /*0f10*/  VIADD R20, R9, 0x700 ;  /* 0x0000070009147836 */ /* 0x000fe20000000000 */
[----:B------:R-:W-:Y:S02]  /*0f20*/  ISETP.GE.AND P2, PT, R30, UR5, PT ;  /* 0x000000051e007c0c */ /* 0x000fe4000bf46270 */
[----:B------:R1:W5:Y:S01]  /*0f30*/  @!P3 LDG.E R17, desc[UR12][R2.64+0x6010] ;  /* 0x0060100c0211b981 */ /* 0x000362000c1e1900 */
[----:B------:R-:W-:Y:S02]  /*0f40*/  ISETP.GE.AND P0, PT, R19, UR5, PT ;  /* 0x0000000513007c0c */ /* 0x000fe4000bf06270 */
[----:B------:R-:W-:Y:S01]  /*0f50*/  ISETP.GE.AND P3, PT, R20, UR5, PT ;  /* 0x0000000514007c0c */ /* 0x000fe2000bf66270 */
[----:B------:R1:W5:Y:S01]  /*0f60*/  @!P4 LDG.E R18, desc[UR12][R2.64+0x6c10] ;  /* 0x006c100c0212c981 */ /* 0x000362000c1e1900 */
[----:B------:R-:W-:Y:S01]  /*0f70*/  ISETP.GE.AND P4, PT, R29, UR5, PT ;  /* 0x000000051d007c0c */ /* 0x000fe2000bf86270 */
[----:B------:R-:W-:-:S02]  /*0f80*/  IMAD.MOV.U32 R19, RZ, RZ, -0x1 ;  /* 0xffffffffff137424 */ /* 0x000fc400078e00ff */
[----:B------:R-:W-:Y:S02]  /*0f90*/  IMAD.MOV.U32 R20, RZ, RZ, -0x1 ;  /* 0xffffffffff147424 */ /* 0x000fe400078e00ff */
[----:B------:R-:W-:Y:S02]  /*0fa0*/  IMAD.MOV.U32 R36, RZ, RZ, -0x1 ;  /* 0xffffffffff247424 */ /* 0x000fe400078e00ff */
[----:B------:R-:W-:Y:S01]  /*0fb0*/  IMAD.MOV.U32 R37, RZ, RZ, -0x1 ;  /* 0xffffffffff257424 */ /* 0x000fe200078e00ff */
[----:B------:R1:W5:Y:S01]  /*0fc0*/  @!P2 LDG.E R19, desc[UR12][R2.64+0x7810] ;  /* 0x0078100c0213a981 */ /* 0x000362000c1e1900 */
[----:B------:R-:W-:Y:S02]  /*0fd0*/  IMAD.MOV.U32 R38, RZ, RZ, -0x1 ;  /* 0xffffffffff267424 */ /* 0x000fe400078e00ff */
[----:B------:R-:W-:Y:S01]  /*0fe0*/  IMAD.MOV.U32 R39, RZ, RZ, -0x1 ;  /* 0xffffffffff277424 */ /* 0x000fe200078e00ff */
[----:B------:R1:W5:Y:S04]  /*0ff0*/  @!P5 LDG.E R20, desc[UR12][R2.64+0x8410] ;  /* 0x0084100c0214d981 */ /* 0x000368000c1e1900 */
[----:B------:R1:W5:Y:S04]  /*1000*/  @!P1 LDG.E R36, desc[UR12][R2.64+0x9010] ;  /* 0x0090100c02249981 */ /* 0x000368000c1e1900 */
[----:B------:R1:W5:Y:S04]  /*1010*/  @!P0 LDG.E R37, desc[UR12][R2.64+0x9c10] ;  /* 0x009c100c02258981 */ /* 0x000368000c1e1900 */
[----:B------:R1:W5:Y:S04]  /*1020*/  @!P3 LDG.E R38, desc[UR12][R2.64+0xa810] ;  /* 0x00a8100c0226b981 */ /* 0x000368000c1e1900 */
[----:B------:R1:W5:Y:S02]  /*1030*/  @!P4 LDG.E R39, desc[UR12][R2.64+0xb410] ;  /* 0x00b4100c0227c981 */ /* 0x000364000c1e1900 */
.L_x_959:
[----:B------:R-:W2:Y:S01]  /*1040*/  LDCU UR5, c[0x0][0x398] ;  /* 0x00007300ff0577ac */ /* 0x000ea20008000800 */
[----:B------:R-:W2:Y:S02]  /*1050*/  LDCU UR10, c[0x0][0x394] ;  /* 0x00007280ff0a77ac */ /* 0x000ea40008000800 */
[----:B--2---:R-:W-:-:S09]  /*1060*/  UISETP.GT.AND UP1, UPT, UR5, UR10, UPT ;  /* 0x0000000a0500728c */ /* 0x004fd2000bf24270 */
[----:B------:R-:W-:Y:S05]  /*1070*/  BRA.U !UP1, `(.L_x_960) ;  /* 0x0000000509dc7547 */ /* 0x000fea000b800000 */
[----:B------:R-:W2:Y:S01]  /*1080*/  S2UR UR10, SR_CgaCtaId ;  /* 0x00000000000a79c3 */ /* 0x000ea20000008800 */
[----:B------:R-:W-:Y:S01]  /*1090*/  UMOV UR5, 0x400 ;  /* 0x0000040000057882 */ /* 0x000fe20000000000 */
[----:B------:R-:W3:Y:S06]  /*10a0*/  LDCU UR11, c[0x0][0x394] ;  /* 0x00007280ff0b77ac */ /* 0x000eec0008000800 */
[----:B------:R-:W4:Y:S01]  /*10b0*/  LDC R44, c[0x0][0x398] ;  /* 0x0000e600ff2c7b82 */ /* 0x000f220000000800 */
[----:B--2---:R-:W-:-:S03]  /*10c0*/  ULEA UR10, UR10, UR5, 0x18 ;  /* 0x000000050a0a7291 */ /* 0x004fc6000f8ec0ff */
[----:B---3--:R-:W-:-:S09]  /*10d0*/  UMOV UR5, URZ ;  /* 0x000000ff00057c82 */ /* 0x008fd20008000000 */
.L_x_964:
[----:B------:R-:W-:Y:S02]  /*10e0*/  UISETP.GE.U32.AND UP1, UPT, UR11, 0x20, UPT ;  /* 0x000000200b00788c */ /* 0x000fe4000bf26070 */
[----:B01--4-:R-:W-:Y:S01]  /*10f0*/  VIADD R2, R44, -UR11 ;  /* 0x8000000b2c027c36 */ /* 0x013fe20008000000 */
[----:B------:R-:W-:-:S06]  /*1100*/  ULEA UR15, UR5, UR10, 0xa ;  /* 0x0000000a050f7291 */ /* 0x000fcc000f8e50ff */
[----:B------:R-:W-:Y:S06]  /*1110*/  BRA.U !UP1, `(.L_x_961) ;  /* 0x0000000109447547 */ /* 0x000fec000b800000 */
[----:B------:R-:W-:Y:S04]  /*1120*/  ATOMS.POPC.INC.32 RZ, [UR15] ;  /* 0x00000000ffff7f8c */ /* 0x000fe8000d80000f */
        /* <DEDUP_REMOVED lines=14> */
[----:B------:R-:W-:Y:S01]  /*1210*/  ATOMS.POPC.INC.32 RZ, [UR15] ;  /* 0x00000000ffff7f8c */ /* 0x000fe2000d80000f */
[----:B------:R-:W-:Y:S05]  /*1220*/  BRA `(.L_x_962) ;  /* 0x0000000400607947 */ /* 0x000fea0003800000 */
.L_x_961:
[----:B------:R-:W-:-:S13]  /*1230*/  ISETP.NE.AND P0, PT, R2, RZ, PT ;  /* 0x000000ff0200720c */ /* 0x000fda0003f05270 */
[----:B------:R-:W-:Y:S05]  /*1240*/  @P0 BRA `(.L_x_963) ;  /* 0x0000000000440947 */ /* 0x000fea0003800000 */
        /* <DEDUP_REMOVED lines=17> */
.L_x_963:
[----:B------:R-:W-:Y:S01]  /*1360*/  IMAD R3, RZ, RZ, -UR11 ;  /* 0x8000000bff037e24 */ /* 0x000fe2000f8e02ff */
[----:B------:R-:W-:Y:S01]  /*1370*/  VIMNMX R2, PT, PT, R2, 0x8, PT ;  /* 0x0000000802027848 */ /* 0x000fe20003fe0100 */
[----:B------:R-:W-:Y:S01]  /*1380*/  IMAD.MOV.U32 R41, RZ, RZ, -0x1 ;  /* 0xffffffffff297424 */ /* 0x000fe200078e00ff */
[----:B-----5:R-:W-:Y:S02]  /*1390*/  SHF.R.U32.HI R45, RZ, UR11, R11 ;  /* 0x0000000bff2d7c19 */ /* 0x020fe4000801160b */
[----:B------:R-:W-:Y:S02]  /*13a0*/  VIADDMNMX.U32 R2, R3, 0x20, R2, PT ;  /* 0x0000002003027846 */ /* 0x000fe40003800002 */
[----:B------:R-:W-:Y:S02]  /*13b0*/  SHF.R.U32.HI R3, RZ, UR11, R43 ;  /* 0x0000000bff037c19 */ /* 0x000fe4000801162b */
[----:B------:R-:W-:Y:S02]  /*13c0*/  SHF.L.U32 R2, R41, R2, RZ ;  /* 0x0000000229027219 */ /* 0x000fe400000006ff */
[----:B------:R-:W-:-:S02]  /*13d0*/  SHF.R.U32.HI R41, RZ, UR11, R10 ;  /* 0x0000000bff297c19 */ /* 0x000fc4000801160a */
[-C--:B------:R-:W-:Y:S02]  /*13e0*/  LOP3.LUT R3, R3, R2.reuse, RZ, 0x30, !PT ;  /* 0x0000000203037212 */ /* 0x080fe400078e30ff */
[-C--:B------:R-:W-:Y:S02]  /*13f0*/  LOP3.LUT R41, R41, R2.reuse, RZ, 0x30, !PT ;  /* 0x0000000229297212 */ /* 0x080fe400078e30ff */
[----:B------:R-:W-:Y:S02]  /*1400*/  LOP3.LUT R45, R45, R2, RZ, 0x30, !PT ;  /* 0x000000022d2d7212 */ /* 0x000fe400078e30ff */
[----:B------:R-:W-:Y:S02]  /*1410*/  SHF.R.U32.HI R47, RZ, UR11, R12 ;  /* 0x0000000bff2f7c19 */ /* 0x000fe4000801160c */
[----:B------:R-:W-:Y:S02]  /*1420*/  LEA R3, R3, UR15, 0x2 ;  /* 0x0000000f03037c11 */ /* 0x000fe4000f8e10ff */
[----:B------:R-:W-:-:S02]  /*1430*/  SHF.R.U32.HI R49, RZ, UR11, R13 ;  /* 0x0000000bff317c19 */ /* 0x000fc4000801160d */
[----:B------:R-:W-:Y:S01]  /*1440*/  SHF.R.U32.HI R40, RZ, UR11, R16 ;  /* 0x0000000bff287c19 */ /* 0x000fe20008011610 */
[----:B------:R-:W-:Y:S01]  /*1450*/  ATOMS.POPC.INC.32 RZ, [R3+URZ] ;  /* 0x0000000003ff7f8c */ /* 0x000fe2000d8000ff */
[----:B------:R-:W-:Y:S02]  /*1460*/  LEA R41, R41, UR15, 0x2 ;  /* 0x0000000f29297c11 */ /* 0x000fe4000f8e10ff */
[----:B------:R-:W-:Y:S02]  /*1470*/  SHF.R.U32.HI R51, RZ, UR11, R14 ;  /* 0x0000000bff337c19 */ /* 0x000fe4000801160e */
[----:B------:R-:W-:Y:S01]  /*1480*/  LEA R45, R45, UR15, 0x2 ;  /* 0x0000000f2d2d7c11 */ /* 0x000fe2000f8e10ff */
[----:B------:R0:W-:Y:S01]  /*1490*/  ATOMS.POPC.INC.32 RZ, [R41+URZ] ;  /* 0x0000000029ff7f8c */ /* 0x0001e2000d8000ff */
[----:B------:R-:W-:Y:S02]  /*14a0*/  SHF.R.U32.HI R53, RZ, UR11, R15 ;  /* 0x0000000bff357c19 */ /* 0x000fe4000801160f */
[-C--:B------:R-:W-:Y:S01]  /*14b0*/  LOP3.LUT R47, R47, R2.reuse, RZ, 0x30, !PT ;  /* 0x000000022f2f7212 */ /* 0x080fe200078e30ff */
[----:B------:R1:W-:Y:S01]  /*14c0*/  ATOMS.POPC.INC.32 RZ, [R45+URZ] ;  /* 0x000000002dff7f8c */ /* 0x0003e2000d8000ff */
[----:B------:R-:W-:-:S02]  /*14d0*/  LOP3.LUT R49, R49, R2, RZ, 0x30, !PT ;  /* 0x0000000231317212 */ /* 0x000fc400078e30ff */
[-C--:B------:R-:W-:Y:S02]  /*14e0*/  LOP3.LUT R40, R40, R2.reuse, RZ, 0x30, !PT ;  /* 0x0000000228287212 */ /* 0x080fe400078e30ff */
[-C--:B------:R-:W-:Y:S02]  /*14f0*/  LOP3.LUT R51, R51, R2.reuse, RZ, 0x30, !PT ;  /* 0x0000000233337212 */ /* 0x080fe400078e30ff */
[----:B------:R-:W-:Y:S02]  /*1500*/  LOP3.LUT R53, R53, R2, RZ, 0x30, !PT ;  /* 0x0000000235357212 */ /* 0x000fe400078e30ff */
[----:B------:R-:W-:Y:S02]  /*1510*/  LEA R47, R47, UR15, 0x2 ;  /* 0x0000000f2f2f7c11 */ /* 0x000fe4000f8e10ff */
[----:B------:R-:W-:Y:S02]  /*1520*/  LEA R49, R49, UR15, 0x2 ;  /* 0x0000000f31317c11 */ /* 0x000fe4000f8e10ff */
[----:B0-----:R-:W-:Y:S01]  /*1530*/  LEA R41, R40, UR15, 0x2 ;  /* 0x0000000f28297c11 */ /* 0x001fe2000f8e10ff */
[----:B------:R0:W-:Y:S01]  /*1540*/  ATOMS.POPC.INC.32 RZ, [R47+URZ] ;  /* 0x000000002fff7f8c */ /* 0x0001e2000d8000ff */
[----:B-1----:R-:W-:-:S02]  /*1550*/  SHF.R.U32.HI R45, RZ, UR11, R17 ;  /* 0x0000000bff2d7c19 */ /* 0x002fc40008011611 */
[----:B------:R-:W-:Y:S01]  /*1560*/  LEA R51, R51, UR15, 0x2 ;  /* 0x0000000f33337c11 */ /* 0x000fe2000f8e10ff */
[----:B------:R1:W-:Y:S01]  /*1570*/  ATOMS.POPC.INC.32 RZ, [R49+URZ] ;  /* 0x0000000031ff7f8c */ /* 0x0003e2000d8000ff */
[----:B------:R-:W-:Y:S02]  /*1580*/  SHF.R.U32.HI R40, RZ, UR11, R18 ;  /* 0x0000000bff287c19 */ /* 0x000fe40008011612 */
[----:B------:R-:W-:Y:S01]  /*1590*/  LEA R53, R53, UR15, 0x2 ;  /* 0x0000000f35357c11 */ /* 0x000fe2000f8e10ff */
[----:B------:R-:W-:Y:S01]  /*15a0*/  ATOMS.POPC.INC.32 RZ, [R51+URZ] ;  /* 0x0000000033ff7f8c */ /* 0x000fe2000d8000ff */
[----:B------:R-:W-:Y:S02]  /*15b0*/  SHF.R.U32.HI R42, RZ, UR11, R19 ;  /* 0x0000000bff2a7c19 */ /* 0x000fe40008011613 */
[----:B------:R-:W-:Y:S01]  /*15c0*/  SHF.R.U32.HI R48, RZ, UR11, R20 ;  /* 0x0000000bff307c19 */ /* 0x000fe20008011614 */
[----:B------:R-:W-:Y:S01]  /*15d0*/  ATOMS.POPC.INC.32 RZ, [R53+URZ] ;  /* 0x0000000035ff7f8c */ /* 0x000fe2000d8000ff */
[----:B------:R-:W-:-:S02]  /*15e0*/  SHF.R.U32.HI R50, RZ, UR11, R36 ;  /* 0x0000000bff327c19 */ /* 0x000fc40008011624 */
[-C--:B------:R-:W-:Y:S01]  /*15f0*/  LOP3.LUT R45, R45, R2.reuse, RZ, 0x30, !PT ;  /* 0x000000022d2d7212 */ /* 0x080fe200078e30ff */
[----:B------:R2:W-:Y:S01]  /*1600*/  ATOMS.POPC.INC.32 RZ, [R41+URZ] ;  /* 0x0000000029ff7f8c */ /* 0x0005e2000d8000ff */
[----:B------:R-:W-:Y:S02]  /*1610*/  SHF.R.U32.HI R52, RZ, UR11, R37 ;  /* 0x0000000bff347c19 */ /* 0x000fe40008011625 */
[-C--:B------:R-:W-:Y:S02]  /*1620*/  LOP3.LUT R46, R40, R2.reuse, RZ, 0x30, !PT ;  /* 0x00000002282e7212 */ /* 0x080fe400078e30ff */
[----:B------:R-:W-:Y:S02]  /*1630*/  SHF.R.U32.HI R3, RZ, UR11, R38 ;  /* 0x0000000bff037c19 */ /* 0x000fe40008011626 */
[-C--:B0-----:R-:W-:Y:S02]  /*1640*/  LOP3.LUT R47, R42, R2.reuse, RZ, 0x30, !PT ;  /* 0x000000022a2f7212 */ /* 0x081fe400078e30ff */
[----:B------:R-:W-:-:S02]  /*1650*/  LOP3.LUT R42, R48, R2, RZ, 0x30, !PT ;  /* 0x00000002302a7212 */ /* 0x000fc400078e30ff */
[----:B-1----:R-:W-:Y:S02]  /*1660*/  SHF.R.U32.HI R49, RZ, UR11, R39 ;  /* 0x0000000bff317c19 */ /* 0x002fe40008011627 */
[-C--:B------:R-:W-:Y:S02]  /*1670*/  LOP3.LUT R40, R50, R2.reuse, RZ, 0x30, !PT ;  /* 0x0000000232287212 */ /* 0x080fe400078e30ff */
[----:B------:R-:W-:Y:S02]  /*1680*/  LEA R45, R45, UR15, 0x2 ;  /* 0x0000000f2d2d7c11 */ /* 0x000fe4000f8e10ff */
[----:B--2---:R-:W-:Y:S02]  /*1690*/  LOP3.LUT R41, R52, R2, RZ, 0x30, !PT ;  /* 0x0000000234297212 */ /* 0x004fe400078e30ff */
[----:B------:R-:W-:Y:S01]  /*16a0*/  LEA R46, R46, UR15, 0x2 ;  /* 0x0000000f2e2e7c11 */ /* 0x000fe2000f8e10ff */
[----:B------:R0:W-:Y:S01]  /*16b0*/  ATOMS.POPC.INC.32 RZ, [R45+URZ] ;  /* 0x000000002dff7f8c */ /* 0x0001e2000d8000ff */
[----:B------:R-:W-:-:S02]  /*16c0*/  LEA R47, R47, UR15, 0x2 ;  /* 0x0000000f2f2f7c11 */ /* 0x000fc4000f8e10ff */
[-C--:B------:R-:W-:Y:S01]  /*16d0*/  LOP3.LUT R3, R3, R2.reuse, RZ, 0x30, !PT ;  /* 0x0000000203037212 */ /* 0x080fe200078e30ff */
[----:B------:R0:W-:Y:S01]  /*16e0*/  ATOMS.POPC.INC.32 RZ, [R46+URZ] ;  /* 0x000000002eff7f8c */ /* 0x0001e2000d8000ff */
[----:B------:R-:W-:Y:S02]  /*16f0*/  LOP3.LUT R49, R49, R2, RZ, 0x30, !PT ;  /* 0x0000000231317212 */ /* 0x000fe400078e30ff */
[----:B------:R-:W-:Y:S01]  /*1700*/  LEA R42, R42, UR15, 0x2 ;  /* 0x0000000f2a2a7c11 */ /* 0x000fe2000f8e10ff */
[----:B------:R0:W-:Y:S01]  /*1710*/  ATOMS.POPC.INC.32 RZ, [R47+URZ] ;  /* 0x000000002fff7f8c */ /* 0x0001e2000d8000ff */
[----:B------:R-:W-:Y:S02]  /*1720*/  LEA R40, R40, UR15, 0x2 ;  /* 0x0000000f28287c11 */ /* 0x000fe4000f8e10ff */
[----:B------:R-:W-:Y:S01]  /*1730*/  LEA R41, R41, UR15, 0x2 ;  /* 0x0000000f29297c11 */ /* 0x000fe2000f8e10ff */
[----:B------:R0:W-:Y:S01]  /*1740*/  ATOMS.POPC.INC.32 RZ, [R42+URZ] ;  /* 0x000000002aff7f8c */ /* 0x0001e2000d8000ff */
[----:B------:R-:W-:-:S02]  /*1750*/  LEA R3, R3, UR15, 0x2 ;  /* 0x0000000f03037c11 */ /* 0x000fc4000f8e10ff */
[----:B------:R-:W-:Y:S01]  /*1760*/  LEA R49, R49, UR15, 0x2 ;  /* 0x0000000f31317c11 */ /* 0x000fe2000f8e10ff */
[----:B------:R0:W-:Y:S04]  /*1770*/  ATOMS.POPC.INC.32 RZ, [R40+URZ] ;  /* 0x0000000028ff7f8c */ /* 0x0001e8000d8000ff */
[----:B------:R0:W-:Y:S04]  /*1780*/  ATOMS.POPC.INC.32 RZ, [R41+URZ] ;  /* 0x0000000029ff7f8c */ /* 0x0001e8000d8000ff */
[----:B------:R0:W-:Y:S04]  /*1790*/  ATOMS.POPC.INC.32 RZ, [R3+URZ] ;  /* 0x0000000003ff7f8c */ /* 0x0001e8000d8000ff */
[----:B------:R0:W-:Y:S02]  /*17a0*/  ATOMS.POPC.INC.32 RZ, [R49+URZ] ;  /* 0x0000000031ff7f8c */ /* 0x0001e4000d8000ff */
.L_x_962:
[----:B------:R-:W-:Y:S02]  /*17b0*/  UIADD3 UR11, UPT, UPT, UR11, 0x8, URZ ;  /* 0x000000080b0b7890 */ /* 0x000fe4000fffe0ff */
[----:B------:R-:W-:-:S04]  /*17c0*/  UIADD3 UR5, UPT, UPT, UR5, 0x1, URZ ;  /* 0x0000000105057890 */ /* 0x000fc8000fffe0ff */
[----:B------:R-:W-:-:S13]  /*17d0*/  ISETP.LE.AND P0, PT, R44, UR11, PT ;  /* 0x0000000b2c007c0c */ /* 0x000fda000bf03270 */
[----:B------:R-:W-:Y:S05]  /*17e0*/  @!P0 BRA `(.L_x_964) ;  /* 0xfffffff8003c8947 */ /* 0x000fea000383ffff */
.L_x_960:
[----:B------:R-:W-:Y:S05]  /*17f0*/  BRA.U !UP0, `(.L_x_965) ;  /* 0xfffffff108b87547 */ /* 0x000fea000b83ffff */
.L_x_957:
[----:B------:R-:W-:Y:S01]  /*1800*/  BAR.SYNC.DEFER_BLOCKING 0x0 ;  /* 0x0000000000007b1d */ /* 0x000fe20000010000 */
[----:B------:R-:W-:-:S05]  /*1810*/  ISETP.NE.AND P0, PT, R21, RZ, PT ;  /* 0x000000ff1500720c */ /* 0x000fca0003f05270 */
[----:B------:R-:W-:Y:S08]  /*1820*/  BSSY.RECONVERGENT B0, `(.L_x_966) ;  /* 0x0000133000007945 */ /* 0x000ff00003800200 */
[----:B------:R-:W-:Y:S05]  /*1830*/  @P0 BRA `(.L_x_967) ;  /* 0x0000001000c40947 */ /* 0x000fea0003800000 */
[----:B------:R-:W-:Y:S01]  /*1840*/  ISETP.GE.U32.AND P0, PT, R28, 0x7, PT ;  /* 0x000000071c00780c */ /* 0x000fe20003f06070 */
[----:B01234-:R-:W-:-:S12]  /*1850*/  IMAD.MOV.U32 R2, RZ, RZ, RZ ;  /* 0x000000ffff027224 */ /* 0x01ffd800078e00ff */
[----:B------:R-:W-:Y:S05]  /*1860*/  @!P0 BRA `(.L_x_968) ;  /* 0x0000000400388947 */ /* 0x000fea0003800000 */
[----:B------:R-:W0:Y:S01]  /*1870*/  LDC.64 R2, c[0x0][0x380] ;  /* 0x0000e000ff027b82 */ /* 0x000e220000000a00 */
[----:B-----5:R-:W-:-:S07]  /*1880*/  IMAD.MOV.U32 R12, RZ, RZ, RZ ;  /* 0x000000ffff0c7224 */ /* 0x020fce00078e00ff */
.L_x_985:
[----:B01234-:R-:W-:Y:S01]  /*1890*/  IMAD R10, R12, 0x400, R8 ;  /* 0x000004000c0a7824 */ /* 0x01ffe200078e0208 */
[----:B------:R-:W-:Y:S04]  /*18a0*/  BSSY.RECONVERGENT B1, `(.L_x_969) ;  /* 0x000000e000017945 */ /* 0x000fe80003800200 */
[----:B------:R-:W1:Y:S04]  /*18b0*/  LDS R19, [R10] ;  /* 0x000000000a137984 */ /* 0x000e680000000800 */
[----:B------:R2:W3:Y:S04]  /*18c0*/  LDS R37, [R10+0x400] ;  /* 0x000400000a257984 */ /* 0x0004e80000000800 */
[----:B------:R2:W4:Y:S04]  /*18d0*/  LDS R39, [R10+0x800] ;  /* 0x000800000a277984 */ /* 0x0005280000000800 */
[----:B------:R2:W0:Y:S04]  /*18e0*/  LDS R41, [R10+0xc00] ;  /* 0x000c00000a297984 */ /* 0x0004280000000800 */
[----:B------:R2:W0:Y:S04]  /*18f0*/  LDS R43, [R10+0x1000] ;  /* 0x001000000a2b7984 */ /* 0x0004280000000800 */
[----:B------:R2:W0:Y:S04]  /*1900*/  LDS R17, [R10+0x1400] ;  /* 0x001400000a117984 */ /* 0x0004280000000800 */
[----:B------:R2:W0:Y:S04]  /*1910*/  LDS R15, [R10+0x1800] ;  /* 0x001800000a0f7984 */ /* 0x0004280000000800 */
[----:B------:R2:W0:Y:S01]  /*1920*/  LDS R13, [R10+0x1c00] ;  /* 0x001c00000a0d7984 */ /* 0x0004220000000800 */
[----:B-1----:R-:W-:-:S13]  /*1930*/  ISETP.NE.AND P0, PT, R19, RZ, PT ;  /* 0x000000ff1300720c */ /* 0x002fda0003f05270 */
[----:B--234-:R-:W-:Y:S05]  /*1940*/  @!P0 BRA `(.L_x_970) ;  /* 0x00000000000c8947 */ /* 0x01cfea0003800000 */
[----:B------:R-:W-:-:S04]  /*1950*/  IMAD R11, R12, 0x100, R9 ;  /* 0x000001000c0b7824 */ /* 0x000fc800078e0209 */
[----:B0-----:R-:W-:-:S05]  /*1960*/  IMAD.WIDE.U32 R10, R11, 0x4, R2 ;  /* 0x000000040b0a7825 */ /* 0x001fca00078e0002 */
[----:B------:R1:W-:Y:S02]  /*1970*/  REDG.E.ADD.STRONG.GPU desc[UR12][R10.64], R19 ;  /* 0x000000130a00798e */ /* 0x0003e4000c12e10c */
.L_x_970:
[----:B------:R-:W-:Y:S05]  /*1980*/  BSYNC.RECONVERGENT B1 ;  /* 0x0000000000017941 */ /* 0x000fea0003800200 */
.L_x_969:
[----:B------:R-:W-:Y:S01]  /*1990*/  ISETP.NE.AND P6, PT, R37, RZ, PT ;  /* 0x000000ff2500720c */ /* 0x000fe20003fc5270 */
[----:B------:R-:W-:Y:S01]  /*19a0*/  BSSY.RECONVERGENT B1, `(.L_x_971) ;  /* 0x000000c000017945 */ /* 0x000fe20003800200 */
[----:B------:R-:W-:Y:S02]  /*19b0*/  ISETP.NE.AND P0, PT, R39, RZ, PT ;  /* 0x000000ff2700720c */ /* 0x000fe40003f05270 */
[----:B0-----:R-:W-:Y:S02]  /*19c0*/  ISETP.NE.AND P1, PT, R41, RZ, PT ;  /* 0x000000ff2900720c */ /* 0x001fe40003f25270 */
[----:B------:R-:W-:Y:S02]  /*19d0*/  ISETP.NE.AND P2, PT, R43, RZ, PT ;  /* 0x000000ff2b00720c */ /* 0x000fe40003f45270 */
[----:B------:R-:W-:Y:S02]  /*19e0*/  ISETP.NE.AND P3, PT, R17, RZ, PT ;  /* 0x000000ff1100720c */ /* 0x000fe40003f65270 */
[----:B------:R-:W-:-:S02]  /*19f0*/  ISETP.NE.AND P4, PT, R15, RZ, PT ;  /* 0x000000ff0f00720c */ /* 0x000fc40003f85270 */
[----:B------:R-:W-:Y:S01]  /*1a00*/  ISETP.NE.AND P5, PT, R13, RZ, PT ;  /* 0x000000ff0d00720c */ /* 0x000fe20003fa5270 */
[----:B------:R-:W-:-:S12]  /*1a10*/  @!P6 BRA `(.L_x_972) ;  /* 0x000000000010e947 */ /* 0x000fd80003800000 */
[----:B-1----:R-:W-:-:S04]  /*1a20*/  IMAD R11, R12, 0x100, R9 ;  /* 0x000001000c0b7824 */ /* 0x002fc800078e0209 */
[----:B------:R-:W-:-:S04]  /*1a30*/  VIADD R11, R11, 0x100 ;  /* 0x000001000b0b7836 */ /* 0x000fc80000000000 */
[----:B------:R-:W-:-:S05]  /*1a40*/  IMAD.WIDE.U32 R10, R11, 0x4, R2 ;  /* 0x000000040b0a7825 */ /* 0x000fca00078e0002 */
[----:B------:R0:W-:Y:S02]  /*1a50*/  REDG.E.ADD.STRONG.GPU desc[UR12][R10.64], R37 ;  /* 0x000000250a00798e */ /* 0x0001e4000c12e10c */
.L_x_972:
[----:B------:R-:W-:Y:S05]  /*1a60*/  BSYNC.RECONVERGENT B1 ;  /* 0x0000000000017941 */ /* 0x000fea0003800200 */
.L_x_971:
[----:B------:R-:W-:Y:S04]  /*1a70*/  BSSY.RECONVERGENT B1, `(.L_x_973) ;  /* 0x0000006000017945 */ /* 0x000fe80003800200 */
[----:B------:R-:W-:Y:S05]  /*1a80*/  @!P0 BRA `(.L_x_974) ;  /* 0x0000000000108947 */ /* 0x000fea0003800000 */
[----:B01----:R-:W-:-:S04]  /*1a90*/  IMAD R11, R12, 0x100, R9 ;  /* 0x000001000c0b7824 */ /* 0x003fc800078e0209 */
[----:B------:R-:W-:-:S04]  /*1aa0*/  VIADD R11, R11, 0x200 ;  /* 0x000002000b0b7836 */ /* 0x000fc80000000000 */
[----:B------:R-:W-:-:S05]  /*1ab0*/  IMAD.WIDE.U32 R10, R11, 0x4, R2 ;  /* 0x000000040b0a7825 */ /* 0x000fca00078e0002 */
[----:B------:R2:W-:Y:S02]  /*1ac0*/  REDG.E.ADD.STRONG.GPU desc[UR12][R10.64], R39 ;  /* 0x000000270a00798e */ /* 0x0005e4000c12e10c */
.L_x_974:
[----:B------:R-:W-:Y:S05]  /*1ad0*/  BSYNC.RECONVERGENT B1 ;  /* 0x0000000000017941 */ /* 0x000fea0003800200 */
.L_x_973:
[----:B------:R-:W-:Y:S04]  /*1ae0*/  BSSY.RECONVERGENT B1, `(.L_x_975) ;  /* 0x0000006000017945 */ /* 0x000fe80003800200 */
[----:B------:R-:W-:Y:S05]  /*1af0*/  @!P1 BRA `(.L_x_976) ;  /* 0x0000000000109947 */ /* 0x000fea0003800000 */
[----:B012---:R-:W-:-:S04]  /*1b00*/  IMAD R11, R12, 0x100, R9 ;  /* 0x000001000c0b7824 */ /* 0x007fc800078e0209 */
[----:B------:R-:W-:-:S04]  /*1b10*/  VIADD R11, R11, 0x300 ;  /* 0x000003000b0b7836 */ /* 0x000fc80000000000 */
[----:B------:R-:W-:-:S05]  /*1b20*/  IMAD.WIDE.U32 R10, R11, 0x4, R2 ;  /* 0x000000040b0a7825 */ /* 0x000fca00078e0002 */
[----:B------:R3:W-:Y:S02]  /*1b30*/  REDG.E.ADD.STRONG.GPU desc[UR12][R10.64], R41 ;  /* 0x000000290a00798e */ /* 0x0007e4000c12e10c */
.L_x_976:
[----:B------:R-:W-:Y:S05]  /*1b40*/  BSYNC.RECONVERGENT B1 ;  /* 0x0000000000017941 */ /* 0x000fea0003800200 */
.L_x_975:
[----:B------:R-:W-:Y:S04]  /*1b50*/  BSSY.RECONVERGENT B1, `(.L_x_977) ;  /* 0x0000006000017945 */ /* 0x000fe80003800200 */
[----:B------:R-:W-:Y:S05]  /*1b60*/  @!P2 BRA `(.L_x_978) ;  /* 0x000000000010a947 */ /* 0x000fea0003800000 */
[----:B0123--:R-:W-:-:S04]  /*1b70*/  IMAD R11, R12, 0x100, R9 ;  /* 0x000001000c0b7824 */ /* 0x00ffc800078e0209 */
[----:B------:R-:W-:-:S04]  /*1b80*/  VIADD R11, R11, 0x400 ;  /* 0x000004000b0b7836 */ /* 0x000fc80000000000 */
[----:B------:R-:W-:-:S05]  /*1b90*/  IMAD.WIDE.U32 R10, R11, 0x4, R2 ;  /* 0x000000040b0a7825 */ /* 0x000fca00078e0002 */
[----:B------:R4:W-:Y:S02]  /*1ba0*/  REDG.E.ADD.STRONG.GPU desc[UR12][R10.64], R43 ;  /* 0x0000002b0a00798e */ /* 0x0009e4000c12e10c */
.L_x_978:
[----:B------:R-:W-:Y:S05]  /*1bb0*/  BSYNC.RECONVERGENT B1 ;  /* 0x0000000000017941 */ /* 0x000fea0003800200 */
.L_x_977:
[----:B------:R-:W-:Y:S04]  /*1bc0*/  BSSY.RECONVERGENT B1, `(.L_x_979) ;  /* 0x0000006000017945 */ /* 0x000fe80003800200 */
[----:B------:R-:W-:Y:S05]  /*1bd0*/  @!P3 BRA `(.L_x_980) ;  /* 0x000000000010b947 */ /* 0x000fea0003800000 */
[----:B01234-:R-:W-:-:S04]  /*1be0*/  IMAD R11, R12, 0x100, R9 ;  /* 0x000001000c0b7824 */ /* 0x01ffc800078e0209 */
[----:B------:R-:W-:-:S04]  /*1bf0*/  VIADD R11, R11, 0x500 ;  /* 0x000005000b0b7836 */ /* 0x000fc80000000000 */
[----:B------:R-:W-:-:S05]  /*1c00*/  IMAD.WIDE.U32 R10, R11, 0x4, R2 ;  /* 0x000000040b0a7825 */ /* 0x000fca00078e0002 */
[----:B------:R0:W-:Y:S02]  /*1c10*/  REDG.E.ADD.STRONG.GPU desc[UR12][R10.64], R17 ;  /* 0x000000110a00798e */ /* 0x0001e4000c12e10c */
.L_x_980:
[----:B------:R-:W-:Y:S05]  /*1c20*/  BSYNC.RECONVERGENT B1 ;  /* 0x0000000000017941 */ /* 0x000fea0003800200 */
.L_x_979:
[----:B------:R-:W-:Y:S04]  /*1c30*/  BSSY.RECONVERGENT B1, `(.L_x_981) ;  /* 0x0000006000017945 */ /* 0x000fe80003800200 */
[----:B------:R-:W-:Y:S05]  /*1c40*/  @!P4 BRA `(.L_x_982) ;  /* 0x000000000010c947 */ /* 0x000fea0003800000 */
[----:B01234-:R-:W-:-:S04]  /*1c50*/  IMAD R11, R12, 0x100, R9 ;  /* 0x000001000c0b7824 */ /* 0x01ffc800078e0209 */
[----:B------:R-:W-:-:S04]  /*1c60*/  VIADD R11, R11, 0x600 ;  /* 0x000006000b0b7836 */ /* 0x000fc80000000000 */
[----:B------:R-:W-:-:S05]  /*1c70*/  IMAD.WIDE.U32 R10, R11, 0x4, R2 ;  /* 0x000000040b0a7825 */ /* 0x000fca00078e0002 */
[----:B------:R0:W-:Y:S02]  /*1c80*/  REDG.E.ADD.STRONG.GPU desc[UR12][R10.64], R15 ;  /* 0x0000000f0a00798e */ /* 0x0001e4000c12e10c */
.L_x_982:
[----:B------:R-:W-:Y:S05]  /*1c90*/  BSYNC.RECONVERGENT B1 ;  /* 0x0000000000017941 */ /* 0x000fea0003800200 */
.L_x_981:
[----:B------:R-:W-:Y:S04]  /*1ca0*/  BSSY.RECONVERGENT B1, `(.L_x_983) ;  /* 0x0000006000017945 */ /* 0x000fe80003800200 */
[----:B------:R-:W-:Y:S05]  /*1cb0*/  @!P5 BRA `(.L_x_984) ;  /* 0x000000000010d947 */ /* 0x000fea0003800000 */
[----:B01234-:R-:W-:-:S04]  /*1cc0*/  IMAD R11, R12, 0x100, R9 ;  /* 0x000001000c0b7824 */ /* 0x01ffc800078e0209 */
[----:B------:R-:W-:-:S04]  /*1cd0*/  VIADD R11, R11, 0x700 ;  /* 0x000007000b0b7836 */ /* 0x000fc80000000000 */
[----:B------:R-:W-:-:S05]  /*1ce0*/  IMAD.WIDE.U32 R10, R11, 0x4, R2 ;  /* 0x000000040b0a7825 */ /* 0x000fca00078e0002 */
[----:B------:R0:W-:Y:S02]  /*1cf0*/  REDG.E.ADD.STRONG.GPU desc[UR12][R10.64], R13 ;  /* 0x0000000d0a00798e */ /* 0x0001e4000c12e10c */
.L_x_984:
[----:B------:R-:W-:Y:S05]  /*1d00*/  BSYNC.RECONVERGENT B1 ;  /* 0x0000000000017941 */ /* 0x000fea0003800200 */
.L_x_983:
[----:B------:R-:W-:-:S05]  /*1d10*/  VIADD R12, R12, 0x8 ;  /* 0x000000080c0c7836 */ /* 0x000fca0000000000 */
[----:B------:R-:W-:-:S13]  /*1d20*/  ISETP.NE.AND P0, PT, R12, R5, PT ;  /* 0x000000050c00720c */ /* 0x000fda0003f05270 */
[----:B------:R-:W-:Y:S05]  /*1d30*/  @P0 BRA `(.L_x_985) ;  /* 0xfffffff800d40947 */ /* 0x000fea000383ffff */
[----:B------:R-:W-:-:S07]  /*1d40*/  IMAD.MOV.U32 R2, RZ, RZ, R5 ;  /* 0x000000ffff027224 */ /* 0x000fce00078e0005 */
.L_x_968:
[----:B------:R-:W-:-:S13]  /*1d50*/  ISETP.NE.AND P0, PT, R26, RZ, PT ;  /* 0x000000ff1a00720c */ /* 0x000fda0003f05270 */
[----:B------:R-:W-:Y:S05]  /*1d60*/  @!P0 BRA `(.L_x_986) ;  /* 0x0000000400408947 */ /* 0x000fea0003800000 */
[----:B------:R-:W-:-:S13]  /*1d70*/  ISETP.GE.U32.AND P0, PT, R23, 0x3, PT ;  /* 0x000000031700780c */ /* 0x000fda0003f06070 */
[----:B------:R-:W-:Y:S05]  /*1d80*/  @!P0 BRA `(.L_x_987) ;  /* 0x0000000000a48947 */ /* 0x000fea0003800000 */
[----:B------:R-:W-:Y:S01]  /*1d90*/  IMAD R3, R2, 0x400, R8 ;  /* 0x0000040002037824 */ /* 0x000fe200078e0208 */
[----:B------:R-:W-:Y:S04]  /*1da0*/  BSSY.RECONVERGENT B1, `(.L_x_988) ;  /* 0x000000e000017945 */ /* 0x000fe80003800200 */
[----:B0----5:R-:W0:Y:S04]  /*1db0*/  LDS R13, [R3] ;  /* 0x00000000030d7984 */ /* 0x021e280000000800 */
[----:B------:R-:W2:Y:S04]  /*1dc0*/  LDS R15, [R3+0x400] ;  /* 0x00040000030f7984 */ /* 0x000ea80000000800 */
[----:B------:R-:W3:Y:S04]  /*1dd0*/  LDS R17, [R3+0x800] ;  /* 0x0008000003117984 */ /* 0x000ee80000000800 */
[----:B-1----:R-:W1:Y:S01]  /*1de0*/  LDS R19, [R3+0xc00] ;  /* 0x000c000003137984 */ /* 0x002e620000000800 */
[----:B0-----:R-:W-:-:S02]  /*1df0*/  ISETP.NE.AND P0, PT, R13, RZ, PT ;  /* 0x000000ff0d00720c */ /* 0x001fc40003f05270 */
[----:B--2---:R-:W-:Y:S02]  /*1e00*/  ISETP.NE.AND P1, PT, R15, RZ, PT ;  /* 0x000000ff0f00720c */ /* 0x004fe40003f25270 */
[----:B---3--:R-:W-:Y:S02]  /*1e10*/  ISETP.NE.AND P2, PT, R17, RZ, PT ;  /* 0x000000ff1100720c */ /* 0x008fe40003f45270 */
[----:B-1----:R-:W-:-:S07]  /*1e20*/  ISETP.NE.AND P3, PT, R19, RZ, PT ;  /* 0x000000ff1300720c */ /* 0x002fce0003f65270 */
[----:B------:R-:W-:Y:S06]  /*1e30*/  @!P0 BRA `(.L_x_989) ;  /* 0x0000000000108947 */ /* 0x000fec0003800000 */
[----:B----4-:R-:W0:Y:S01]  /*1e40*/  LDC.64 R10, c[0x0][0x380] ;  /* 0x0000e000ff0a7b82 */ /* 0x010e220000000a00 */
[----:B------:R-:W-:-:S04]  /*1e50*/  IMAD R3, R2, 0x100, R9 ;  /* 0x0000010002037824 */ /* 0x000fc800078e0209 */
[----:B0-----:R-:W-:-:S05]  /*1e60*/  IMAD.WIDE.U32 R10, R3, 0x4, R10 ;  /* 0x00000004030a7825 */ /* 0x001fca00078e000a */
[----:B------:R0:W-:Y:S02]  /*1e70*/  REDG.E.ADD.STRONG.GPU desc[UR12][R10.64], R13 ;  /* 0x0000000d0a00798e */ /* 0x0001e4000c12e10c */
.L_x_989:
[----:B------:R-:W-:Y:S05]  /*1e80*/  BSYNC.RECONVERGENT B1 ;  /* 0x0000000000017941 */ /* 0x000fea0003800200 */
.L_x_988:
[----:B------:R-:W-:Y:S04]  /*1e90*/  BSSY.RECONVERGENT B1, `(.L_x_990) ;  /* 0x0000007000017945 */ /* 0x000fe80003800200 */
[----:B------:R-:W-:Y:S05]  /*1ea0*/  @!P1 BRA `(.L_x_991) ;  /* 0x0000000000149947 */ /* 0x000fea0003800000 */
[----:B0---4-:R-:W0:Y:S01]  /*1eb0*/  LDC.64 R10, c[0x0][0x380] ;  /* 0x0000e000ff0a7b82 */ /* 0x011e220000000a00 */
[----:B------:R-:W-:-:S04]  /*1ec0*/  IMAD R3, R2, 0x100, R9 ;  /* 0x0000010002037824 */ /* 0x000fc800078e0209 */
[----:B------:R-:W-:-:S04]  /*1ed0*/  VIADD R3, R3, 0x100 ;  /* 0x0000010003037836 */ /* 0x000fc80000000000 */
[----:B0-----:R-:W-:-:S05]  /*1ee0*/  IMAD.WIDE.U32 R10, R3, 0x4, R10 ;  /* 0x00000004030a7825 */ /* 0x001fca00078e000a */
[----:B------:R1:W-:Y:S02]  /*1ef0*/  REDG.E.ADD.STRONG.GPU desc[UR12][R10.64], R15 ;  /* 0x0000000f0a00798e */ /* 0x0003e4000c12e10c */
.L_x_991:
[----:B------:R-:W-:Y:S05]  /*1f00*/  BSYNC.RECONVERGENT B1 ;  /* 0x0000000000017941 */ /* 0x000fea0003800200 */
.L_x_990:
[----:B------:R-:W-:Y:S04]  /*1f10*/  BSSY.RECONVERGENT B1, `(.L_x_992) ;  /* 0x0000007000017945 */ /* 0x000fe80003800200 */
[----:B------:R-:W-:Y:S05]  /*1f20*/  @!P2 BRA `(.L_x_993) ;  /* 0x000000000014a947 */ /* 0x000fea0003800000 */
[----:B01--4-:R-:W0:Y:S01]  /*1f30*/  LDC.64 R10, c[0x0][0x380] ;  /* 0x0000e000ff0a7b82 */ /* 0x013e220000000a00 */
[----:B------:R-:W-:-:S04]  /*1f40*/  IMAD R3, R2, 0x100, R9 ;  /* 0x0000010002037824 */ /* 0x000fc800078e0209 */
[----:B------:R-:W-:-:S04]  /*1f50*/  VIADD R3, R3, 0x200 ;  /* 0x0000020003037836 */ /* 0x000fc80000000000 */
[----:B0-----:R-:W-:-:S05]  /*1f60*/  IMAD.WIDE.U32 R10, R3, 0x4, R10 ;  /* 0x00000004030a7825 */ /* 0x001fca00078e000a */
[----:B------:R2:W-:Y:S02]  /*1f70*/  REDG.E.ADD.STRONG.GPU desc[UR12][R10.64], R17 ;  /* 0x000000110a00798e */ /* 0x0005e4000c12e10c */
.L_x_993:
[----:B------:R-:W-:Y:S05]  /*1f80*/  BSYNC.RECONVERGENT B1 ;  /* 0x0000000000017941 */ /* 0x000fea0003800200 */
.L_x_992:
[----:B------:R-:W-:Y:S04]  /*1f90*/  BSSY.RECONVERGENT B1, `(.L_x_994) ;  /* 0x0000007000017945 */ /* 0x000fe80003800200 */
[----:B------:R-:W-:Y:S05]  /*1fa0*/  @!P3 BRA `(.L_x_995) ;  /* 0x000000000014b947 */ /* 0x000fea0003800000 */
[----:B012-4-:R-:W0:Y:S01]  /*1fb0*/  LDC.64 R10, c[0x0][0x380] ;  /* 0x0000e000ff0a7b82 */ /* 0x017e220000000a00 */
[----:B------:R-:W-:-:S04]  /*1fc0*/  IMAD R3, R2, 0x100, R9 ;  /* 0x0000010002037824 */ /* 0x000fc800078e0209 */
[----:B------:R-:W-:-:S04]  /*1fd0*/  VIADD R3, R3, 0x300 ;  /* 0x0000030003037836 */ /* 0x000fc80000000000 */
[----:B0-----:R-:W-:-:S05]  /*1fe0*/  IMAD.WIDE.U32 R10, R3, 0x4, R10 ;  /* 0x00000004030a7825 */ /* 0x001fca00078e000a */
[----:B------:R3:W-:Y:S02]  /*1ff0*/  REDG.E.ADD.STRONG.GPU desc[UR12][R10.64], R19 ;  /* 0x000000130a00798e */ /* 0x0007e4000c12e10c */
.L_x_995:
[----:B------:R-:W-:Y:S05]  /*2000*/  BSYNC.RECONVERGENT B1 ;  /* 0x0000000000017941 */ /* 0x000fea0003800200 */
.L_x_994:
[----:B------:R-:W-:-:S07]  /*2010*/  VIADD R2, R2, 0x4 ;  /* 0x0000000402027836 */ /* 0x000fce0000000000 */
.L_x_987:
[----:B------:R-:W-:Y:S01]  /*2020*/  ISETP.NE.AND P0, PT, R25, RZ, PT ;  /* 0x000000ff1900720c */ /* 0x000fe20003f05270 */
[----:B------:R-:W-:-:S12]  /*2030*/  BSSY.RECONVERGENT B1, `(.L_x_986) ;  /* 0x0000023000017945 */ /* 0x000fd80003800200 */
[----:B------:R-:W-:Y:S05]  /*2040*/  @!P0 BRA `(.L_x_996) ;  /* 0x0000000000848947 */ /* 0x000fea0003800000 */
[----:B------:R-:W-:-:S13]  /*2050*/  ISETP.NE.AND P0, PT, R22, RZ, PT ;  /* 0x000000ff1600720c */ /* 0x000fda0003f05270 */
[----:B------:R-:W-:Y:S05]  /*2060*/  @!P0 BRA `(.L_x_997) ;  /* 0x0000000000548947 */ /* 0x000fea0003800000 */
[----:B012345:R-:W-:Y:S01]  /*2070*/  IMAD R10, R2, 0x400, R8 ;  /* 0x00000400020a7824 */ /* 0x03ffe200078e0208 */
[----:B------:R-:W-:Y:S04]  /*2080*/  BSSY.RECONVERGENT B2, `(.L_x_998) ;  /* 0x000000a000027945 */ /* 0x000fe80003800200 */
[----:B------:R-:W0:Y:S04]  /*2090*/  LDS R3, [R10] ;  /* 0x000000000a037984 */ /* 0x000e280000000800 */
[----:B------:R-:W1:Y:S01]  /*20a0*/  LDS R13, [R10+0x400] ;  /* 0x000400000a0d7984 */ /* 0x000e620000000800 */
[----:B0-----:R-:W-:-:S02]  /*20b0*/  ISETP.NE.AND P0, PT, R3, RZ, PT ;  /* 0x000000ff0300720c */ /* 0x001fc40003f05270 */
[----:B-1----:R-:W-:-:S11]  /*20c0*/  ISETP.NE.AND P1, PT, R13, RZ, PT ;  /* 0x000000ff0d00720c */ /* 0x002fd60003f25270 */
[----:B------:R-:W-:Y:S05]  /*20d0*/  @!P0 BRA `(.L_x_999) ;  /* 0x0000000000108947 */ /* 0x000fea0003800000 */
[----:B------:R-:W0:Y:S01]  /*20e0*/  LDC.64 R10, c[0x0][0x380] ;  /* 0x0000e000ff0a7b82 */ /* 0x000e220000000a00 */
[----:B------:R-:W-:-:S04]  /*20f0*/  IMAD R15, R2, 0x100, R9 ;  /* 0x00000100020f7824 */ /* 0x000fc800078e0209 */
[----:B0-----:R-:W-:-:S05]  /*2100*/  IMAD.WIDE.U32 R10, R15, 0x4, R10 ;  /* 0x000000040f0a7825 */ /* 0x001fca00078e000a */
[----:B------:R0:W-:Y:S02]  /*2110*/  REDG.E.ADD.STRONG.GPU desc[UR12][R10.64], R3 ;  /* 0x000000030a00798e */ /* 0x0001e4000c12e10c */
.L_x_999:
[----:B------:R-:W-:Y:S05]  /*2120*/  BSYNC.RECONVERGENT B2 ;  /* 0x0000000000027941 */ /* 0x000fea0003800200 */
.L_x_998:
[----:B------:R-:W-:Y:S04]  /*2130*/  BSSY.RECONVERGENT B2, `(.L_x_1000) ;  /* 0x0000007000027945 */ /* 0x000fe80003800200 */
[----:B------:R-:W-:Y:S05]  /*2140*/  @!P1 BRA `(.L_x_1001) ;  /* 0x0000000000149947 */ /* 0x000fea0003800000 */
[----:B0-----:R-:W0:Y:S01]  /*2150*/  LDC.64 R10, c[0x0][0x380] ;  /* 0x0000e000ff0a7b82 */ /* 0x001e220000000a00 */
[----:B------:R-:W-:-:S04]  /*2160*/  IMAD R3, R2, 0x100, R9 ;  /* 0x0000010002037824 */ /* 0x000fc800078e0209 */
[----:B------:R-:W-:-:S04]  /*2170*/  VIADD R3, R3, 0x100 ;  /* 0x0000010003037836 */ /* 0x000fc80000000000 */
[----:B0-----:R-:W-:-:S05]  /*2180*/  IMAD.WIDE.U32 R10, R3, 0x4, R10 ;  /* 0x00000004030a7825 */ /* 0x001fca00078e000a */
[----:B------:R1:W-:Y:S02]  /*2190*/  REDG.E.ADD.STRONG.GPU desc[UR12][R10.64], R13 ;  /* 0x0000000d0a00798e */ /* 0x0003e4000c12e10c */
.L_x_1001:
[----:B------:R-:W-:Y:S05]  /*21a0*/  BSYNC.RECONVERGENT B2 ;  /* 0x0000000000027941 */ /* 0x000fea0003800200 */
.L_x_1000:
[----:B------:R-:W-:-:S07]  /*21b0*/  VIADD R2, R2, 0x2 ;  /* 0x0000000202027836 */ /* 0x000fce0000000000 */
.L_x_997:
[----:B------:R-:W-:-:S13]  /*21c0*/  ISETP.NE.AND P0, PT, R4, RZ, PT ;  /* 0x000000ff0400720c */ /* 0x000fda0003f05270 */
[----:B------:R-:W-:Y:S05]  /*21d0*/  @!P0 BRA `(.L_x_996) ;  /* 0x0000000000208947 */ /* 0x000fea0003800000 */
[----:B0-----:R-:W-:-:S05]  /*21e0*/  IMAD R3, R2, 0x400, R8 ;  /* 0x0000040002037824 */ /* 0x001fca00078e0208 */
[----:B-1---5:R-:W0:Y:S02]  /*21f0*/  LDS R13, [R3] ;  /* 0x00000000030d7984 */ /* 0x022e240000000800 */
[----:B0-----:R-:W-:-:S13]  /*2200*/  ISETP.NE.AND P0, PT, R13, RZ, PT ;  /* 0x000000ff0d00720c */ /* 0x001fda0003f05270 */
[----:B------:R-:W-:Y:S05]  /*2210*/  @!P0 BRA `(.L_x_996) ;  /* 0x0000000000108947 */ /* 0x000fea0003800000 */
[----:B--234-:R-:W0:Y:S01]  /*2220*/  LDC.64 R10, c[0x0][0x380] ;  /* 0x0000e000ff0a7b82 */ /* 0x01ce220000000a00 */
[----:B------:R-:W-:-:S04]  /*2230*/  IMAD R3, R2, 0x100, R9 ;  /* 0x0000010002037824 */ /* 0x000fc800078e0209 */
[----:B0-----:R-:W-:-:S05]  /*2240*/  IMAD.WIDE.U32 R2, R3, 0x4, R10 ;  /* 0x0000000403027825 */ /* 0x001fca00078e000a */
[----:B------:R0:W-:Y:S02]  /*2250*/  REDG.E.ADD.STRONG.GPU desc[UR12][R2.64], R13 ;  /* 0x0000000d0200798e */ /* 0x0001e4000c12e10c */
.L_x_996:
[----:B------:R-:W-:Y:S05]  /*2260*/  BSYNC.RECONVERGENT B1 ;  /* 0x0000000000017941 */ /* 0x000fea0003800200 */
.L_x_986:
[----:B------:R-:W-:-:S13]  /*2270*/  ISETP.GT.U32.AND P0, PT, R9, 0x7f, PT ;  /* 0x0000007f0900780c */ /* 0x000fda0003f04070 */
[----:B------:R-:W-:Y:S05]  /*2280*/  @P0 BRA `(.L_x_967) ;  /* 0x0000000800300947 */ /* 0x000fea0003800000 */
[----:B------:R-:W-:Y:S01]  /*2290*/  ISETP.GE.U32.AND P0, PT, R28, 0x7, PT ;  /* 0x000000071c00780c */ /* 0x000fe20003f06070 */
[----:B0-----:R-:W-:-:S12]  /*22a0*/  IMAD.MOV.U32 R2, RZ, RZ, RZ ;  /* 0x000000ffff027224 */ /* 0x001fd800078e00ff */
[----:B------:R-:W-:Y:S05]  /*22b0*/  @!P0 BRA `(.L_x_1002) ;  /* 0x0000000000e48947 */ /* 0x000fea0003800000 */
[----:B------:R-:W0:Y:S01]  /*22c0*/  LDC.64 R2, c[0x0][0x380] ;  /* 0x0000e000ff027b82 */ /* 0x000e220000000a00 */
[----:B-----5:R-:W-:-:S07]  /*22d0*/  IMAD.MOV.U32 R12, RZ, RZ, RZ ;  /* 0x000000ffff0c7224 */ /* 0x020fce00078e00ff */
.L_x_1019:
[C---:B-1----:R-:W-:Y:S01]  /*22e0*/  IMAD R13, R12.reuse, 0x400, R8 ;  /* 0x000004000c0d7824 */ /* 0x042fe200078e0208 */
[----:B------:R-:W-:Y:S01]  /*22f0*/  BSSY.RECONVERGENT B1, `(.L_x_1003) ;  /* 0x0000010000017945 */ /* 0x000fe20003800200 */
[C---:B0-234-:R-:W-:Y:S02]  /*2300*/  IMAD R11, R12.reuse, 0x100, R9 ;  /* 0x000001000c0b7824 */ /* 0x05dfe400078e0209 */
[----:B------:R-:W-:Y:S01]  /*2310*/  VIADD R12, R12, 0x8 ;  /* 0x000000080c0c7836 */ /* 0x000fe20000000000 */
[----:B------:R-:W1:Y:S01]  /*2320*/  LDS R15, [R13+0x200] ;  /* 0x000200000d0f7984 */ /* 0x000e620000000800 */
[----:B0-----:R-:W-:-:S03]  /*2330*/  IMAD.WIDE.U32 R10, R11, 0x4, R2 ;  /* 0x000000040b0a7825 */ /* 0x001fc600078e0002 */
[----:B------:R-:W0:Y:S04]  /*2340*/  LDS R17, [R13+0x600] ;  /* 0x000600000d117984 */ /* 0x000e280000000800 */
[----:B------:R2:W3:Y:S04]  /*2350*/  LDS R19, [R13+0xa00] ;  /* 0x000a00000d137984 */ /* 0x0004e80000000800 */
[----:B------:R2:W4:Y:S04]  /*2360*/  LDS R37, [R13+0xe00] ;  /* 0x000e00000d257984 */ /* 0x0005280000000800 */
[----:B------:R2:W2:Y:S04]  /*2370*/  LDS R39, [R13+0x1200] ;  /* 0x001200000d277984 */ /* 0x0004a80000000800 */
[----:B------:R0:W2:Y:S04]  /*2380*/  LDS R41, [R13+0x1600] ;  /* 0x001600000d297984 */ /* 0x0000a80000000800 */
[----:B------:R0:W2:Y:S04]  /*2390*/  LDS R43, [R13+0x1a00] ;  /* 0x001a00000d2b7984 */ /* 0x0000a80000000800 */
[----:B------:R0:W2:Y:S01]  /*23a0*/  LDS R45, [R13+0x1e00] ;  /* 0x001e00000d2d7984 */ /* 0x0000a20000000800 */
[----:B-1----:R-:W-:-:S02]  /*23b0*/  ISETP.NE.AND P0, PT, R15, RZ, PT ;  /* 0x000000ff0f00720c */ /* 0x002fc40003f05270 */
[----:B0-----:R-:W-:-:S11]  /*23c0*/  ISETP.NE.AND P1, PT, R17, RZ, PT ;  /* 0x000000ff1100720c */ /* 0x001fd60003f25270 */
[----:B---34-:R-:W-:Y:S05]  /*23d0*/  @!P0 BRA `(.L_x_1004) ;  /* 0x0000000000048947 */ /* 0x018fea0003800000 */
[----:B------:R0:W-:Y:S02]  /*23e0*/  REDG.E.ADD.STRONG.GPU desc[UR12][R10.64+0x200], R15 ;  /* 0x0002000f0a00798e */ /* 0x0001e4000c12e10c */
.L_x_1004:
[----:B------:R-:W-:Y:S05]  /*23f0*/  BSYNC.RECONVERGENT B1 ;  /* 0x0000000000017941 */ /* 0x000fea0003800200 */
.L_x_1003:
[----:B------:R-:W-:Y:S04]  /*2400*/  BSSY.RECONVERGENT B1, `(.L_x_1005) ;  /* 0x0000003000017945 */ /* 0x000fe80003800200 */
[----:B------:R-:W-:Y:S05]  /*2410*/  @!P1 BRA `(.L_x_1006) ;  /* 0x0000000000049947 */ /* 0x000fea0003800000 */
[----:B------:R1:W-:Y:S02]  /*2420*/  REDG.E.ADD.STRONG.GPU desc[UR12][R10.64+0x600], R17 ;  /* 0x000600110a00798e */ /* 0x0003e4000c12e10c */
.L_x_1006:
[----:B------:R-:W-:Y:S05]  /*2430*/  BSYNC.RECONVERGENT B1 ;  /* 0x0000000000017941 */ /* 0x000fea0003800200 */
.L_x_1005:
[----:B------:R-:W-:Y:S01]  /*2440*/  ISETP.NE.AND P6, PT, R19, RZ, PT ;  /* 0x000000ff1300720c */ /* 0x000fe20003fc5270 */
[----:B------:R-:W-:Y:S01]  /*2450*/  BSSY.RECONVERGENT B1, `(.L_x_1007) ;  /* 0x0000009000017945 */ /* 0x000fe20003800200 */
[----:B------:R-:W-:Y:S02]  /*2460*/  ISETP.NE.AND P0, PT, R12, R5, PT ;  /* 0x000000050c00720c */ /* 0x000fe40003f05270 */
[----:B------:R-:W-:Y:S02]  /*2470*/  ISETP.NE.AND P1, PT, R37, RZ, PT ;  /* 0x000000ff2500720c */ /* 0x000fe40003f25270 */
[----:B--2---:R-:W-:Y:S02]  /*2480*/  ISETP.NE.AND P2, PT, R39, RZ, PT ;  /* 0x000000ff2700720c */ /* 0x004fe40003f45270 */
[----:B------:R-:W-:Y:S02]  /*2490*/  ISETP.NE.AND P3, PT, R41, RZ, PT ;  /* 0x000000ff2900720c */ /* 0x000fe40003f65270 */
[----:B------:R-:W-:-:S02]  /*24a0*/  ISETP.NE.AND P4, PT, R43, RZ, PT ;  /* 0x000000ff2b00720c */ /* 0x000fc40003f85270 */
[----:B------:R-:W-:Y:S01]  /*24b0*/  ISETP.NE.AND P5, PT, R45, RZ, PT ;  /* 0x000000ff2d00720c */ /* 0x000fe20003fa5270 */
[----:B------:R-:W-:-:S12]  /*24c0*/  @!P6 BRA `(.L_x_1008) ;  /* 0x000000000004e947 */ /* 0x000fd80003800000 */
[----:B------:R2:W-:Y:S02]  /*24d0*/  REDG.E.ADD.STRONG.GPU desc[UR12][R10.64+0xa00], R19 ;  /* 0x000a00130a00798e */ /* 0x0005e4000c12e10c */
.L_x_1008:
[----:B------:R-:W-:Y:S05]  /*24e0*/  BSYNC.RECONVERGENT B1 ;  /* 0x0000000000017941 */ /* 0x000fea0003800200 */
.L_x_1007:
[----:B------:R-:W-:Y:S04]  /*24f0*/  BSSY.RECONVERGENT B1, `(.L_x_1009) ;  /* 0x0000003000017945 */ /* 0x000fe80003800200 */
[----:B------:R-:W-:Y:S05]  /*2500*/  @!P1 BRA `(.L_x_1010) ;  /* 0x0000000000049947 */ /* 0x000fea0003800000 */
[----:B------:R3:W-:Y:S02]  /*2510*/  REDG.E.ADD.STRONG.GPU desc[UR12][R10.64+0xe00], R37 ;  /* 0x000e00250a00798e */ /* 0x0007e4000c12e10c */
.L_x_1010:
[----:B------:R-:W-:Y:S05]  /*2520*/  BSYNC.RECONVERGENT B1 ;  /* 0x0000000000017941 */ /* 0x000fea0003800200 */
.L_x_1009:
[----:B------:R-:W-:Y:S04]  /*2530*/  BSSY.RECONVERGENT B1, `(.L_x_1011) ;  /* 0x0000003000017945 */ /* 0x000fe80003800200 */
[----:B------:R-:W-:Y:S05]  /*2540*/  @!P2 BRA `(.L_x_1012) ;  /* 0x000000000004a947 */ /* 0x000fea0003800000 */
[----:B------:R4:W-:Y:S02]  /*2550*/  REDG.E.ADD.STRONG.GPU desc[UR12][R10.64+0x1200], R39 ;  /* 0x001200270a00798e */ /* 0x0009e4000c12e10c */
.L_x_1012:
[----:B------:R-:W-:Y:S05]  /*2560*/  BSYNC.RECONVERGENT B1 ;  /* 0x0000000000017941 */ /* 0x000fea0003800200 */
.L_x_1011:
[----:B------:R-:W-:Y:S04]  /*2570*/  BSSY.RECONVERGENT B1, `(.L_x_1013) ;  /* 0x0000003000017945 */ /* 0x000fe80003800200 */
[----:B------:R-:W-:Y:S05]  /*2580*/  @!P3 BRA `(.L_x_1014) ;  /* 0x000000000004b947 */ /* 0x000fea0003800000 */
[----:B------:R0:W-:Y:S02]  /*2590*/  REDG.E.ADD.STRONG.GPU desc[UR12][R10.64+0x1600], R41 ;  /* 0x001600290a00798e */ /* 0x0001e4000c12e10c */
.L_x_1014:
[----:B------:R-:W-:Y:S05]  /*25a0*/  BSYNC.RECONVERGENT B1 ;  /* 0x0000000000017941 */ /* 0x000fea0003800200 */
.L_x_1013:
[----:B------:R-:W-:Y:S04]  /*25b0*/  BSSY.RECONVERGENT B1, `(.L_x_1015) ;  /* 0x0000003000017945 */ /* 0x000fe80003800200 */
[----:B------:R-:W-:Y:S05]  /*25c0*/  @!P4 BRA `(.L_x_1016) ;  /* 0x000000000004c947 */ /* 0x000fea0003800000 */
[----:B------:R0:W-:Y:S02]  /*25d0*/  REDG.E.ADD.STRONG.GPU desc[UR12][R10.64+0x1a00], R43 ;  /* 0x001a002b0a00798e */ /* 0x0001e4000c12e10c */
.L_x_1016:
[----:B------:R-:W-:Y:S05]  /*25e0*/  BSYNC.RECONVERGENT B1 ;  /* 0x0000000000017941 */ /* 0x000fea0003800200 */
.L_x_1015:
[----:B------:R-:W-:Y:S04]  /*25f0*/  BSSY.RECONVERGENT B1, `(.L_x_1017) ;  /* 0x0000003000017945 */ /* 0x000fe80003800200 */
[----:B------:R-:W-:Y:S05]  /*2600*/  @!P5 BRA `(.L_x_1018) ;  /* 0x000000000004d947 */ /* 0x000fea0003800000 */
[----:B------:R0:W-:Y:S02]  /*2610*/  REDG.E.ADD.STRONG.GPU desc[UR12][R10.64+0x1e00], R45 ;  /* 0x001e002d0a00798e */ /* 0x0001e4000c12e10c */
.L_x_1018:
[----:B------:R-:W-:Y:S05]  /*2620*/  BSYNC.RECONVERGENT B1 ;  /* 0x0000000000017941 */ /* 0x000fea0003800200 */
.L_x_1017:
[----:B------:R-:W-:Y:S05]  /*2630*/  @P0 BRA `(.L_x_1019) ;  /* 0xfffffffc00280947 */ /* 0x000fea000383ffff */
[----:B------:R-:W-:-:S07]  /*2640*/  IMAD.MOV.U32 R2, RZ, RZ, R5 ;  /* 0x000000ffff027224 */ /* 0x000fce00078e0005 */
.L_x_1002:
[----:B------:R-:W-:-:S13]  /*2650*/  ISETP.NE.AND P0, PT, R26, RZ, PT ;  /* 0x000000ff1a00720c */ /* 0x000fda0003f05270 */
[----:B------:R-:W-:Y:S05]  /*2660*/  @!P0 BRA `(.L_x_967) ;  /* 0x0000000400388947 */ /* 0x000fea0003800000 */
[----:B------:R-:W-:-:S13]  /*2670*/  ISETP.GE.U32.AND P0, PT, R23, 0x3, PT ;  /* 0x000000031700780c */ /* 0x000fda0003f06070 */
[----:B------:R-:W-:Y:S05]  /*2680*/  @!P0 BRA `(.L_x_1020) ;  /* 0x0000000000a48947 */ /* 0x000fea0003800000 */
[----:B------:R-:W-:Y:S01]  /*2690*/  IMAD R3, R2, 0x400, R8 ;  /* 0x0000040002037824 */ /* 0x000fe200078e0208 */
[----:B------:R-:W-:Y:S04]  /*26a0*/  BSSY.RECONVERGENT B1, `(.L_x_1021) ;  /* 0x000000e000017945 */ /* 0x000fe80003800200 */
[----:B-1---5:R-:W1:Y:S04]  /*26b0*/  LDS R13, [R3+0x200] ;  /* 0x00020000030d7984 */ /* 0x022e680000000800 */
[----:B0-----:R-:W0:Y:S04]  /*26c0*/  LDS R15, [R3+0x600] ;  /* 0x00060000030f7984 */ /* 0x001e280000000800 */
[----:B--2---:R-:W2:Y:S04]  /*26d0*/  LDS R17, [R3+0xa00] ;  /* 0x000a000003117984 */ /* 0x004ea80000000800 */
[----:B---3--:R-:W3:Y:S01]  /*26e0*/  LDS R19, [R3+0xe00] ;  /* 0x000e000003137984 */ /* 0x008ee20000000800 */
[----:B-1----:R-:W-:-:S02]  /*26f0*/  ISETP.NE.AND P0, PT, R13, RZ, PT ;  /* 0x000000ff0d00720c */ /* 0x002fc40003f05270 */
[----:B0-----:R-:W-:Y:S02]  /*2700*/  ISETP.NE.AND P1, PT, R15, RZ, PT ;  /* 0x000000ff0f00720c */ /* 0x001fe40003f25270 */
[----:B--2---:R-:W-:Y:S02]  /*2710*/  ISETP.NE.AND P2, PT, R17, RZ, PT ;  /* 0x000000ff1100720c */ /* 0x004fe40003f45270 */
[----:B---3--:R-:W-:-:S07]  /*2720*/  ISETP.NE.AND P3, PT, R19, RZ, PT ;  /* 0x000000ff1300720c */ /* 0x008fce0003f65270 */
[----:B------:R-:W-:Y:S06]  /*2730*/  @!P0 BRA `(.L_x_1022) ;  /* 0x0000000000108947 */ /* 0x000fec0003800000 */
[----:B----4-:R-:W0:Y:S01]  /*2740*/  LDC.64 R10, c[0x0][0x380] ;  /* 0x0000e000ff0a7b82 */ /* 0x010e220000000a00 */
[----:B------:R-:W-:-:S04]  /*2750*/  IMAD R3, R2, 0x100, R9 ;  /* 0x0000010002037824 */ /* 0x000fc800078e0209 */
[----:B0-----:R-:W-:-:S05]  /*2760*/  IMAD.WIDE.U32 R10, R3, 0x4, R10 ;  /* 0x00000004030a7825 */ /* 0x001fca00078e000a */
[----:B------:R0:W-:Y:S02]  /*2770*/  REDG.E.ADD.STRONG.GPU desc[UR12][R10.64+0x200], R13 ;  /* 0x0002000d0a00798e */ /* 0x0001e4000c12e10c */
.L_x_1022:
[----:B------:R-:W-:Y:S05]  /*2780*/  BSYNC.RECONVERGENT B1 ;  /* 0x0000000000017941 */ /* 0x000fea0003800200 */
.L_x_1021:
[----:B------:R-:W-:Y:S04]  /*2790*/  BSSY.RECONVERGENT B1, `(.L_x_1023) ;  /* 0x0000007000017945 */ /* 0x000fe80003800200 */
[----:B------:R-:W-:Y:S05]  /*27a0*/  @!P1 BRA `(.L_x_1024) ;  /* 0x0000000000149947 */ /* 0x000fea0003800000 */
[----:B0---4-:R-:W0:Y:S01]  /*27b0*/  LDC.64 R10, c[0x0][0x380] ;  /* 0x0000e000ff0a7b82 */ /* 0x011e220000000a00 */
[----:B------:R-:W-:-:S04]  /*27c0*/  IMAD R3, R2, 0x100, R9 ;  /* 0x0000010002037824 */ /* 0x000fc800078e0209 */
[----:B------:R-:W-:-:S04]  /*27d0*/  VIADD R3, R3, 0x100 ;  /* 0x0000010003037836 */ /* 0x000fc80000000000 */
[----:B0-----:R-:W-:-:S05]  /*27e0*/  IMAD.WIDE.U32 R10, R3, 0x4, R10 ;  /* 0x00000004030a7825 */ /* 0x001fca00078e000a */
[----:B------:R1:W-:Y:S02]  /*27f0*/  REDG.E.ADD.STRONG.GPU desc[UR12][R10.64+0x200], R15 ;  /* 0x0002000f0a00798e */ /* 0x0003e4000c12e10c */
.L_x_1024:
[----:B------:R-:W-:Y:S05]  /*2800*/  BSYNC.RECONVERGENT B1 ;  /* 0x0000000000017941 */ /* 0x000fea0003800200 */
.L_x_1023:
[----:B------:R-:W-:Y:S04]  /*2810*/  BSSY.RECONVERGENT B1, `(.L_x_1025) ;  /* 0x0000007000017945 */ /* 0x000fe80003800200 */
[----:B------:R-:W-:Y:S05]  /*2820*/  @!P2 BRA `(.L_x_1026) ;  /* 0x000000000014a947 */ /* 0x000fea0003800000 */
[----:B01--4-:R-:W0:Y:S01]  /*2830*/  LDC.64 R10, c[0x0][0x380] ;  /* 0x0000e000ff0a7b82 */ /* 0x013e220000000a00 */
[----:B------:R-:W-:-:S04]  /*2840*/  IMAD R3, R2, 0x100, R9 ;  /* 0x0000010002037824 */ /* 0x000fc800078e0209 */
[----:B------:R-:W-:-:S04]  /*2850*/  VIADD R3, R3, 0x200 ;  /* 0x0000020003037836 */ /* 0x000fc80000000000 */
[----:B0-----:R-:W-:-:S05]  /*2860*/  IMAD.WIDE.U32 R10, R3, 0x4, R10 ;  /* 0x00000004030a7825 */ /* 0x001fca00078e000a */
[----:B------:R2:W-:Y:S02]  /*2870*/  REDG.E.ADD.STRONG.GPU desc[UR12][R10.64+0x200], R17 ;  /* 0x000200110a00798e */ /* 0x0005e4000c12e10c */
.L_x_1026:
[----:B------:R-:W-:Y:S05]  /*2880*/  BSYNC.RECONVERGENT B1 ;  /* 0x0000000000017941 */ /* 0x000fea0003800200 */
.L_x_1025:
[----:B------:R-:W-:Y:S04]  /*2890*/  BSSY.RECONVERGENT B1, `(.L_x_1027) ;  /* 0x0000007000017945 */ /* 0x000fe80003800200 */
[----:B------:R-:W-:Y:S05]  /*28a0*/  @!P3 BRA `(.L_x_1028) ;  /* 0x000000000014b947 */ /* 0x000fea0003800000 */
[----:B012-4-:R-:W0:Y:S01]  /*28b0*/  LDC.64 R10, c[0x0][0x380] ;  /* 0x0000e000ff0a7b82 */ /* 0x017e220000000a00 */
[----:B------:R-:W-:-:S04]  /*28c0*/  IMAD R3, R2, 0x100, R9 ;  /* 0x0000010002037824 */ /* 0x000fc800078e0209 */
[----:B------:R-:W-:-:S04]  /*28d0*/  VIADD R3, R3, 0x300 ;  /* 0x0000030003037836 */ /* 0x000fc80000000000 */
[----:B0-----:R-:W-:-:S05]  /*28e0*/  IMAD.WIDE.U32 R10, R3, 0x4, R10 ;  /* 0x00000004030a7825 */ /* 0x001fca00078e000a */
[----:B------:R3:W-:Y:S02]  /*28f0*/  REDG.E.ADD.STRONG.GPU desc[UR12][R10.64+0x200], R19 ;  /* 0x000200130a00798e */ /* 0x0007e4000c12e10c */
.L_x_1028:
[----:B------:R-:W-:Y:S05]  /*2900*/  BSYNC.RECONVERGENT B1 ;  /* 0x0000000000017941 */ /* 0x000fea0003800200 */
.L_x_1027:
[----:B------:R-:W-:-:S07]  /*2910*/  VIADD R2, R2, 0x4 ;  /* 0x0000000402027836 */ /* 0x000fce0000000000 */
.L_x_1020:
[----:B------:R-:W-:-:S13]  /*2920*/  ISETP.NE.AND P0, PT, R25, RZ, PT ;  /* 0x000000ff1900720c */ /* 0x000fda0003f05270 */
[----:B------:R-:W-:Y:S05]  /*2930*/  @!P0 BRA `(.L_x_967) ;  /* 0x0000000000848947 */ /* 0x000fea0003800000 */
[----:B------:R-:W-:-:S13]  /*2940*/  ISETP.NE.AND P0, PT, R22, RZ, PT ;  /* 0x000000ff1600720c */ /* 0x000fda0003f05270 */
[----:B------:R-:W-:Y:S05]  /*2950*/  @!P0 BRA `(.L_x_1029) ;  /* 0x0000000000548947 */ /* 0x000fea0003800000 */
[----:B012345:R-:W-:Y:S01]  /*2960*/  IMAD R10, R2, 0x400, R8 ;  /* 0x00000400020a7824 */ /* 0x03ffe200078e0208 */
[----:B------:R-:W-:Y:S04]  /*2970*/  BSSY.RECONVERGENT B1, `(.L_x_1030) ;  /* 0x000000a000017945 */ /* 0x000fe80003800200 */
[----:B------:R-:W0:Y:S04]  /*2980*/  LDS R3, [R10+0x200] ;  /* 0x000200000a037984 */ /* 0x000e280000000800 */
        /* <DEDUP_REMOVED lines=8> */
.L_x_1031:
[----:B------:R-:W-:Y:S05]  /*2a10*/  BSYNC.RECONVERGENT B1 ;  /* 0x0000000000017941 */ /* 0x000fea0003800200 */
.L_x_1030:
[----:B------:R-:W-:Y:S04]  /*2a20*/  BSSY.RECONVERGENT B1, `(.L_x_1032) ;  /* 0x0000007000017945 */ /* 0x000fe80003800200 */
[----:B------:R-:W-:Y:S05]  /*2a30*/  @!P1 BRA `(.L_x_1033) ;  /* 0x0000000000149947 */ /* 0x000fea0003800000 */
[----:B0-----:R-:W0:Y:S01]  /*2a40*/  LDC.64 R10, c[0x0][0x380] ;  /* 0x0000e000ff0a7b82 */ /* 0x001e220000000a00 */
[----:B------:R-:W-:-:S04]  /*2a50*/  IMAD R3, R2, 0x100, R9 ;  /* 0x0000010002037824 */ /* 0x000fc800078e0209 */
[----:B------:R-:W-:-:S04]  /*2a60*/  VIADD R3, R3, 0x100 ;  /* 0x0000010003037836 */ /* 0x000fc80000000000 */
[----:B0-----:R-:W-:-:S05]  /*2a70*/  IMAD.WIDE.U32 R10, R3, 0x4, R10 ;  /* 0x00000004030a7825 */ /* 0x001fca00078e000a */
[----:B------:R1:W-:Y:S02]  /*2a80*/  REDG.E.ADD.STRONG.GPU desc[UR12][R10.64+0x200], R13 ;  /* 0x0002000d0a00798e */ /* 0x0003e4000c12e10c */
.L_x_1033:
[----:B------:R-:W-:Y:S05]  /*2a90*/  BSYNC.RECONVERGENT B1 ;  /* 0x0000000000017941 */ /* 0x000fea0003800200 */
.L_x_1032:
[----:B------:R-:W-:-:S07]  /*2aa0*/  VIADD R2, R2, 0x2 ;  /* 0x0000000202027836 */ /* 0x000fce0000000000 */
.L_x_1029:
[----:B------:R-:W-:-:S13]  /*2ab0*/  ISETP.NE.AND P0, PT, R4, RZ, PT ;  /* 0x000000ff0400720c */ /* 0x000fda0003f05270 */
[----:B------:R-:W-:Y:S05]  /*2ac0*/  @!P0 BRA `(.L_x_967) ;  /* 0x0000000000208947 */ /* 0x000fea0003800000 */
[----:B0-----:R-:W-:-:S05]  /*2ad0*/  IMAD R3, R2, 0x400, R8 ;  /* 0x0000040002037824 */ /* 0x001fca00078e0208 */
[----:B-1---5:R-:W0:Y:S02]  /*2ae0*/  LDS R13, [R3+0x200] ;  /* 0x00020000030d7984 */ /* 0x022e240000000800 */
[----:B0-----:R-:W-:-:S13]  /*2af0*/  ISETP.NE.AND P0, PT, R13, RZ, PT ;  /* 0x000000ff0d00720c */ /* 0x001fda0003f05270 */
[----:B------:R-:W-:Y:S05]  /*2b00*/  @!P0 BRA `(.L_x_967) ;  /* 0x0000000000108947 */ /* 0x000fea0003800000 */
[----:B--234-:R-:W0:Y:S01]  /*2b10*/  LDC.64 R10, c[0x0][0x380] ;  /* 0x0000e000ff0a7b82 */ /* 0x01ce220000000a00 */
[----:B------:R-:W-:-:S04]  /*2b20*/  IMAD R3, R2, 0x100, R9 ;  /* 0x0000010002037824 */ /* 0x000fc800078e0209 */
[----:B0-----:R-:W-:-:S05]  /*2b30*/  IMAD.WIDE.U32 R2, R3, 0x4, R10 ;  /* 0x0000000403027825 */ /* 0x001fca00078e000a */
[----:B------:R0:W-:Y:S02]  /*2b40*/  REDG.E.ADD.STRONG.GPU desc[UR12][R2.64+0x200], R13 ;  /* 0x0002000d0200798e */ /* 0x0001e4000c12e10c */
.L_x_967:
[----:B------:R-:W-:Y:S05]  /*2b50*/  BSYNC.RECONVERGENT B0 ;  /* 0x0000000000007941 */ /* 0x000fea0003800200 */
.L_x_966:
[----:B------:R-:W-:Y:S01]  /*2b60*/  BAR.SYNC.DEFER_BLOCKING 0x0 ;  /* 0x0000000000007b1d */ /* 0x000fe20000010000 */
[----:B------:R-:W-:-:S04]  /*2b70*/  UIADD3 UR4, UPT, UPT, UR4, 0x1, URZ ;  /* 0x0000000104047890 */ /* 0x000fc8000fffe0ff */
[----:B------:R-:W-:-:S09]  /*2b80*/  UISETP.NE.AND UP0, UPT, UR4, UR7, UPT ;  /* 0x000000070400728c */ /* 0x000fd2000bf05270 */
[----:B------:R-:W-:Y:S05]  /*2b90*/  BRA.U UP0, `(.L_x_1034) ;  /* 0xffffffd500d07547 */ /* 0x000fea000b83ffff */
[----:B------:R-:W-:Y:S05]  /*2ba0*/  EXIT ;  /* 0x000000000000794d */ /* 0x000fea0003800000 */
.L_x_1035:
        /* <DEDUP_REMOVED lines=13> */
.L_x_1378:


//--------------------- .text._ZN3cub18CUB_300001_SM_10006detail10radix_sort31DeviceRadixSortSingleTileKernelINS1_5radix10policy_hubI19preprocess_vertex_tNS0_8NullTypeEjE10Policy1000ELNS0_9SortOrderE0ES6_S7_j30preprocess_vertex_decomposer_tEEvPKT1_PSC_PKT2_PSG_T3_iiT4_ --------------------------
	.section	.text._ZN3cub18CUB_300001_SM_10006detail10radix_sort31DeviceRadixSortSingleTileKernelINS1_5radix10policy_hubI19preprocess_vertex_tNS0_8NullTypeEjE10Policy1000ELNS0_9SortOrderE0ES6_S7_j30preprocess_vertex_decomposer_tEEvPKT1_PSC_PKT2_PSG_T3_iiT4_,"ax",@progbits
	.align	128
        .global         _ZN3cub18CUB_300001_SM_10006detail10radix_sort31DeviceRadixSortSingleTileKernelINS1_5radix10policy_hubI19preprocess_vertex_tNS0_8NullTypeEjE10Policy1000ELNS0_9SortOrderE0ES6_S7_j30preprocess_vertex_decomposer_tEEvPKT1_PSC_PKT2_PSG_T3_iiT4_
        .type           _ZN3cub18CUB_300001_SM_10006detail10radix_sort31DeviceRadixSortSingleTileKernelINS1_5radix10policy_hubI19preprocess_vertex_tNS0_8NullTypeEjE10Policy1000ELNS0_9SortOrderE0ES6_S7_j30preprocess_vertex_decomposer_tEEvPKT1_PSC_PKT2_PSG_T3_iiT4_,@function
        .size           _ZN3cub18CUB_300001_SM_10006detail10radix_sort31DeviceRadixSortSingleTileKernelINS1_5radix10policy_hubI19preprocess_vertex_tNS0_8NullTypeEjE10Policy1000ELNS0_9SortOrderE0ES6_S7_j30preprocess_vertex_decomposer_tEEvPKT1_PSC_PKT2_PSG_T3_iiT4_,(.L_x_1379 - _ZN3cub18CUB_300001_SM_10006detail10radix_sort31DeviceRadixSortSingleTileKernelINS1_5radix10policy_hubI19preprocess_vertex_tNS0_8NullTypeEjE10Policy1000ELNS0_9SortOrderE0ES6_S7_j30preprocess_vertex_decomposer_tEEvPKT1_PSC_PKT2_PSG_T3_iiT4_)
        .other          _ZN3cub18CUB_300001_SM_10006detail10radix_sort31DeviceRadixSortSingleTileKernelINS1_5radix10policy_hubI19preprocess_vertex_tNS0_8NullTypeEjE10Policy1000ELNS0_9SortOrderE0ES6_S7_j30preprocess_vertex_decomposer_tEEvPKT1_PSC_PKT2_PSG_T3_iiT4_,@"STO_CUDA_ENTRY STV_DEFAULT"
_ZN3cub18CUB_300001_SM_10006detail10radix_sort31DeviceRadixSortSingleTileKernelINS1_5radix10policy_hubI19preprocess_vertex_tNS0_8NullTypeEjE10Policy1000ELNS0_9SortOrderE0ES6_S7_j30preprocess_vertex_decomposer_tEEvPKT1_PSC_PKT2_PSG_T3_iiT4_:
.text._ZN3cub18CUB_300001_SM_10006detail10radix_sort31DeviceRadixSortSingleTileKernelINS1_5radix10policy_hubI19preprocess_vertex_tNS0_8NullTypeEjE10Policy1000ELNS0_9SortOrderE0ES6_S7_j30preprocess_vertex_decomposer_tEEvPKT1_PSC_PKT2_PSG_T3_iiT4_:
[----:B------:R-:W-:Y:S01]  /*0000*/  LDC R1, c[0x0][0x37c] ;  /* 0x0000df00ff017b82 */ /* 0x000fe20000000800 */
[----:B------:R-:W0:Y:S07]  /*0010*/  S2R R0, SR_TID.X ;  /* 0x0000000000007919 */ /* 0x000e2e0000002100 */
[----:B------:R-:W1:Y:S01]  /*0020*/  LDC.64 R4, c[0x0][0x380] ;  /* 0x0000e000ff047b82 */ /* 0x000e620000000a00 */
[----:B------:R-:W2:Y:S01]  /*0030*/  LDCU UR4, c[0x0][0x3a0] ;  /* 0x00007400ff0477ac */ /* 0x000ea20008000800 */
[----:B------:R-:W3:Y:S06]  /*0040*/  LDCU.64 UR10, c[0x0][0x358] ;  /* 0x00006b00ff0a77ac */ /* 0x000eec0008000a00 */
[----:B------:R-:W4:Y:S01]  /*0050*/  S2UR UR5, SR_CgaCtaId ;  /* 0x00000000000579c3 */ /* 0x000f220000008800 */
[----:B------:R-:W-:Y:S01]  /*0060*/  IMAD.MOV.U32 R30, RZ, RZ, RZ ;  /* 0x000000ffff1e7224 */ /* 0x000fe200078e00ff */
[----:B------:R-:W-:-:S02]  /*0070*/  CS2R R22, SRZ ;  /* 0x0000000000167805 */ /* 0x000fc4000001ff00 */
[----:B------:R-:W-:Y:S02]  /*0080*/  CS2R R12, SRZ ;  /* 0x00000000000c7805 */ /* 0x000fe4000001ff00 */
[----:B------:R-:W-:Y:S01]  /*0090*/  CS2R R14, SRZ ;  /* 0x00000000000e7805 */ /* 0x000fe2000001ff00 */
[----:B------:R-:W-:Y:S01]  /*00a0*/  IMAD.MOV.U32 R16, RZ, RZ, -0x1 ;  /* 0xffffffffff107424 */ /* 0x000fe200078e00ff */
[----:B------:R-:W4:Y:S01]  /*00b0*/  LDCU UR6, c[0x0][0x3a4] ;  /* 0x00007480ff0677ac */ /* 0x000f220008000800 */
[----:B------:R-:W-:Y:S02]  /*00c0*/  IMAD.MOV.U32 R18, RZ, RZ, -0x1 ;  /* 0xffffffffff127424 */ /* 0x000fe400078e00ff */
[----:B------:R-:W-:Y:S01]  /*00d0*/  IMAD.MOV.U32 R20, RZ, RZ, -0x1 ;  /* 0xffffffffff147424 */ /* 0x000fe200078e00ff */
[----:B------:R-:W4:Y:S01]  /*00e0*/  LDCU UR7, c[0x0][0x3a8] ;  /* 0x00007500ff0777ac */ /* 0x000f220008000800 */
[----:B------:R-:W-:Y:S02]  /*00f0*/  PRMT R34, RZ, 0x7610, R34 ;  /* 0x00007610ff227816 */ /* 0x000fe40000000022 */
[----:B------:R-:W-:Y:S01]  /*0100*/  PRMT R35, RZ, 0x7610, R35 ;  /* 0x00007610ff237816 */ /* 0x000fe20000000023 */
[----:B------:R-:W1:Y:S01]  /*0110*/  LDCU UR12, c[0x0][0x3a8] ;  /* 0x00007500ff0c77ac */ /* 0x000e620008000800 */
[----:B0-----:R-:W-:-:S04]  /*0120*/  IMAD R3, R0, 0x3, RZ ;  /* 0x0000000300037824 */ /* 0x001fc800078e02ff */
[C---:B------:R-:W-:Y:S01]  /*0130*/  VIADD R2, R3.reuse, 0x1 ;  /* 0x0000000103027836 */ /* 0x040fe20000000000 */
[C---:B--2---:R-:W-:Y:S01]  /*0140*/  ISETP.GE.AND P0, PT, R3.reuse, UR4, PT ;  /* 0x0000000403007c0c */ /* 0x044fe2000bf06270 */
[----:B-1----:R-:W-:-:S03]  /*0150*/  IMAD.WIDE.U32 R4, R3, 0x18, R4 ;  /* 0x0000001803047825 */ /* 0x002fc600078e0004 */
[----:B------:R-:W-:Y:S01]  /*0160*/  ISETP.GE.AND P1, PT, R2, UR4, PT ;  /* 0x0000000402007c0c */ /* 0x000fe2000bf26270 */
[----:B------:R-:W-:-:S05]  /*0170*/  VIADD R3, R3, 0x2 ;  /* 0x0000000203037836 */ /* 0x000fca0000000000 */
[----:B------:R-:W-:-:S03]  /*0180*/  ISETP.GE.AND P2, PT, R3, UR4, PT ;  /* 0x0000000403007c0c */ /* 0x000fc6000bf46270 */
[----:B---3--:R-:W2:Y:S04]  /*0190*/  @!P0 LDG.E R6, desc[UR10][R4.64+0x14] ;  /* 0x0000140a04068981 */ /* 0x008ea8000c1e1900 */
[----:B------:R-:W3:Y:S04]  /*01a0*/  @!P1 LDG.E R10, desc[UR10][R4.64+0x2c] ;  /* 0x00002c0a040a9981 */ /* 0x000ee8000c1e1900 */
[----:B------:R-:W5:Y:S04]  /*01b0*/  @!P0 LDG.E R30, desc[UR10][R4.64] ;  /* 0x0000000a041e8981 */ /* 0x000f68000c1e1900 */
[----:B------:R-:W2:Y:S01]  /*01c0*/  @!P2 LDG.E R11, desc[UR10][R4.64+0x44] ;  /* 0x0000440a040ba981 */ /* 0x000ea2000c1e1900 */
[----:B------:R-:W-:-:S03]  /*01d0*/  CS2R R2, SRZ ;  /* 0x0000000000027805 */ /* 0x000fc6000001ff00 */
[----:B------:R-:W5:Y:S04]  /*01e0*/  @!P0 LDG.E R16, desc[UR10][R4.64+0x10] ;  /* 0x0000100a04108981 */ /* 0x000f68000c1e1900 */
[----:B------:R-:W5:Y:S04]  /*01f0*/  @!P0 LDG.E.64 R2, desc[UR10][R4.64+0x8] ;  /* 0x0000080a04028981 */ /* 0x000f68000c1e1b00 */
[----:B------:R-:W5:Y:S04]  /*0200*/  @!P1 LDG.E R22, desc[UR10][R4.64+0x18] ;  /* 0x0000180a04169981 */ /* 0x000f68000c1e1900 */
[----:B------:R-:W5:Y:S04]  /*0210*/  @!P1 LDG.E.64 R12, desc[UR10][R4.64+0x20] ;  /* 0x0000200a040c9981 */ /* 0x000f68000c1e1b00 */
[----:B------:R-:W5:Y:S04]  /*0220*/  @!P2 LDG.E R23, desc[UR10][R4.64+0x30] ;  /* 0x0000300a0417a981 */ /* 0x000f68000c1e1900 */
[----:B------:R-:W5:Y:S04]  /*0230*/  @!P2 LDG.E.64 R14, desc[UR10][R4.64+0x38] ;  /* 0x0000380a040ea981 */ /* 0x000f68000c1e1b00 */
[----:B------:R-:W5:Y:S04]  /*0240*/  @!P1 LDG.E R18, desc[UR10][R4.64+0x28] ;  /* 0x0000280a04129981 */ /* 0x000f68000c1e1900 */
[----:B------:R3:W5:Y:S01]  /*0250*/  @!P2 LDG.E R20, desc[UR10][R4.64+0x40] ;  /* 0x0000400a0414a981 */ /* 0x000762000c1e1900 */
[----:B------:R-:W-:-:S02]  /*0260*/  UMOV UR4, 0x400 ;  /* 0x0000040000047882 */ /* 0x000fc40000000000 */
[----:B----4-:R-:W-:Y:S01]  /*0270*/  ULEA UR4, UR5, UR4, 0x18 ;  /* 0x0000000405047291 */ /* 0x010fe2000f8ec0ff */
[----:B------:R-:W-:Y:S02]  /*0280*/  PRMT R36, RZ, 0x7610, R36 ;  /* 0x00007610ff247816 */ /* 0x000fe40000000024 */
[----:B------:R-:W-:-:S03]  /*0290*/  PRMT R38, RZ, 0x7610, R38 ;  /* 0x00007610ff267816 */ /* 0x000fc60000000026 */
[C---:B------:R-:W-:Y:S01]  /*02a0*/  LEA R25, R0.reuse, UR4, 0x2 ;  /* 0x0000000400197c11 */ /* 0x040fe2000f8e10ff */
[----:B------:R-:W-:Y:S02]  /*02b0*/  UIADD3 UR8, UPT, UPT, UR6, 0x6, URZ ;  /* 0x0000000606087890 */ /* 0x000fe4000fffe0ff */
[----:B------:R-:W-:Y:S02]  /*02c0*/  UIADD3 UR9, UPT, UPT, -UR6, URZ, URZ ;  /* 0x000000ff06097290 */ /* 0x000fe4000fffe1ff */
[----:B------:R-:W-:Y:S01]  /*02d0*/  UIADD3 UR5, UPT, UPT, -UR6, UR7, URZ ;  /* 0x0000000706057290 */ /* 0x000fe2000fffe1ff */
[----:B------:R-:W-:Y:S01]  /*02e0*/  PRMT R17, RZ, 0x7610, R17 ;  /* 0x00007610ff117816 */ /* 0x000fe20000000011 */
[----:B------:R-:W-:Y:S01]  /*02f0*/  IMAD R27, R0, 0x80, R25 ;  /* 0x00000080001b7824 */ /* 0x000fe200078e0219 */
[----:B------:R-:W-:Y:S02]  /*0300*/  PRMT R19, RZ, 0x7610, R19 ;  /* 0x00007610ff137816 */ /* 0x000fe40000000013 */
[----:B------:R-:W-:-:S02]  /*0310*/  PRMT R21, RZ, 0x7610, R21 ;  /* 0x00007610ff157816 */ /* 0x000fc40000000015 */
[----:B------:R-:W-:Y:S02]  /*0320*/  PRMT R32, RZ, 0x7610, R32 ;  /* 0x00007610ff207816 */ /* 0x000fe40000000020 */
[----:B------:R-:W-:Y:S02]  /*0330*/  PRMT R37, RZ, 0x7610, R37 ;  /* 0x00007610ff257816 */ /* 0x000fe40000000025 */
[----:B------:R-:W-:Y:S02]  /*0340*/  PRMT R39, RZ, 0x7610, R39 ;  /* 0x00007610ff277816 */ /* 0x000fe40000000027 */
[----:B------:R-:W-:Y:S02]  /*0350*/  PRMT R40, RZ, 0x7610, R40 ;  /* 0x00007610ff287816 */ /* 0x000fe40000000028 */
[----:B------:R-:W-:Y:S02]  /*0360*/  PRMT R41, RZ, 0x7610, R41 ;  /* 0x00007610ff297816 */ /* 0x000fe40000000029 */
[----:B------:R-:W-:Y:S01]  /*0370*/  SHF.R.U32.HI R84, RZ, 0x5, R0 ;  /* 0x00000005ff547819 */ /* 0x000fe20000011600 */
[----:B------:R-:W-:-:S02]  /*0380*/  IMAD.U32 R26, RZ, RZ, UR8 ;  /* 0x00000008ff1a7e24 */ /* 0x000fc4000f8e00ff */
[----:B------:R-:W-:Y:S01]  /*0390*/  IMAD.U32 R28, RZ, RZ, UR9 ;  /* 0x00000009ff1c7e24 */ /* 0x000fe2000f8e00ff */
[----:B------:R-:W-:Y:S01]  /*03a0*/  LEA R24, R84, UR4, 0x2 ;  /* 0x0000000454187c11 */ /* 0x000fe2000f8e10ff */
[----:B------:R-:W-:Y:S02]  /*03b0*/  IMAD.U32 R29, RZ, RZ, UR5 ;  /* 0x00000005ff1d7e24 */ /* 0x000fe4000f8e00ff */
[----:B------:R-:W-:Y:S01]  /*03c0*/  IMAD R31, R0, -0x3c, R27 ;  /* 0xffffffc4001f7824 */ /* 0x000fe200078e021b */
[----:B------:R-:W-:Y:S01]  /*03d0*/  BAR.SYNC.DEFER_BLOCKING 0x0 ;  /* 0x0000000000007b1d */ /* 0x000fe20000010000 */
[C---:B---3--:R-:W-:Y:S02]  /*03e0*/  @!P1 PRMT R4, R10.reuse, 0x7770, RZ ;  /* 0x000077700a049816 */ /* 0x048fe400000000ff */
[----:B------:R-:W-:Y:S02]  /*03f0*/  @!P1 PRMT R5, R10, 0x7771, RZ ;  /* 0x000077710a059816 */ /* 0x000fe400000000ff */
[----:B------:R-:W-:-:S02]  /*0400*/  @!P1 PRMT R34, R4, 0x7610, R34 ;  /* 0x0000761004229816 */ /* 0x000fc40000000022 */
[----:B------:R-:W-:Y:S02]  /*0410*/  @!P1 PRMT R35, R5, 0x7610, R35 ;  /* 0x0000761005239816 */ /* 0x000fe40000000023 */
[----:B------:R-:W-:Y:S02]  /*0420*/  @!P1 PRMT R4, R10, 0x7772, RZ ;  /* 0x000077720a049816 */ /* 0x000fe400000000ff */
[----:B--2---:R-:W-:Y:S02]  /*0430*/  @!P2 PRMT R5, R11, 0x7770, RZ ;  /* 0x000077700b05a816 */ /* 0x004fe400000000ff */
[----:B------:R-:W-:Y:S02]  /*0440*/  @!P1 PRMT R36, R4, 0x7610, R36 ;  /* 0x0000761004249816 */ /* 0x000fe40000000024 */
[----:B------:R-:W-:Y:S02]  /*0450*/  @!P2 PRMT R38, R5, 0x7610, R38 ;  /* 0x000076100526a816 */ /* 0x000fe40000000026 */
[----:B------:R-:W-:-:S02]  /*0460*/  @!P0 PRMT R7, R6, 0x7770, RZ ;  /* 0x0000777006078816 */ /* 0x000fc400000000ff */
[C---:B------:R-:W-:Y:S02]  /*0470*/  @!P0 PRMT R8, R6.reuse, 0x7771, RZ ;  /* 0x0000777106088816 */ /* 0x040fe400000000ff */
[C---:B------:R-:W-:Y:S02]  /*0480*/  @!P0 PRMT R9, R6.reuse, 0x7772, RZ ;  /* 0x0000777206098816 */ /* 0x040fe400000000ff */
[C---:B------:R-:W-:Y:S02]  /*0490*/  @!P2 PRMT R4, R11.reuse, 0x7771, RZ ;  /* 0x000077710b04a816 */ /* 0x040fe400000000ff */
[----:B------:R-:W-:Y:S02]  /*04a0*/  @!P2 PRMT R5, R11, 0x7772, RZ ;  /* 0x000077720b05a816 */ /* 0x000fe400000000ff */
[----:B------:R-:W-:Y:S02]  /*04b0*/  @!P0 PRMT R6, R6, 0x7773, RZ ;  /* 0x0000777306068816 */ /* 0x000fe400000000ff */
[----:B------:R-:W-:-:S02]  /*04c0*/  @!P1 PRMT R10, R10, 0x7773, RZ ;  /* 0x000077730a0a9816 */ /* 0x000fc400000000ff */
[----:B------:R-:W-:Y:S02]  /*04d0*/  @!P2 PRMT R11, R11, 0x7773, RZ ;  /* 0x000077730b0ba816 */ /* 0x000fe400000000ff */
[----:B------:R-:W-:Y:S02]  /*04e0*/  @!P0 PRMT R17, R7, 0x7610, R17 ;  /* 0x0000761007118816 */ /* 0x000fe40000000011 */
[----:B------:R-:W-:Y:S02]  /*04f0*/  @!P0 PRMT R19, R8, 0x7610, R19 ;  /* 0x0000761008138816 */ /* 0x000fe40000000013 */
[----:B------:R-:W-:Y:S02]  /*0500*/  @!P0 PRMT R21, R9, 0x7610, R21 ;  /* 0x0000761009158816 */ /* 0x000fe40000000015 */
[----:B------:R-:W-:Y:S02]  /*0510*/  @!P0 PRMT R32, R6, 0x7610, R32 ;  /* 0x0000761006208816 */ /* 0x000fe40000000020 */
[----:B------:R-:W-:-:S02]  /*0520*/  @!P1 PRMT R37, R10, 0x7610, R37 ;  /* 0x000076100a259816 */ /* 0x000fc40000000025 */
[----:B------:R-:W-:Y:S02]  /*0530*/  @!P2 PRMT R39, R4, 0x7610, R39 ;  /* 0x000076100427a816 */ /* 0x000fe40000000027 */
[----:B------:R-:W-:Y:S02]  /*0540*/  @!P2 PRMT R40, R5, 0x7610, R40 ;  /* 0x000076100528a816 */ /* 0x000fe40000000028 */
[----:B------:R-:W-:-:S07]  /*0550*/  @!P2 PRMT R41, R11, 0x7610, R41 ;  /* 0x000076100b29a816 */ /* 0x000fce0000000029 */
.L_x_1038:
[----:B------:R-:W-:Y:S01]  /*0560*/  VIADD R9, R26, 0xfffffffa ;  /* 0xfffffffa1a097836 */ /* 0x000fe20000000000 */
[----:B0-----:R0:W-:Y:S01]  /*0570*/  STS [R25], RZ ;  /* 0x000000ff19007388 */ /* 0x0011e20000000800 */
[----:B------:R-:W-:-:S03]  /*0580*/  IMAD.MOV.U32 R4, RZ, RZ, 0x3 ;  /* 0x00000003ff047424 */ /* 0x000fc600078e00ff */
[----:B------:R-:W-:Y:S01]  /*0590*/  ISETP.GE.U32.AND P0, PT, R9, 0x20, PT ;  /* 0x000000200900780c */ /* 0x000fe20003f06070 */
[----:B------:R0:W-:Y:S04]  /*05a0*/  STS [R25+0x400], RZ ;  /* 0x000400ff19007388 */ /* 0x0001e80000000800 */
[----:B------:R0:W-:Y:S04]  /*05b0*/  STS [R25+0x800], RZ ;  /* 0x000800ff19007388 */ /* 0x0001e80000000800 */
[----:B------:R0:W-:Y:S04]  /*05c0*/  STS [R25+0xc00], RZ ;  /* 0x000c00ff19007388 */ /* 0x0001e80000000800 */
[----:B------:R0:W-:Y:S01]  /*05d0*/  @P0 STS.U16 [R25], R4 ;  /* 0x0000000419000388 */ /* 0x0001e20000000400 */
[----:B------:R-:W-:-:S02]  /*05e0*/  @P0 IMAD.MOV.U32 R44, RZ, RZ, 0x2 ;  /* 0x00000002ff2c0424 */ /* 0x000fc400078e00ff */
[----:B------:R-:W-:Y:S01]  /*05f0*/  @P0 IMAD.MOV.U32 R43, RZ, RZ, 0x1 ;  /* 0x00000001ff2b0424 */ /* 0x000fe200078e00ff */
[----:B------:R0:W-:Y:S01]  /*0600*/  STS [R25+0x1000], RZ ;  /* 0x001000ff19007388 */ /* 0x0001e20000000800 */
[----:B------:R-:W-:Y:S02]  /*0610*/  @P0 IMAD.MOV.U32 R45, RZ, RZ, RZ ;  /* 0x000000ffff2d0224 */ /* 0x000fe400078e00ff */
[--C-:B------:R-:W-:Y:S01]  /*0620*/  @P0 IMAD.MOV.U32 R48, RZ, RZ, R25.reuse ;  /* 0x000000ffff300224 */ /* 0x100fe200078e0019 */
[----:B------:R0:W-:Y:S01]  /*0630*/  STS [R25+0x1400], RZ ;  /* 0x001400ff19007388 */ /* 0x0001e20000000800 */
[--C-:B------:R-:W-:Y:S02]  /*0640*/  @P0 IMAD.MOV.U32 R47, RZ, RZ, R25.reuse ;  /* 0x000000ffff2f0224 */ /* 0x100fe400078e0019 */
[----:B------:R-:W-:Y:S01]  /*0650*/  @P0 IMAD.MOV.U32 R46, RZ, RZ, R25 ;  /* 0x000000ffff2e0224 */ /* 0x000fe200078e0019 */
        /* <DEDUP_REMOVED lines=27> */
[----:B---3--:R-:W-:Y:S05]  /*0810*/  @P0 BRA `(.L_x_1036) ;  /* 0x0000000000980947 */ /* 0x008fea0003800000 */
[C---:B------:R-:W-:Y:S01]  /*0820*/  VIMNMX R5, PT, PT, R29.reuse, 0x6, PT ;  /* 0x000000061d057848 */ /* 0x040fe20003fe0100 */
[----:B------:R-:W-:Y:S01]  /*0830*/  IMAD.MOV.U32 R6, RZ, RZ, -0x1 ;  /* 0xffffffffff067424 */ /* 0x000fe200078e00ff */
[----:B0----5:R-:W-:Y:S02]  /*0840*/  SHF.R.U32.HI R4, RZ, R9, R16 ;  /* 0x00000009ff047219 */ /* 0x021fe40000011610 */
[----:B------:R-:W-:Y:S02]  /*0850*/  VIADDMNMX.U32 R5, R28, 0x20, R5, PT ;  /* 0x000000201c057846 */ /* 0x000fe40003800005 */
[----:B------:R-:W-:Y:S02]  /*0860*/  ISETP.NE.AND P0, PT, R29, RZ, PT ;  /* 0x000000ff1d00720c */ /* 0x000fe40003f05270 */
[----:B------:R-:W-:-:S04]  /*0870*/  SHF.L.U32 R5, R6, R5, RZ ;  /* 0x0000000506057219 */ /* 0x000fc800000006ff */
[----:B------:R-:W-:-:S04]  /*0880*/  LOP3.LUT R4, R4, R5, RZ, 0x30, !PT ;  /* 0x0000000504047212 */ /* 0x000fc800078e30ff */
[----:B------:R-:W-:-:S05]  /*0890*/  SEL R4, R4, RZ, P0 ;  /* 0x000000ff04047207 */ /* 0x000fca0000000000 */
[----:B------:R-:W-:Y:S01]  /*08a0*/  IMAD.SHL.U32 R6, R4, 0x400, RZ ;  /* 0x0000040004067824 */ /* 0x000fe200078e00ff */
[----:B------:R-:W-:-:S04]  /*08b0*/  SHF.R.U32.HI R4, RZ, 0x4, R4 ;  /* 0x00000004ff047819 */ /* 0x000fc80000011604 */
[----:B------:R-:W-:Y:S02]  /*08c0*/  LOP3.LUT R6, R6, 0x7c00, RZ, 0xc0, !PT ;  /* 0x00007c0006067812 */ /* 0x000fe400078ec0ff */
[----:B------:R-:W-:-:S04]  /*08d0*/  LOP3.LUT R4, R4, 0x7fffffe, RZ, 0xc0, !PT ;  /* 0x07fffffe04047812 */ /* 0x000fc800078ec0ff */
[----:B------:R-:W-:Y:S02]  /*08e0*/  IADD3 R48, PT, PT, R4, R25, R6 ;  /* 0x0000001904307210 */ /* 0x000fe40007ffe006 */
[----:B------:R-:W-:-:S03]  /*08f0*/  SHF.R.U32.HI R4, RZ, R9, R18 ;  /* 0x00000009ff047219 */ /* 0x000fc60000011612 */
[----:B------:R-:W0:Y:S01]  /*0900*/  LDS.U16 R45, [R48] ;  /* 0x00000000302d7984 */ /* 0x000e220000000400 */
[----:B------:R-:W-:-:S04]  /*0910*/  LOP3.LUT R4, R4, R5, RZ, 0x30, !PT ;  /* 0x0000000504047212 */ /* 0x000fc800078e30ff */
[----:B------:R-:W-:-:S05]  /*0920*/  SEL R4, R4, RZ, P0 ;  /* 0x000000ff04047207 */ /* 0x000fca0000000000 */
[----:B------:R-:W-:Y:S01]  /*0930*/  IMAD.SHL.U32 R6, R4, 0x400, RZ ;  /* 0x0000040004067824 */ /* 0x000fe200078e00ff */
[----:B------:R-:W-:-:S04]  /*0940*/  SHF.R.U32.HI R4, RZ, 0x4, R4 ;  /* 0x00000004ff047819 */ /* 0x000fc80000011604 */
[----:B------:R-:W-:Y:S02]  /*0950*/  LOP3.LUT R6, R6, 0x7c00, RZ, 0xc0, !PT ;  /* 0x00007c0006067812 */ /* 0x000fe400078ec0ff */
[----:B------:R-:W-:-:S04]  /*0960*/  LOP3.LUT R4, R4, 0x7fffffe, RZ, 0xc0, !PT ;  /* 0x07fffffe04047812 */ /* 0x000fc800078ec0ff */
[----:B------:R-:W-:Y:S02]  /*0970*/  IADD3 R47, PT, PT, R4, R25, R6 ;  /* 0x00000019042f7210 */ /* 0x000fe40007ffe006 */
[----:B------:R-:W-:-:S04]  /*0980*/  SHF.R.U32.HI R4, RZ, R9, R20 ;  /* 0x00000009ff047219 */ /* 0x000fc80000011614 */
[----:B------:R-:W-:-:S04]  /*0990*/  LOP3.LUT R4, R4, R5, RZ, 0x30, !PT ;  /* 0x0000000504047212 */ /* 0x000fc800078e30ff */
[----:B------:R-:W-:-:S05]  /*09a0*/  SEL R4, R4, RZ, P0 ;  /* 0x000000ff04047207 */ /* 0x000fca0000000000 */
[----:B------:R-:W-:Y:S01]  /*09b0*/  IMAD.SHL.U32 R5, R4, 0x400, RZ ;  /* 0x0000040004057824 */ /* 0x000fe200078e00ff */
[----:B------:R-:W-:Y:S01]  /*09c0*/  SHF.R.U32.HI R4, RZ, 0x4, R4 ;  /* 0x00000004ff047819 */ /* 0x000fe20000011604 */
[----:B0-----:R-:W-:-:S03]  /*09d0*/  VIADD R7, R45, 0x1 ;  /* 0x000000012d077836 */ /* 0x001fc60000000000 */
[----:B------:R-:W-:Y:S02]  /*09e0*/  LOP3.LUT R46, R5, 0x7c00, RZ, 0xc0, !PT ;  /* 0x00007c00052e7812 */ /* 0x000fe400078ec0ff */
[----:B------:R-:W-:Y:S01]  /*09f0*/  LOP3.LUT R5, R4, 0x7fffffe, RZ, 0xc0, !PT ;  /* 0x07fffffe04057812 */ /* 0x000fe200078ec0ff */
[----:B------:R-:W-:Y:S03]  /*0a00*/  STS.U16 [R48], R7 ;  /* 0x0000000730007388 */ /* 0x000fe60000000400 */
[----:B------:R-:W-:Y:S01]  /*0a10*/  IADD3 R46, PT, PT, R5, R25, R46 ;  /* 0x00000019052e7210 */ /* 0x000fe20007ffe02e */
[----:B------:R-:W0:Y:S02]  /*0a20*/  LDS.U16 R43, [R47] ;  /* 0x000000002f2b7984 */ /* 0x000e240000000400 */
[----:B0-----:R-:W-:-:S05]  /*0a30*/  VIADD R4, R43, 0x1 ;  /* 0x000000012b047836 */ /* 0x001fca0000000000 */
[----:B------:R-:W-:Y:S04]  /*0a40*/  STS.U16 [R47], R4 ;  /* 0x000000042f007388 */ /* 0x000fe80000000400 */
[----:B------:R-:W0:Y:S02]  /*0a50*/  LDS.U16 R44, [R46] ;  /* 0x000000002e2c7984 */ /* 0x000e240000000400 */
[----:B0-----:R-:W-:-:S05]  /*0a60*/  VIADD R5, R44, 0x1 ;  /* 0x000000012c057836 */ /* 0x001fca0000000000 */
[----:B------:R1:W-:Y:S02]  /*0a70*/  STS.U16 [R46], R5 ;  /* 0x000000052e007388 */ /* 0x0003e40000000400 */
.L_x_1036:
[----:B------:R-:W-:Y:S01]  /*0a80*/  BAR.SYNC.DEFER_BLOCKING 0x0 ;  /* 0x0000000000007b1d */ /* 0x000fe20000010000 */
[----:B------:R-:W-:Y:S02]  /*0a90*/  MOV R42, 0x400 ;  /* 0x00000400002a7802 */ /* 0x000fe40000000f00 */
[C---:B------:R-:W-:Y:S02]  /*0aa0*/  ISETP.NE.AND P2, PT, R84.reuse, 0x6, PT ;  /* 0x000000065400780c */ /* 0x040fe40003f45270 */
[----:B------:R-:W-:Y:S01]  /*0ab0*/  ISETP.NE.AND P3, PT, R84, 0x7, PT ;  /* 0x000000075400780c */ /* 0x000fe20003f65270 */
[----:B------:R-:W2:Y:S01]  /*0ac0*/  S2R R82, SR_LANEID ;  /* 0x0000000000527919 */ /* 0x000ea20000000000 */
[----:B------:R-:W3:Y:S01]  /*0ad0*/  S2R R7, SR_CgaCtaId ;  /* 0x0000000000077919 */ /* 0x000ee20000008800 */
[----:B------:R-:W-:Y:S04]  /*0ae0*/  LDS R72, [R27] ;  /* 0x000000001b487984 */ /* 0x000fe80000000800 */
[----:B------:R-:W4:Y:S04]  /*0af0*/  LDS R73, [R27+0x4] ;  /* 0x000004001b497984 */ /* 0x000f280000000800 */
[----:B------:R-:W0:Y:S04]  /*0b00*/  LDS R74, [R27+0x8] ;  /* 0x000008001b4a7984 */ /* 0x000e280000000800 */
[----:B------:R-:W1:Y:S04]  /*0b10*/  LDS R75, [R27+0xc] ;  /* 0x00000c001b4b7984 */ /* 0x000e680000000800 */
[----:B------:R-:W1:Y:S01]  /*0b20*/  LDS R76, [R27+0x10] ;  /* 0x000010001b4c7984 */ /* 0x000e620000000800 */
[----:B--2---:R-:W-:-:S03]  /*0b30*/  ISETP.NE.AND P1, PT, R82, 0x1f, PT ;  /* 0x0000001f5200780c */ /* 0x004fc60003f25270 */
[----:B------:R-:W2:Y:S01]  /*0b40*/  LDS R77, [R27+0x14] ;  /* 0x000014001b4d7984 */ /* 0x000ea20000000800 */
[----:B---3--:R-:W-:-:S03]  /*0b50*/  LEA R42, R7, R42, 0x18 ;  /* 0x0000002a072a7211 */ /* 0x008fc600078ec0ff */
[----:B------:R-:W3:Y:S04]  /*0b60*/  LDS R78, [R27+0x18] ;  /* 0x000018001b4e7984 */ /* 0x000ee80000000800 */
[----:B------:R-:W3:Y:S04]  /*0b70*/  LDS R79, [R27+0x1c] ;  /* 0x00001c001b4f7984 */ /* 0x000ee80000000800 */
[----:B------:R-:W3:Y:S04]  /*0b80*/  LDS R80, [R27+0x20] ;  /* 0x000020001b507984 */ /* 0x000ee80000000800 */
[----:B------:R-:W3:Y:S04]  /*0b90*/  LDS R71, [R27+0x24] ;  /* 0x000024001b477984 */ /* 0x000ee80000000800 */
[----:B------:R-:W3:Y:S04]  /*0ba0*/  LDS R70, [R27+0x28] ;  /* 0x000028001b467984 */ /* 0x000ee80000000800 */
[----:B------:R-:W3:Y:S01]  /*0bb0*/  LDS R69, [R27+0x2c] ;  /* 0x00002c001b457984 */ /* 0x000ee20000000800 */
[----:B----4-:R-:W-:-:S03]  /*0bc0*/  IMAD.IADD R73, R72, 0x1, R73 ;  /* 0x0000000148497824 */ /* 0x010fc600078e0249 */
[----:B------:R-:W4:Y:S01]  /*0bd0*/  LDS R68, [R27+0x30] ;  /* 0x000030001b447984 */ /* 0x000f220000000800 */
[----:B0-----:R-:W-:-:S03]  /*0be0*/  IMAD.IADD R74, R74, 0x1, R73 ;  /* 0x000000014a4a7824 */ /* 0x001fc600078e0249 */
[----:B------:R-:W0:Y:S01]  /*0bf0*/  LDS R67, [R27+0x34] ;  /* 0x000034001b437984 */ /* 0x000e220000000800 */
[----:B-1----:R-:W-:-:S03]  /*0c00*/  IMAD.IADD R75, R75, 0x1, R74 ;  /* 0x000000014b4b7824 */ /* 0x002fc600078e024a */
[----:B------:R-:W1:Y:S01]  /*0c10*/  LDS R66, [R27+0x38] ;  /* 0x000038001b427984 */ /* 0x000e620000000800 */
[----:B------:R-:W-:-:S03]  /*0c20*/  IMAD.IADD R76, R76, 0x1, R75 ;  /* 0x000000014c4c7824 */ /* 0x000fc600078e024b */
[----:B------:R-:W1:Y:S01]  /*0c30*/  LDS R65, [R27+0x3c] ;  /* 0x00003c001b417984 */ /* 0x000e620000000800 */
[----:B--2---:R-:W-:-:S03]  /*0c40*/  IMAD.IADD R77, R77, 0x1, R76 ;  /* 0x000000014d4d7824 */ /* 0x004fc600078e024c */
[----:B------:R-:W2:Y:S01]  /*0c50*/  LDS R64, [R27+0x40] ;  /* 0x000040001b407984 */ /* 0x000ea20000000800 */
[----:B---3--:R-:W-:-:S03]  /*0c60*/  IMAD.IADD R78, R78, 0x1, R77 ;  /* 0x000000014e4e7824 */ /* 0x008fc600078e024d */
[----:B------:R-:W3:Y:S01]  /*0c70*/  LDS R63, [R27+0x44] ;  /* 0x000044001b3f7984 */ /* 0x000ee20000000800 */
[----:B------:R-:W-:-:S03]  /*0c80*/  IMAD.IADD R79, R79, 0x1, R78 ;  /* 0x000000014f4f7824 */ /* 0x000fc600078e024e */
        /* <DEDUP_REMOVED lines=29> */
[----:B------:R-:W-:-:S04]  /*0e60*/  IMAD.IADD R58, R58, 0x1, R59 ;  /* 0x000000013a3a7824 */ /* 0x000fc800078e023b */
[----:B----4-:R-:W-:-:S04]  /*0e70*/  IMAD.IADD R57, R57, 0x1, R58 ;  /* 0x0000000139397824 */ /* 0x010fc800078e023a */
[----:B0-----:R-:W-:-:S04]  /*0e80*/  IMAD.IADD R56, R56, 0x1, R57 ;  /* 0x0000000138387824 */ /* 0x001fc800078e0239 */
[----:B-1----:R-:W-:-:S04]  /*0e90*/  IMAD.IADD R55, R55, 0x1, R56 ;  /* 0x0000000137377824 */ /* 0x002fc800078e0238 */
[----:B------:R-:W-:-:S04]  /*0ea0*/  IMAD.IADD R54, R54, 0x1, R55 ;  /* 0x0000000136367824 */ /* 0x000fc800078e0237 */
[----:B--2---:R-:W-:-:S04]  /*0eb0*/  IMAD.IADD R53, R53, 0x1, R54 ;  /* 0x0000000135357824 */ /* 0x004fc800078e0236 */
[----:B---3--:R-:W-:-:S04]  /*0ec0*/  IMAD.IADD R52, R52, 0x1, R53 ;  /* 0x0000000134347824 */ /* 0x008fc800078e0235 */
        /* <DEDUP_REMOVED lines=29> */
[C---:B-1----:R-:W-:Y:S01]  /*10a0*/  IMAD.IADD R8, R7.reuse, 0x1, R8 ;  /* 0x0000000107087824 */ /* 0x042fe200078e0208 */
[----:B------:R-:W-:Y:S02]  /*10b0*/  ISETP.NE.AND P0, PT, R84, 0x5, PT ;  /* 0x000000055400780c */ /* 0x000fe40003f05270 */
[----:B------:R-:W-:Y:S01]  /*10c0*/  SEL R33, R7, R33, !P1 ;  /* 0x0000002107217207 */ /* 0x000fe20004800000 */
[----:B------:R-:W-:Y:S01]  /*10d0*/  IMAD.IADD R9, R9, 0x1, R8 ;  /* 0x0000000109097824 */ /* 0x000fe200078e0208 */
[----:B------:R-:W-:Y:S02]  /*10e0*/  ISETP.GT.U32.AND P1, PT, R0, 0x1f, PT ;  /* 0x0000001f0000780c */ /* 0x000fe40003f24070 */
[----:B------:R-:W-:Y:S01]  /*10f0*/  SEL R33, R8, R33, !P0 ;  /* 0x0000002108217207 */ /* 0x000fe20004000000 */
[----:B------:R-:W-:Y:S01]  /*1100*/  IMAD.IADD R10, R10, 0x1, R9 ;  /* 0x000000010a0a7824 */ /* 0x000fe200078e0209 */
[----:B------:R-:W-:-:S02]  /*1110*/  ISETP.NE.AND P0, PT, R82, RZ, PT ;  /* 0x000000ff5200720c */ /* 0x000fc40003f05270 */
[----:B------:R-:W-:Y:S01]  /*1120*/  SEL R33, R9, R33, !P2 ;  /* 0x0000002109217207 */ /* 0x000fe20005000000 */
[----:B------:R-:W-:Y:S01]  /*1130*/  IMAD.IADD R11, R11, 0x1, R10 ;  /* 0x000000010b0b7824 */ /* 0x000fe200078e020a */
[----:B------:R-:W-:Y:S02]  /*1140*/  ISETP.GT.U32.OR P2, PT, R0, 0x1f, P0 ;  /* 0x0000001f0000780c */ /* 0x000fe40000744470 */
[----:B------:R-:W-:Y:S02]  /*1150*/  SEL R4, R81, RZ, P0 ;  /* 0x000000ff51047207 */ /* 0x000fe40000000000 */
[----:B------:R-:W-:Y:S02]  /*1160*/  SEL R33, R10, R33, !P3 ;  /* 0x000000210a217207 */ /* 0x000fe40005800000 */
[----:B------:R-:W-:-:S03]  /*1170*/  ISETP.NE.AND P0, PT, R0, RZ, PT ;  /* 0x000000ff0000720c */ /* 0x000fc60003f05270 */
[----:B------:R-:W-:-:S04]  /*1180*/  @P1 IMAD.IADD R81, R33, 0x1, R4 ;  /* 0x0000000121511824 */ /* 0x000fc800078e0204 */
[----:B------:R-:W-:-:S05]  /*1190*/  @!P2 IMAD.U32 R81, R11, 0x10000, RZ ;  /* 0x000100000b51a824 */ /* 0x000fca00078e00ff */
[----:B------:R-:W-:Y:S01]  /*11a0*/  @!P2 STS [R42+0x8428], R81 ;  /* 0x008428512a00a388 */ /* 0x000fe20000000800 */
[----:B------:R-:W-:Y:S06]  /*11b0*/  BAR.SYNC.DEFER_BLOCKING 0x0 ;  /* 0x0000000000007b1d */ /* 0x000fec0000010000 */
[----:B------:R-:W0:Y:S02]  /*11c0*/  LDS R4, [R42+0x8428] ;  /* 0x008428002a047984 */ /* 0x000e240000000800 */
[----:B0-----:R-:W-:Y:S02]  /*11d0*/  SEL R4, R4, RZ, P0 ;  /* 0x000000ff04047207 */ /* 0x001fe40000000000 */
[----:B------:R-:W-:-:S03]  /*11e0*/  ISETP.GE.AND P0, PT, R26, UR12, PT ;  /* 0x0000000c1a007c0c */ /* 0x000fc6000bf06270 */
        /* <DEDUP_REMOVED lines=69> */
[----:B------:R-:W2:Y:S01]  /*1640*/  LDS.U16 R5, [R46] ;  /* 0x000000002e057984 */ /* 0x000ea20000000400 */
[----:B0-----:R-:W-:-:S02]  /*1650*/  IMAD.IADD R45, R4, 0x1, R45 ;  /* 0x00000001042d7824 */ /* 0x001fc400078e022d */
[----:B-1----:R-:W-:Y:S02]  /*1660*/  IMAD.IADD R7, R6, 0x1, R43 ;  /* 0x0000000106077824 */ /* 0x002fe400078e022b */
[----:B--2---:R-:W-:Y:S01]  /*1670*/  IMAD.IADD R9, R5, 0x1, R44 ;  /* 0x0000000105097824 */ /* 0x004fe200078e022c */
[----:B------:R-:W-:Y:S06]  /*1680*/  BAR.SYNC.DEFER_BLOCKING 0x0 ;  /* 0x0000000000007b1d */ /* 0x000fec0000010000 */
[----:B------:R-:W-:Y:S05]  /*1690*/  @P0 BRA `(.L_x_1037) ;  /* 0x0000000400080947 */ /* 0x000fea0003800000 */
[----:B------:R-:W-:Y:S01]  /*16a0*/  LOP3.LUT R32, R32, 0xffff, RZ, 0xc0, !PT ;  /* 0x0000ffff20207812 */ /* 0x000fe200078ec0ff */
[--C-:B------:R-:W-:Y:S01]  /*16b0*/  IMAD R5, R45, 0x18, R42.reuse ;  /* 0x000000182d057824 */ /* 0x100fe200078e022a */
[----:B------:R-:W-:Y:S01]  /*16c0*/  LOP3.LUT R21, R21, 0xffff, RZ, 0xc0, !PT ;  /* 0x0000ffff15157812 */ /* 0x000fe200078ec0ff */
[--C-:B------:R-:W-:Y:S01]  /*16d0*/  IMAD R7, R7, 0x18, R42.reuse ;  /* 0x0000001807077824 */ /* 0x100fe200078e022a */
[----:B------:R-:W-:Y:S01]  /*16e0*/  LOP3.LUT R19, R19, 0xffff, RZ, 0xc0, !PT ;  /* 0x0000ffff13137812 */ /* 0x000fe200078ec0ff */
[----:B------:R-:W-:Y:S01]  /*16f0*/  IMAD R42, R9, 0x18, R42 ;  /* 0x00000018092a7824 */ /* 0x000fe200078e022a */
[----:B------:R-:W-:Y:S01]  /*1700*/  LOP3.LUT R4, R17, 0xffff, RZ, 0xc0, !PT ;  /* 0x0000ffff11047812 */ /* 0x000fe200078ec0ff */
[----:B-----5:R-:W-:Y:S01]  /*1710*/  STS.64 [R5+0x8], R2 ;  /* 0x0000080205007388 */ /* 0x020fe20000000a00 */
[----:B------:R-:W-:Y:S01]  /*1720*/  LOP3.LUT R37, R37, 0xffff, RZ, 0xc0, !PT ;  /* 0x0000ffff25257812 */ /* 0x000fe200078ec0ff */
[----:B------:R-:W-:Y:S01]  /*1730*/  VIADD R26, R26, 0x6 ;  /* 0x000000061a1a7836 */ /* 0x000fe20000000000 */
[----:B------:R-:W-:Y:S01]  /*1740*/  LOP3.LUT R36, R36, 0xffff, RZ, 0xc0, !PT ;  /* 0x0000ffff24247812 */ /* 0x000fe200078ec0ff */
[----:B------:R-:W-:Y:S01]  /*1750*/  STS [R5], R30 ;  /* 0x0000001e05007388 */ /* 0x000fe20000000800 */
[----:B------:R-:W-:Y:S01]  /*1760*/  LOP3.LUT R35, R35, 0xffff, RZ, 0xc0, !PT ;  /* 0x0000ffff23237812 */ /* 0x000fe200078ec0ff */
[----:B------:R-:W-:Y:S01]  /*1770*/  VIADD R28, R28, 0xfffffffa ;  /* 0xfffffffa1c1c7836 */ /* 0x000fe20000000000 */
[----:B------:R-:W-:Y:S01]  /*1780*/  LOP3.LUT R34, R34, 0xffff, RZ, 0xc0, !PT ;  /* 0x0000ffff22227812 */ /* 0x000fe200078ec0ff */
[----:B------:R-:W-:Y:S01]  /*1790*/  VIADD R29, R29, 0xfffffffa ;  /* 0xfffffffa1d1d7836 */ /* 0x000fe20000000000 */
[----:B------:R-:W-:-:S02]  /*17a0*/  LOP3.LUT R41, R41, 0xffff, RZ, 0xc0, !PT ;  /* 0x0000ffff29297812 */ /* 0x000fc400078ec0ff */
[----:B------:R-:W-:Y:S02]  /*17b0*/  LOP3.LUT R40, R40, 0xffff, RZ, 0xc0, !PT ;  /* 0x0000ffff28287812 */ /* 0x000fe400078ec0ff */
[----:B------:R-:W-:Y:S02]  /*17c0*/  LOP3.LUT R39, R39, 0xffff, RZ, 0xc0, !PT ;  /* 0x0000ffff27277812 */ /* 0x000fe400078ec0ff */
[----:B------:R-:W-:Y:S02]  /*17d0*/  LOP3.LUT R38, R38, 0xffff, RZ, 0xc0, !PT ;  /* 0x0000ffff26267812 */ /* 0x000fe400078ec0ff */
[----:B------:R-:W-:Y:S02]  /*17e0*/  PRMT R17, R21, 0x3340, R32 ;  /* 0x0000334015117816 */ /* 0x000fe40000000020 */
[----:B------:R-:W-:Y:S02]  /*17f0*/  PRMT R4, R4, 0x3340, R19 ;  /* 0x0000334004047816 */ /* 0x000fe40000000013 */
[----:B------:R-:W-:-:S02]  /*1800*/  PRMT R19, R36, 0x3340, R37 ;  /* 0x0000334024137816 */ /* 0x000fc40000000025 */
[----:B------:R-:W-:Y:S02]  /*1810*/  PRMT R34, R34, 0x3340, R35 ;  /* 0x0000334022227816 */ /* 0x000fe40000000023 */
[----:B------:R-:W-:Y:S02]  /*1820*/  PRMT R21, R40, 0x3340, R41 ;  /* 0x0000334028157816 */ /* 0x000fe40000000029 */
[----:B------:R-:W-:Y:S02]  /*1830*/  PRMT R38, R38, 0x3340, R39 ;  /* 0x0000334026267816 */ /* 0x000fe40000000027 */
[----:B------:R-:W-:Y:S02]  /*1840*/  PRMT R17, R4, 0x5410, R17 ;  /* 0x0000541004117816 */ /* 0x000fe40000000011 */
[----:B------:R-:W-:Y:S02]  /*1850*/  PRMT R19, R34, 0x5410, R19 ;  /* 0x0000541022137816 */ /* 0x000fe40000000013 */
[----:B------:R-:W-:Y:S01]  /*1860*/  PRMT R21, R38, 0x5410, R21 ;  /* 0x0000541026157816 */ /* 0x000fe20000000015 */
[----:B------:R-:W-:Y:S04]  /*1870*/  STS.64 [R5+0x10], R16 ;  /* 0x0000101005007388 */ /* 0x000fe80000000a00 */
[----:B------:R-:W-:Y:S04]  /*1880*/  STS.64 [R7+0x8], R12 ;  /* 0x0000080c07007388 */ /* 0x000fe80000000a00 */
[----:B------:R-:W-:Y:S04]  /*1890*/  STS.64 [R7+0x10], R18 ;  /* 0x0000101207007388 */ /* 0x000fe80000000a00 */
[----:B------:R-:W-:Y:S04]  /*18a0*/  STS [R7], R22 ;  /* 0x0000001607007388 */ /* 0x000fe80000000800 */
[----:B------:R-:W-:Y:S04]  /*18b0*/  STS.64 [R42+0x8], R14 ;  /* 0x0000080e2a007388 */ /* 0x000fe80000000a00 */
[----:B------:R-:W-:Y:S04]  /*18c0*/  STS.64 [R42+0x10], R20 ;  /* 0x000010142a007388 */ /* 0x000fe80000000a00 */
[----:B------:R-:W-:Y:S01]  /*18d0*/  STS [R42], R23 ;  /* 0x000000172a007388 */ /* 0x000fe20000000800 */
[----:B------:R-:W-:Y:S06]  /*18e0*/  BAR.SYNC.DEFER_BLOCKING 0x0 ;  /* 0x0000000000007b1d */ /* 0x000fec0000010000 */
[----:B------:R-:W0:Y:S04]  /*18f0*/  LDS R4, [R31+0x14] ;  /* 0x000014001f047984 */ /* 0x000e280000000800 */
[----:B------:R-:W1:Y:S04]  /*1900*/  LDS R6, [R31+0x2c] ;  /* 0x00002c001f067984 */ /* 0x000e680000000800 */
[----:B------:R-:W2:Y:S04]  /*1910*/  LDS R5, [R31+0x44] ;  /* 0x000044001f057984 */ /* 0x000ea80000000800 */
[----:B------:R3:W4:Y:S04]  /*1920*/  LDS R30, [R31] ;  /* 0x000000001f1e7984 */ /* 0x0007280000000800 */
[----:B------:R3:W3:Y:S04]  /*1930*/  LDS R22, [R31+0x18] ;  /* 0x000018001f167984 */ /* 0x0006e80000000800 */
[----:B------:R0:W3:Y:S04]  /*1940*/  LDS R23, [R31+0x30] ;  /* 0x000030001f177984 */ /* 0x0000e80000000800 */
[----:B------:R0:W3:Y:S04]  /*1950*/  LDS.64 R2, [R31+0x8] ;  /* 0x000008001f027984 */ /* 0x0000e80000000a00 */
[----:B------:R0:W3:Y:S04]  /*1960*/  LDS.64 R12, [R31+0x20] ;  /* 0x000020001f0c7984 */ /* 0x0000e80000000a00 */
[----:B------:R0:W3:Y:S04]  /*1970*/  LDS.64 R14, [R31+0x38] ;  /* 0x000038001f0e7984 */ /* 0x0000e80000000a00 */
[----:B------:R1:W3:Y:S04]  /*1980*/  LDS R16, [R31+0x10] ;  /* 0x000010001f107984 */ /* 0x0002e80000000800 */
[----:B------:R2:W3:Y:S01]  /*1990*/  LDS R18, [R31+0x28] ;  /* 0x000028001f127984 */ /* 0x0004e20000000800 */
[----:B0-----:R-:W-:-:S02]  /*19a0*/  PRMT R17, R4, 0x7770, RZ ;  /* 0x0000777004117816 */ /* 0x001fc400000000ff */
[C---:B------:R-:W-:Y:S01]  /*19b0*/  PRMT R19, R4.reuse, 0x7771, RZ ;  /* 0x0000777104137816 */ /* 0x040fe200000000ff */
[----:B------:R0:W0:Y:S01]  /*19c0*/  LDS R20, [R31+0x40] ;  /* 0x000040001f147984 */ /* 0x0000220000000800 */
[----:B------:R-:W-:Y:S02]  /*19d0*/  PRMT R21, R4, 0x7772, RZ ;  /* 0x0000777204157816 */ /* 0x000fe400000000ff */
[C---:B-1----:R-:W-:Y:S02]  /*19e0*/  PRMT R34, R6.reuse, 0x7770, RZ ;  /* 0x0000777006227816 */ /* 0x042fe400000000ff */
[C---:B------:R-:W-:Y:S02]  /*19f0*/  PRMT R35, R6.reuse, 0x7771, RZ ;  /* 0x0000777106237816 */ /* 0x040fe400000000ff */
[----:B------:R-:W-:Y:S02]  /*1a00*/  PRMT R36, R6, 0x7772, RZ ;  /* 0x0000777206247816 */ /* 0x000fe400000000ff */
[----:B--2---:R-:W-:-:S02]  /*1a10*/  PRMT R38, R5, 0x7770, RZ ;  /* 0x0000777005267816 */ /* 0x004fc400000000ff */
[C---:B------:R-:W-:Y:S02]  /*1a20*/  PRMT R39, R5.reuse, 0x7771, RZ ;  /* 0x0000777105277816 */ /* 0x040fe400000000ff */
[C---:B------:R-:W-:Y:S02]  /*1a30*/  PRMT R40, R5.reuse, 0x7772, RZ ;  /* 0x0000777205287816 */ /* 0x040fe400000000ff */
[----:B------:R-:W-:Y:S02]  /*1a40*/  PRMT R4, R4, 0x7773, RZ ;  /* 0x0000777304047816 */ /* 0x000fe400000000ff */
[----:B------:R-:W-:Y:S02]  /*1a50*/  PRMT R6, R6, 0x7773, RZ ;  /* 0x0000777306067816 */ /* 0x000fe400000000ff */
[----:B------:R-:W-:Y:S02]  /*1a60*/  PRMT R5, R5, 0x7773, RZ ;  /* 0x0000777305057816 */ /* 0x000fe400000000ff */
[----:B------:R-:W-:-:S02]  /*1a70*/  PRMT R32, R4, 0x7610, R32 ;  /* 0x0000761004207816 */ /* 0x000fc40000000020 */
[----:B------:R-:W-:Y:S02]  /*1a80*/  PRMT R37, R6, 0x7610, R37 ;  /* 0x0000761006257816 */ /* 0x000fe40000000025 */
[----:B------:R-:W-:Y:S01]  /*1a90*/  PRMT R41, R5, 0x7610, R41 ;  /* 0x0000761005297816 */ /* 0x000fe20000000029 */
[----:B------:R-:W-:Y:S06]  /*1aa0*/  BAR.SYNC.DEFER_BLOCKING 0x0 ;  /* 0x0000000000007b1d */ /* 0x000fec0000010000 */
[----:B----4-:R-:W-:Y:S05]  /*1ab0*/  BRA `(.L_x_1038) ;  /* 0xffffffe800a87947 */ /* 0x010fea000383ffff */
.L_x_1037:
[----:B------:R-:W-:Y:S01]  /*1ac0*/  LOP3.LUT R32, R32, 0xffff, RZ, 0xc0, !PT ;  /* 0x0000ffff20207812 */ /* 0x000fe200078ec0ff */
[--C-:B------:R-:W-:Y:S01]  /*1ad0*/  IMAD R45, R45, 0x18, R42.reuse ;  /* 0x000000182d2d7824 */ /* 0x100fe200078e022a */
[----:B------:R-:W-:Y:S01]  /*1ae0*/  LOP3.LUT R21, R21, 0xffff, RZ, 0xc0, !PT ;  /* 0x0000ffff15157812 */ /* 0x000fe200078ec0ff */
[--C-:B------:R-:W-:Y:S01]  /*1af0*/  IMAD R5, R7, 0x18, R42.reuse ;  /* 0x0000001807057824 */ /* 0x100fe200078e022a */
[----:B------:R-:W-:Y:S01]  /*1b00*/  LOP3.LUT R19, R19, 0xffff, RZ, 0xc0, !PT ;  /* 0x0000ffff13137812 */ /* 0x000fe200078ec0ff */
[----:B------:R-:W0:Y:S01]  /*1b10*/  LDCU UR4, c[0x0][0x3a0] ;  /* 0x00007400ff0477ac */ /* 0x000e220008000800 */
[----:B------:R-:W-:Y:S01]  /*1b20*/  LOP3.LUT R4, R17, 0xffff, RZ, 0xc0, !PT ;  /* 0x0000ffff11047812 */ /* 0x000fe200078ec0ff */
[----:B------:R-:W-:Y:S01]  /*1b30*/  IMAD R42, R9, 0x18, R42 ;  /* 0x00000018092a7824 */ /* 0x000fe200078e022a */
[----:B------:R-:W-:Y:S01]  /*1b40*/  LOP3.LUT R37, R37, 0xffff, RZ, 0xc0, !PT ;  /* 0x0000ffff25257812 */ /* 0x000fe200078ec0ff */
[----:B-----5:R-:W-:Y:S01]  /*1b50*/  STS.64 [R45+0x8], R2 ;  /* 0x000008022d007388 */ /* 0x020fe20000000a00 */
[----:B------:R-:W-:Y:S01]  /*1b60*/  LOP3.LUT R36, R36, 0xffff, RZ, 0xc0, !PT ;  /* 0x0000ffff24247812 */ /* 0x000fe200078ec0ff */
[----:B------:R-:W-:Y:S01]  /*1b70*/  IMAD R31, R0, -0x30, R31 ;  /* 0xffffffd0001f7824 */ /* 0x000fe200078e021f */
[----:B------:R-:W-:Y:S01]  /*1b80*/  LOP3.LUT R35, R35, 0xffff, RZ, 0xc0, !PT ;  /* 0x0000ffff23237812 */ /* 0x000fe200078ec0ff */
[----:B------:R-:W-:Y:S01]  /*1b90*/  STS [R45], R30 ;  /* 0x0000001e2d007388 */ /* 0x000fe20000000800 */
        /* <DEDUP_REMOVED lines=15> */
[----:B------:R-:W-:Y:S01]  /*1c90*/  STS.64 [R45+0x10], R16 ;  /* 0x000010102d007388 */ /* 0x000fe20000000a00 */
[----:B0-----:R-:W-:-:S02]  /*1ca0*/  ISETP.GE.U32.AND P0, PT, R0, UR4, PT ;  /* 0x0000000400007c0c */ /* 0x001fc4000bf06070 */
[----:B------:R-:W-:Y:S01]  /*1cb0*/  ISETP.GE.U32.AND P1, PT, R8, UR4, PT ;  /* 0x0000000408007c0c */ /* 0x000fe2000bf26070 */
[----:B------:R-:W-:Y:S04]  /*1cc0*/  STS.64 [R5+0x8], R12 ;  /* 0x0000080c05007388 */ /* 0x000fe80000000a00 */
[----:B------:R-:W-:Y:S04]  /*1cd0*/  STS.64 [R5+0x10], R18 ;  /* 0x0000101205007388 */ /* 0x000fe80000000a00 */
[----:B------:R0:W-:Y:S04]  /*1ce0*/  STS [R5], R22 ;  /* 0x0000001605007388 */ /* 0x0001e80000000800 */
[----:B------:R-:W-:Y:S04]  /*1cf0*/  STS.64 [R42+0x8], R14 ;  /* 0x0000080e2a007388 */ /* 0x000fe80000000a00 */
[----:B------:R-:W-:Y:S01]  /*1d00*/  STS.64 [R42+0x10], R20 ;  /* 0x000010142a007388 */ /* 0x000fe20000000a00 */
[----:B0-----:R-:W0:Y:S03]  /*1d10*/  LDC.64 R4, c[0x0][0x388] ;  /* 0x0000e200ff047b82 */ /* 0x001e260000000a00 */
[----:B------:R-:W-:Y:S05]  /*1d20*/  STS [R42], R23 ;  /* 0x000000172a007388 */ /* 0x000fea0000000800 */
[----:B------:R-:W-:Y:S01]  /*1d30*/  BAR.SYNC.DEFER_BLOCKING 0x0 ;  /* 0x0000000000007b1d */ /* 0x000fe20000010000 */
[----:B0-----:R-:W-:-:S04]  /*1d40*/  IMAD.WIDE.U32 R4, R0, 0x18, R4 ;  /* 0x0000001800047825 */ /* 0x001fc800078e0004 */
[----:B------:R-:W-:Y:S01]  /*1d50*/  VIADD R0, R0, 0x200 ;  /* 0x0000020000007836 */ /* 0x000fe20000000000 */
[----:B------:R-:W0:Y:S04]  /*1d60*/  LDS.64 R2, [R31+0x1808] ;  /* 0x001808001f027984 */ /* 0x000e280000000a00 */
[----:B------:R-:W-:Y:S01]  /*1d70*/  ISETP.GE.U32.AND P2, PT, R0, UR4, PT ;  /* 0x0000000400007c0c */ /* 0x000fe2000bf46070 */
[----:B------:R-:W1:Y:S04]  /*1d80*/  LDS R9, [R31+0x1800] ;  /* 0x001800001f097984 */ /* 0x000e680000000800 */
[----:B------:R-:W2:Y:S04]  /*1d90*/  LDS.64 R10, [R31+0x1810] ;  /* 0x001810001f0a7984 */ /* 0x000ea80000000a00 */
[----:B------:R-:W3:Y:S04]  /*1da0*/  @!P0 LDS.64 R6, [R31+0x8] ;  /* 0x000008001f068984 */ /* 0x000ee80000000a00 */
[----:B------:R-:W4:Y:S04]  /*1db0*/  @!P0 LDS R13, [R31] ;  /* 0x000000001f0d8984 */ /* 0x000f280000000800 */
[----:B------:R-:W4:Y:S04]  /*1dc0*/  @!P0 LDS.64 R16, [R31+0x10] ;  /* 0x000010001f108984 */ /* 0x000f280000000a00 */
[----:B0-----:R0:W-:Y:S04]  /*1dd0*/  @!P1 STG.E.64 desc[UR10][R4.64+0x1808], R2 ;  /* 0x0018080204009986 */ /* 0x0011e8000c101b0a */
[----:B-1----:R0:W-:Y:S04]  /*1de0*/  @!P1 STG.E desc[UR10][R4.64+0x1800], R9 ;  /* 0x0018000904009986 */ /* 0x0021e8000c10190a */
[----:B--2---:R0:W-:Y:S04]  /*1df0*/  @!P1 STG.E desc[UR10][R4.64+0x1810], R10 ;  /* 0x0018100a04009986 */ /* 0x0041e8000c10190a */
[----:B------:R0:W-:Y:S04]  /*1e00*/  @!P1 STG.E desc[UR10][R4.64+0x1814], R11 ;  /* 0x0018140b04009986 */ /* 0x0001e8000c10190a */
[----:B---3--:R0:W-:Y:S04]  /*1e10*/  @!P0 STG.E.64 desc[UR10][R4.64+0x8], R6 ;  /* 0x0000080604008986 */ /* 0x0081e8000c101b0a */
[----:B----4-:R0:W-:Y:S04]  /*1e20*/  @!P0 STG.E desc[UR10][R4.64], R13 ;  /* 0x0000000d04008986 */ /* 0x0101e8000c10190a */
[----:B------:R0:W-:Y:S04]  /*1e30*/  @!P0 STG.E desc[UR10][R4.64+0x10], R16 ;  /* 0x0000101004008986 */ /* 0x0001e8000c10190a */
[----:B------:R0:W-:Y:S01]  /*1e40*/  @!P0 STG.E desc[UR10][R4.64+0x14], R17 ;  /* 0x0000141104008986 */ /* 0x0001e2000c10190a */
[----:B------:R-:W-:Y:S05]  /*1e50*/  @P2 EXIT ;  /* 0x000000000000294d */ /* 0x000fea0003800000 */
[----:B0-----:R-:W0:Y:S04]  /*1e60*/  LDS.64 R2, [R31+0x3008] ;  /* 0x003008001f027984 */ /* 0x001e280000000a00 */
[----:B------:R-:W1:Y:S04]  /*1e70*/  LDS R7, [R31+0x3000] ;  /* 0x003000001f077984 */ /* 0x000e680000000800 */
[----:B------:R-:W2:Y:S04]  /*1e80*/  LDS.64 R8, [R31+0x3010] ;  /* 0x003010001f087984 */ /* 0x000ea80000000a00 */
[----:B0-----:R-:W-:Y:S04]  /*1e90*/  STG.E.64 desc[UR10][R4.64+0x3008], R2 ;  /* 0x0030080204007986 */ /* 0x001fe8000c101b0a */
[----:B-1----:R-:W-:Y:S04]  /*1ea0*/  STG.E desc[UR10][R4.64+0x3000], R7 ;  /* 0x0030000704007986 */ /* 0x002fe8000c10190a */
[----:B--2---:R-:W-:Y:S04]  /*1eb0*/  STG.E desc[UR10][R4.64+0x3010], R8 ;  /* 0x0030100804007986 */ /* 0x004fe8000c10190a */
[----:B------:R-:W-:Y:S01]  /*1ec0*/  STG.E desc[UR10][R4.64+0x3014], R9 ;  /* 0x0030140904007986 */ /* 0x000fe2000c10190a */
[----:B------:R-:W-:Y:S05]  /*1ed0*/  EXIT ;  /* 0x000000000000794d */ /* 0x000fea0003800000 */
.L_x_1039:
        /* <DEDUP_REMOVED lines=10> */
.L_x_1379:


//--------------------- .text._ZN3cub18CUB_300001_SM_10006detail10radix_sort29DeviceRadixSortOnesweepKernelINS1_5radix10policy_hubI6edge_tNS0_8NullTypeEjE10Policy1000ELNS0_9SortOrderE0ES6_S7_jii17edge_decomposer_tEEvPT5_SD_PT3_PKSE_PT1_PKSI_PT2_PKSM_T4_iiT6_ --------------------------
	.section	.text._ZN3cub18CUB_300001_SM_10006detail10radix_sort29DeviceRadixSortOnesweepKernelINS1_5radix10policy_hubI6edge_tNS0_8NullTypeEjE10Policy1000ELNS0_9SortOrderE0ES6_S7_jii17edge_decomposer_tEEvPT5_SD_PT3_PKSE_PT1_PKSI_PT2_PKSM_T4_iiT6_,"ax",@progbits
	.align	128
        .global         _ZN3cub18CUB_300001_SM_10006detail10radix_sort29DeviceRadixSortOnesweepKernelINS1_5radix10policy_hubI6edge_tNS0_8NullTypeEjE10Policy1000ELNS0_9SortOrderE0ES6_S7_jii17edge_decomposer_tEEvPT5_SD_PT3_PKSE_PT1_PKSI_PT2_PKSM_T4_iiT6_
        .type           _ZN3cub18CUB_300001_SM_10006detail10radix_sort29DeviceRadixSortOnesweepKernelINS1_5radix10policy_hubI6edge_tNS0_8NullTypeEjE10Policy1000ELNS0_9SortOrderE0ES6_S7_jii17edge_decomposer_tEEvPT5_SD_PT3_PKSE_PT1_PKSI_PT2_PKSM_T4_iiT6_,@function
        .size           _ZN3cub18CUB_300001_SM_10006detail10radix_sort29DeviceRadixSortOnesweepKernelINS1_5radix10policy_hubI6edge_tNS0_8NullTypeEjE10Policy1000ELNS0_9SortOrderE0ES6_S7_jii17edge_decomposer_tEEvPT5_SD_PT3_PKSE_PT1_PKSI_PT2_PKSM_T4_iiT6_,(.L_x_1380 - _ZN3cub18CUB_300001_SM_10006detail10radix_sort29DeviceRadixSortOnesweepKernelINS1_5radix10policy_hubI6edge_tNS0_8NullTypeEjE10Policy1000ELNS0_9SortOrderE0ES6_S7_jii17edge_decomposer_tEEvPT5_SD_PT3_PKSE_PT1_PKSI_PT2_PKSM_T4_iiT6_)
        .other          _ZN3cub18CUB_300001_SM_10006detail10radix_sort29DeviceRadixSortOnesweepKernelINS1_5radix10policy_hubI6edge_tNS0_8NullTypeEjE10Policy1000ELNS0_9SortOrderE0ES6_S7_jii17edge_decomposer_tEEvPT5_SD_PT3_PKSE_PT1_PKSI_PT2_PKSM_T4_iiT6_,@"STO_CUDA_ENTRY STV_DEFAULT"
_ZN3cub18CUB_300001_SM_10006detail10radix_sort29DeviceRadixSortOnesweepKernelINS1_5radix10policy_hubI6edge_tNS0_8NullTypeEjE10Policy1000ELNS0_9SortOrderE0ES6_S7_jii17edge_decomposer_tEEvPT5_SD_PT3_PKSE_PT1_PKSI_PT2_PKSM_T4_iiT6_:
.text._ZN3cub18CUB_300001_SM_10006detail10radix_sort29DeviceRadixSortOnesweepKernelINS1_5radix10policy_hubI6edge_tNS0_8NullTypeEjE10Policy1000ELNS0_9SortOrderE0ES6_S7_jii17edge_decomposer_tEEvPT5_SD_PT3_PKSE_PT1_PKSI_PT2_PKSM_T4_iiT6_:
[----:B------:R-:W-:Y:S01]  /*0000*/  LDC R1, c[0x0][0x37c] ;  /* 0x0000df00ff017b82 */ /* 0x000fe20000000800 */
[----:B------:R-:W0:Y:S01]  /*0010*/  S2R R39, SR_TID.X ;  /* 0x0000000000277919 */ /* 0x000e220000002100 */
[----:B------:R-:W1:Y:S01]  /*0020*/  LDCU.64 UR10, c[0x0][0x358] ;  /* 0x00006b00ff0a77ac */ /* 0x000e620008000a00 */
[----:B------:R-:W-:Y:S01]  /*0030*/  BSSY.RECONVERGENT B0, `(.L_x_1040) ;  /* 0x000000a000007945 */ /* 0x000fe20003800200 */
[----:B0-----:R-:W-:-:S13]  /*0040*/  ISETP.NE.AND P0, PT, R39, RZ, PT ;  /* 0x000000ff2700720c */ /* 0x001fda0003f05270 */
        /* <DEDUP_REMOVED lines=8> */
.L_x_1041:
[----:B------:R-:W-:Y:S05]  /*00d0*/  BSYNC.RECONVERGENT B0 ;  /* 0x0000000000007941 */ /* 0x000fea0003800200 */
.L_x_1040:
[----:B------:R-:W1:Y:S08]  /*00e0*/  S2UR UR5, SR_CgaCtaId ;  /* 0x00000000000579c3 */ /* 0x000e700000008800 */
[----:B------:R-:W-:Y:S06]  /*00f0*/  BAR.SYNC.DEFER_BLOCKING 0x0 ;  /* 0x0000000000007b1d */ /* 0x000fec0000010000 */
[----:B------:R-:W-:Y:S01]  /*0100*/  UMOV UR4, 0x400 ;  /* 0x0000040000047882 */ /* 0x000fe20000000000 */
[----:B------:R-:W2:Y:S01]  /*0110*/  S2R R42, SR_LANEID ;  /* 0x00000000002a7919 */ /* 0x000ea20000000000 */
[----:B-1----:R-:W-:Y:S01]  /*0120*/  ULEA UR7, UR5, UR4, 0x18 ;  /* 0x0000000405077291 */ /* 0x002fe2000f8ec0ff */
[----:B------:R-:W1:Y:S01]  /*0130*/  LDCU UR5, c[0x0][0x3c0] ;  /* 0x00007800ff0577ac */ /* 0x000e620008000800 */
[----:B------:R-:W3:Y:S07]  /*0140*/  LDCU UR4, c[0x0][0x3c8] ;  /* 0x00007900ff0477ac */ /* 0x000eee0008000800 */
[----:B------:R-:W4:Y:S02]  /*0150*/  LDS R0, [UR7+0xb400] ;  /* 0x00b40007ff007984 */ /* 0x000f240008000800 */
[----:B----4-:R-:W-:-:S02]  /*0160*/  R2UR UR9, R0 ;  /* 0x00000000000972ca */ /* 0x010fc400000e0000 */
[----:B------:R-:W-:-:S11]  /*0170*/  SHF.R.U32.HI R0, RZ, 0x5, R39 ;  /* 0x00000005ff007819 */ /* 0x000fd60000011627 */
[----:B------:R-:W-:-:S04]  /*0180*/  UIMAD UR6, UR9, 0x1680, URZ ;  /* 0x00001680090678a4 */ /* 0x000fc8000f8e02ff */
[----:B------:R-:W-:-:S04]  /*0190*/  UIADD3 UR12, UPT, UPT, UR6, 0x1680, URZ ;  /* 0x00001680060c7890 */ /* 0x000fc8000fffe0ff */
[----:B-1----:R-:W-:-:S09]  /*01a0*/  UISETP.GT.AND UP0, UPT, UR12, UR5, UPT ;  /* 0x000000050c00728c */ /* 0x002fd2000bf04270 */
[----:B--23--:R-:W-:Y:S05]  /*01b0*/  BRA.U UP0, `(.L_x_1042) ;  /* 0x00000001009c7547 */ /* 0x00cfea000b800000 */
[----:B------:R-:W1:Y:S01]  /*01c0*/  LDCU.64 UR14, c[0x0][0x3a8] ;  /* 0x00007500ff0e77ac */ /* 0x000e620008000a00 */
[C---:B0-----:R-:W-:Y:S02]  /*01d0*/  LOP3.LUT R2, R39.reuse, 0x1f, RZ, 0xc0, !PT ;  /* 0x0000001f27027812 */ /* 0x041fe400078ec0ff */
[----:B------:R-:W-:-:S05]  /*01e0*/  LOP3.LUT R3, R39, 0x3e0, RZ, 0xc0, !PT ;  /* 0x000003e027037812 */ /* 0x000fca00078ec0ff */
[----:B------:R-:W-:-:S05]  /*01f0*/  IMAD R2, R3, 0xf, R2 ;  /* 0x0000000f03027824 */ /* 0x000fca00078e0202 */
[----:B------:R-:W-:-:S05]  /*0200*/  IADD3 R3, P0, PT, R2, UR6, RZ ;  /* 0x0000000602037c10 */ /* 0x000fca000ff1e0ff */
[----:B------:R-:W-:Y:S01]  /*0210*/  IMAD.X R4, RZ, RZ, RZ, P0 ;  /* 0x000000ffff047224 */ /* 0x000fe200000e06ff */
[----:B-1----:R-:W-:-:S04]  /*0220*/  LEA R2, P0, R3, UR14, 0x3 ;  /* 0x0000000e03027c11 */ /* 0x002fc8000f8018ff */
[----:B------:R-:W-:-:S05]  /*0230*/  LEA.HI.X R3, R3, UR15, R4, 0x3, P0 ;  /* 0x0000000f03037c11 */ /* 0x000fca00080f1c04 */
        /* <DEDUP_REMOVED lines=31> */
.L_x_1042:
[C---:B0-----:R-:W-:Y:S01]  /*0430*/  LOP3.LUT R2, R39.reuse, 0x1f, RZ, 0xc0, !PT ;  /* 0x0000001f27027812 */ /* 0x041fe200078ec0ff */
[----:B------:R-:W0:Y:S01]  /*0440*/  LDCU.64 UR14, c[0x0][0x3a8] ;  /* 0x00007500ff0e77ac */ /* 0x000e220008000a00 */
[----:B------:R-:W-:Y:S01]  /*0450*/  LOP3.LUT R3, R39, 0x3e0, RZ, 0xc0, !PT ;  /* 0x000003e027037812 */ /* 0x000fe200078ec0ff */
[----:B------:R-:W-:Y:S01]  /*0460*/  IMAD.MOV.U32 R36, RZ, RZ, -0x1 ;  /* 0xffffffffff247424 */ /* 0x000fe200078e00ff */
[----:B------:R-:W-:Y:S01]  /*0470*/  UIADD3 UR5, UPT, UPT, -UR6, UR5, URZ ;  /* 0x0000000506057290 */ /* 0x000fe2000fffe1ff */
[----:B------:R-:W-:Y:S02]  /*0480*/  IMAD.MOV.U32 R37, RZ, RZ, -0x1 ;  /* 0xffffffffff257424 */ /* 0x000fe400078e00ff */
[----:B------:R-:W-:Y:S02]  /*0490*/  IMAD R6, R3, 0xf, R2 ;  /* 0x0000000f03067824 */ /* 0x000fe400078e0202 */
[----:B------:R-:W-:Y:S02]  /*04a0*/  IMAD.MOV.U32 R34, RZ, RZ, -0x1 ;  /* 0xffffffffff227424 */ /* 0x000fe400078e00ff */
[C---:B------:R-:W-:Y:S01]  /*04b0*/  VIADD R3, R6.reuse, 0x40 ;  /* 0x0000004006037836 */ /* 0x040fe20000000000 */
[C---:B------:R-:W-:Y:S01]  /*04c0*/  ISETP.GE.AND P3, PT, R6.reuse, UR5, PT ;  /* 0x0000000506007c0c */ /* 0x040fe2000bf66270 */
[----:B------:R-:W-:-:S02]  /*04d0*/  VIADD R2, R6, 0x20 ;  /* 0x0000002006027836 */ /* 0x000fc40000000000 */
[C---:B------:R-:W-:Y:S01]  /*04e0*/  VIADD R4, R6.reuse, 0x60 ;  /* 0x0000006006047836 */ /* 0x040fe20000000000 */
[----:B------:R-:W-:Y:S01]  /*04f0*/  ISETP.GE.AND P5, PT, R3, UR5, PT ;  /* 0x0000000503007c0c */ /* 0x000fe2000bfa6270 */
[C---:B------:R-:W-:Y:S01]  /*0500*/  VIADD R5, R6.reuse, 0x80 ;  /* 0x0000008006057836 */ /* 0x040fe20000000000 */
[C---:B------:R-:W-:Y:S01]  /*0510*/  IADD3 R3, P0, PT, R6.reuse, UR6, RZ ;  /* 0x0000000606037c10 */ /* 0x040fe2000ff1e0ff */
[----:B------:R-:W-:Y:S01]  /*0520*/  VIADD R7, R6, 0xa0 ;  /* 0x000000a006077836 */ /* 0x000fe20000000000 */
[----:B------:R-:W-:Y:S01]  /*0530*/  ISETP.GE.AND P4, PT, R2, UR5, PT ;  /* 0x0000000502007c0c */ /* 0x000fe2000bf86270 */
[----:B------:R-:W-:Y:S01]  /*0540*/  IMAD.MOV.U32 R35, RZ, RZ, -0x1 ;  /* 0xffffffffff237424 */ /* 0x000fe200078e00ff */
[----:B------:R-:W-:Y:S01]  /*0550*/  ISETP.GE.AND P6, PT, R4, UR5, PT ;  /* 0x0000000504007c0c */ /* 0x000fe2000bfc6270 */
[----:B------:R-:W-:Y:S01]  /*0560*/  IMAD.X R4, RZ, RZ, RZ, P0 ;  /* 0x000000ffff047224 */ /* 0x000fe200000e06ff */
[----:B0-----:R-:W-:Y:S01]  /*0570*/  LEA R2, P2, R3, UR14, 0x3 ;  /* 0x0000000e03027c11 */ /* 0x001fe2000f8418ff */
[C---:B------:R-:W-:Y:S01]  /*0580*/  VIADD R8, R6.reuse, 0xc0 ;  /* 0x000000c006087836 */ /* 0x040fe20000000000 */
[----:B------:R-:W-:Y:S01]  /*0590*/  ISETP.GE.AND P0, PT, R5, UR5, PT ;  /* 0x0000000505007c0c */ /* 0x000fe2000bf06270 */
[C---:B------:R-:W-:Y:S01]  /*05a0*/  VIADD R5, R6.reuse, 0x100 ;  /* 0x0000010006057836 */ /* 0x040fe20000000000 */
[----:B------:R-:W-:Y:S01]  /*05b0*/  LEA.HI.X R3, R3, UR15, R4, 0x3, P2 ;  /* 0x0000000f03037c11 */ /* 0x000fe200090f1c04 */
[----:B------:R-:W-:Y:S01]  /*05c0*/  VIADD R4, R6, 0xe0 ;  /* 0x000000e006047836 */ /* 0x000fe20000000000 */
[----:B------:R-:W-:Y:S01]  /*05d0*/  ISETP.GE.AND P1, PT, R7, UR5, PT ;  /* 0x0000000507007c0c */ /* 0x000fe2000bf26270 */
[----:B------:R-:W-:Y:S01]  /*05e0*/  IMAD.MOV.U32 R32, RZ, RZ, -0x1 ;  /* 0xffffffffff207424 */ /* 0x000fe200078e00ff */
[----:B------:R-:W-:Y:S01]  /*05f0*/  ISETP.GE.AND P2, PT, R8, UR5, PT ;  /* 0x0000000508007c0c */ /* 0x000fe2000bf46270 */
[----:B------:R1:W5:Y:S01]  /*0600*/  @!P3 LDG.E R36, desc[UR10][R2.64] ;  /* 0x0000000a0224b981 */ /* 0x000362000c1e1900 */
[----:B------:R-:W-:-:S02]  /*0610*/  IMAD.MOV.U32 R33, RZ, RZ, -0x1 ;  /* 0xffffffffff217424 */ /* 0x000fc400078e00ff */
[----:B------:R-:W-:Y:S01]  /*0620*/  IMAD.MOV.U32 R30, RZ, RZ, -0x1 ;  /* 0xffffffffff1e7424 */ /* 0x000fe200078e00ff */
[----:B------:R1:W5:Y:S01]  /*0630*/  @!P3 LDG.E R37, desc[UR10][R2.64+0x4] ;  /* 0x0000040a0225b981 */ /* 0x000362000c1e1900 */
[----:B------:R-:W-:Y:S01]  /*0640*/  IMAD.MOV.U32 R31, RZ, RZ, -0x1 ;  /* 0xffffffffff1f7424 */ /* 0x000fe200078e00ff */
[----:B------:R-:W-:Y:S02]  /*0650*/  ISETP.GE.AND P3, PT, R4, UR5, PT ;  /* 0x0000000504007c0c */ /* 0x000fe4000bf66270 */
[----:B------:R1:W5:Y:S01]  /*0660*/  @!P4 LDG.E R34, desc[UR10][R2.64+0x100] ;  /* 0x0001000a0222c981 */ /* 0x000362000c1e1900 */
[----:B------:R-:W-:-:S03]  /*0670*/  VIADD R4, R6, 0x120 ;  /* 0x0000012006047836 */ /* 0x000fc60000000000 */
[----:B------:R1:W5:Y:S01]  /*0680*/  @!P4 LDG.E R35, desc[UR10][R2.64+0x104] ;  /* 0x0001040a0223c981 */ /* 0x000362000c1e1900 */
[----:B------:R-:W-:Y:S01]  /*0690*/  ISETP.GE.AND P4, PT, R5, UR5, PT ;  /* 0x0000000505007c0c */ /* 0x000fe2000bf86270 */
[----:B------:R-:W-:Y:S02]  /*06a0*/  VIADD R5, R6, 0x140 ;  /* 0x0000014006057836 */ /* 0x000fe40000000000 */
[----:B------:R1:W5:Y:S01]  /*06b0*/  @!P5 LDG.E R32, desc[UR10][R2.64+0x200] ;  /* 0x0002000a0220d981 */ /* 0x000362000c1e1900 */
[----:B------:R-:W-:Y:S02]  /*06c0*/  IMAD.MOV.U32 R28, RZ, RZ, -0x1 ;  /* 0xffffffffff1c7424 */ /* 0x000fe400078e00ff */
[----:B------:R-:W-:Y:S01]  /*06d0*/  IMAD.MOV.U32 R29, RZ, RZ, -0x1 ;  /* 0xffffffffff1d7424 */ /* 0x000fe200078e00ff */
[----:B------:R1:W5:Y:S01]  /*06e0*/  @!P5 LDG.E R33, desc[UR10][R2.64+0x204] ;  /* 0x0002040a0221d981 */ /* 0x000362000c1e1900 */
[----:B------:R-:W-:Y:S01]  /*06f0*/  IMAD.MOV.U32 R26, RZ, RZ, -0x1 ;  /* 0xffffffffff1a7424 */ /* 0x000fe200078e00ff */
[----:B------:R-:W-:Y:S01]  /*0700*/  ISETP.GE.AND P5, PT, R4, UR5, PT ;  /* 0x0000000504007c0c */ /* 0x000fe2000bfa6270 */
[----:B------:R-:W-:Y:S01]  /*0710*/  IMAD.MOV.U32 R27, RZ, RZ, -0x1 ;  /* 0xffffffffff1b7424 */ /* 0x000fe200078e00ff */
        /* <DEDUP_REMOVED lines=17> */
[----:B------:R1:W5:Y:S04]  /*0830*/  @!P2 LDG.E R24, desc[UR10][R2.64+0x600] ;  /* 0x0006000a0218a981 */ /* 0x000368000c1e1900 */
[----:B------:R1:W5:Y:S01]  /*0840*/  @!P2 LDG.E R25, desc[UR10][R2.64+0x604] ;  /* 0x0006040a0219a981 */ /* 0x000362000c1e1900 */
[----:B------:R-:W-:-:S03]  /*0850*/  ISETP.GE.AND P2, PT, R4, UR5, PT ;  /* 0x0000000504007c0c */ /* 0x000fc6000bf46270 */
[----:B------:R1:W5:Y:S04]  /*0860*/  @!P3 LDG.E R22, desc[UR10][R2.64+0x700] ;  /* 0x0007000a0216b981 */ /* 0x000368000c1e1900 */
[----:B------:R1:W5:Y:S01]  /*0870*/  @!P3 LDG.E R23, desc[UR10][R2.64+0x704] ;  /* 0x0007040a0217b981 */ /* 0x000362000c1e1900 */
[----:B------:R-:W-:Y:S01]  /*0880*/  ISETP.GE.AND P3, PT, R5, UR5, PT ;  /* 0x0000000505007c0c */ /* 0x000fe2000bf66270 */
[----:B------:R-:W-:Y:S02]  /*0890*/  IMAD.MOV.U32 R20, RZ, RZ, -0x1 ;  /* 0xffffffffff147424 */ /* 0x000fe400078e00ff */
[----:B------:R-:W-:Y:S02]  /*08a0*/  IMAD.MOV.U32 R21, RZ, RZ, -0x1 ;  /* 0xffffffffff157424 */ /* 0x000fe400078e00ff */
[----:B------:R-:W-:-:S02]  /*08b0*/  IMAD.MOV.U32 R18, RZ, RZ, -0x1 ;  /* 0xffffffffff127424 */ /* 0x000fc400078e00ff */
[----:B------:R-:W-:Y:S01]  /*08c0*/  IMAD.MOV.U32 R19, RZ, RZ, -0x1 ;  /* 0xffffffffff137424 */ /* 0x000fe200078e00ff */
[----:B------:R1:W5:Y:S01]  /*08d0*/  @!P4 LDG.E R20, desc[UR10][R2.64+0x800] ;  /* 0x0008000a0214c981 */ /* 0x000362000c1e1900 */
[----:B------:R-:W-:Y:S02]  /*08e0*/  IMAD.MOV.U32 R16, RZ, RZ, -0x1 ;  /* 0xffffffffff107424 */ /* 0x000fe400078e00ff */
[----:B------:R-:W-:Y:S01]  /*08f0*/  IMAD.MOV.U32 R17, RZ, RZ, -0x1 ;  /* 0xffffffffff117424 */ /* 0x000fe200078e00ff */
[----:B------:R1:W5:Y:S01]  /*0900*/  @!P4 LDG.E R21, desc[UR10][R2.64+0x804] ;  /* 0x0008040a0215c981 */ /* 0x000362000c1e1900 */
[----:B------:R-:W-:Y:S02]  /*0910*/  IMAD.MOV.U32 R14, RZ, RZ, -0x1 ;  /* 0xffffffffff0e7424 */ /* 0x000fe400078e00ff */
[----:B------:R-:W-:Y:S01]  /*0920*/  IMAD.MOV.U32 R15, RZ, RZ, -0x1 ;  /* 0xffffffffff0f7424 */ /* 0x000fe200078e00ff */
[----:B------:R1:W5:Y:S01]  /*0930*/  @!P5 LDG.E R18, desc[UR10][R2.64+0x900] ;  /* 0x0009000a0212d981 */ /* 0x000362000c1e1900 */
        /* <DEDUP_REMOVED lines=12> */
[----:B------:R1:W5:Y:S04]  /*0a00*/  @!P1 LDG.E R13, desc[UR10][R2.64+0xc04] ;  /* 0x000c040a020d9981 */ /* 0x000368000c1e1900 */
[----:B------:R1:W5:Y:S04]  /*0a10*/  @!P2 LDG.E R10, desc[UR10][R2.64+0xd00] ;  /* 0x000d000a020aa981 */ /* 0x000368000c1e1900 */
[----:B------:R1:W5:Y:S04]  /*0a20*/  @!P2 LDG.E R11, desc[UR10][R2.64+0xd04] ;  /* 0x000d040a020ba981 */ /* 0x000368000c1e1900 */
[----:B------:R1:W5:Y:S04]  /*0a30*/  @!P3 LDG.E R8, desc[UR10][R2.64+0xe00] ;  /* 0x000e000a0208b981 */ /* 0x000368000c1e1900 */
[----:B------:R1:W5:Y:S02]  /*0a40*/  @!P3 LDG.E R9, desc[UR10][R2.64+0xe04] ;  /* 0x000e040a0209b981 */ /* 0x000364000c1e1900 */
.L_x_1043:
[----:B01----:R-:W-:Y:S01]  /*0a50*/  VIMNMX R3, PT, PT, R42, 0xe0, !PT ;  /* 0x000000e02a037848 */ /* 0x003fe20007fe0100 */
[----:B------:R-:W-:Y:S01]  /*0a60*/  BSSY.RECONVERGENT B0, `(.L_x_1044) ;  /* 0x0000024000007945 */ /* 0x000fe20003800200 */
[--C-:B------:R-:W-:Y:S02]  /*0a70*/  IMAD.MOV.U32 R5, RZ, RZ, R42.reuse ;  /* 0x000000ffff057224 */ /* 0x100fe400078e002a */
[----:B------:R-:W-:-:S04]  /*0a80*/  IADD3 R3, PT, PT, R3, 0x1f, -R42 ;  /* 0x0000001f03037810 */ /* 0x000fc80007ffe82a */
[C---:B------:R-:W-:Y:S02]  /*0a90*/  ISETP.GE.U32.AND P0, PT, R3.reuse, 0x1e0, PT ;  /* 0x000001e00300780c */ /* 0x040fe40003f06070 */
[----:B------:R-:W-:Y:S01]  /*0aa0*/  LEA.HI R2, R3, 0x1, RZ, 0x1b ;  /* 0x0000000103027811 */ /* 0x000fe200078fd8ff */
[----:B------:R-:W-:-:S03]  /*0ab0*/  IMAD.SHL.U32 R3, R0, 0x400, RZ ;  /* 0x0000040000037824 */ /* 0x000fc600078e00ff */
[----:B------:R-:W-:-:S04]  /*0ac0*/  LOP3.LUT R6, R2, 0xf, RZ, 0xc0, !PT ;  /* 0x0000000f02067812 */ /* 0x000fc800078ec0ff */
[----:B------:R-:W-:-:S03]  /*0ad0*/  ISETP.NE.AND P1, PT, R6, RZ, PT ;  /* 0x000000ff0600720c */ /* 0x000fc60003f25270 */
[----:B------:R-:W-:Y:S10]  /*0ae0*/  @!P0 BRA `(.L_x_1045) ;  /* 0x00000000006c8947 */ /* 0x000ff40003800000 */
[----:B------:R-:W-:Y:S01]  /*0af0*/  IMAD R4, R42, 0x4, R3 ;  /* 0x000000042a047824 */ /* 0x000fe200078e0203 */
[----:B------:R-:W-:Y:S01]  /*0b00*/  LOP3.LUT R0, R2, 0xffffff0, RZ, 0xc0, !PT ;  /* 0x0ffffff002007812 */ /* 0x000fe200078ec0ff */
[----:B------:R-:W-:Y:S02]  /*0b10*/  IMAD.U32 R7, RZ, RZ, UR7 ;  /* 0x00000007ff077e24 */ /* 0x000fe4000f8e00ff */
[----:B------:R-:W-:Y:S02]  /*0b20*/  IMAD.MOV.U32 R5, RZ, RZ, R42 ;  /* 0x000000ffff057224 */ /* 0x000fe400078e002a */
[----:B------:R-:W-:Y:S01]  /*0b30*/  IMAD.MOV R0, RZ, RZ, -R0 ;  /* 0x000000ffff007224 */ /* 0x000fe200078e0a00 */
[----:B------:R-:W-:-:S07]  /*0b40*/  IADD3 R4, PT, PT, R4, 0x400, R7 ;  /* 0x0000040004047810 */ /* 0x000fce0007ffe007 */
.L_x_1046:
        /* <DEDUP_REMOVED lines=21> */
.L_x_1045:
[----:B------:R-:W-:Y:S05]  /*0ca0*/  BSYNC.RECONVERGENT B0 ;  /* 0x0000000000007941 */ /* 0x000fea0003800200 */
.L_x_1044:
[----:B------:R-:W-:Y:S01]  /*0cb0*/  BSSY.RECONVERGENT B0, `(.L_x_1047) ;  /* 0x0000026000007945 */ /* 0x000fe20003800200 */
[----:B------:R-:W-:-:S03]  /*0cc0*/  VIADD R40, R3, UR7 ;  /* 0x0000000703287c36 */ /* 0x000fc60008000000 */
        /* <DEDUP_REMOVED lines=16> */
.L_x_1050:
[----:B------:R-:W-:Y:S05]  /*0dd0*/  BSYNC.RECONVERGENT B1 ;  /* 0x0000000000017941 */ /* 0x000fea0003800200 */
.L_x_1049:
        /* <DEDUP_REMOVED lines=13> */
[----:B------:R-:W-:-:S07]  /*0eb0*/  VIADD R3, R3, UR7 ;  /* 0x0000000703037c36 */ /* 0x000fce0008000000 */
.L_x_1051:
[----:B------:R-:W-:Y:S01]  /*0ec0*/  VIADD R2, R2, 0x1 ;  /* 0x0000000102027836 */ /* 0x000fe20000000000 */
[----:B------:R0:W-:Y:S04]  /*0ed0*/  STS [R3], RZ ;  /* 0x000000ff03007388 */ /* 0x0001e80000000800 */
[----:B------:R-:W-:Y:S01]  /*0ee0*/  ISETP.NE.AND P0, PT, R2, RZ, PT ;  /* 0x000000ff0200720c */ /* 0x000fe20003f05270 */
[----:B0-----:R-:W-:-:S12]  /*0ef0*/  VIADD R3, R3, 0x80 ;  /* 0x0000008003037836 */ /* 0x001fd80000000000 */
[----:B------:R-:W-:Y:S05]  /*0f00*/  @P0 BRA `(.L_x_1051) ;  /* 0xfffffffc00ec0947 */ /* 0x000fea000383ffff */
.L_x_1048:
[----:B------:R-:W-:Y:S05]  /*0f10*/  BSYNC.RECONVERGENT B0 ;  /* 0x0000000000007941 */ /* 0x000fea0003800200 */
.L_x_1047:
[----:B------:R-:W0:Y:S01]  /*0f20*/  LDCU UR16, c[0x0][0x3c4] ;  /* 0x00007880ff1077ac */ /* 0x000e220008000800 */
[----:B------:R-:W2:Y:S01]  /*0f30*/  LDC.64 R6, c[0x0][0x380] ;  /* 0x0000e000ff067b82 */ /* 0x000ea20000000a00 */
[----:B------:R-:W-:Y:S01]  /*0f40*/  IMAD.MOV.U32 R3, RZ, RZ, 0x20 ;  /* 0x00000020ff037424 */ /* 0x000fe200078e00ff */
[----:B------:R-:W3:Y:S01]  /*0f50*/  LDCU UR17, c[0x0][0x3c8] ;  /* 0x00007900ff1177ac */ /* 0x000ee20008000800 */
[----:B------:R-:W-:Y:S01]  /*0f60*/  IMAD.U32 R2, RZ, RZ, UR4 ;  /* 0x00000004ff027e24 */ /* 0x000fe2000f8e00ff */
[----:B------:R-:W-:Y:S01]  /*0f70*/  UMOV UR18, 0xffffffff ;  /* 0xffffffff00127882 */ /* 0x000fe20000000000 */
[----:B01----:R-:W-:Y:S01]  /*0f80*/  IMAD R0, RZ, RZ, -UR16 ;  /* 0x80000010ff007e24 */ /* 0x003fe2000f8e02ff */
[----:B------:R-:W-:Y:S02]  /*0f90*/  UISETP.GT.U32.AND UP1, UPT, UR16, 0x1f, UPT ;  /* 0x0000001f1000788c */ /* 0x000fe4000bf24070 */
[----:B------:R-:W-:Y:S02]  /*0fa0*/  UIADD3 UR5, UPT, UPT, UR16, -0x20, URZ ;  /* 0xffffffe010057890 */ /* 0x000fe4000fffe0ff */
[----:B---3--:R-:W-:Y:S01]  /*0fb0*/  VIADDMNMX.U32 R0, R0, R3, UR17, PT ;  /* 0x0000001100007e46 */ /* 0x008fe2000b800003 */
[----:B------:R-:W-:-:S03]  /*0fc0*/  IMAD.MOV.U32 R3, RZ, RZ, RZ ;  /* 0x000000ffff037224 */ /* 0x000fc600078e00ff */
[----:B------:R-:W-:Y:S01]  /*0fd0*/  R2UR UR13, R0 ;  /* 0x00000000000d72ca */ /* 0x000fe200000e0000 */
[----:B------:R-:W-:Y:S02]  /*0fe0*/  IMAD.MOV.U32 R0, RZ, RZ, RZ ;  /* 0x000000ffff007224 */ /* 0x000fe400078e00ff */
[----:B------:R-:W-:-:S10]  /*0ff0*/  IMAD.U32 R5, RZ, RZ, UR5 ;  /* 0x00000005ff057e24 */ /* 0x000fd4000f8e00ff */
[----:B------:R-:W-:Y:S02]  /*1000*/  USHF.L.U32 UR14, UR18, UR13, URZ ;  /* 0x0000000d120e7299 */ /* 0x000fe400080006ff */
[----:B------:R-:W-:Y:S01]  /*1010*/  UIADD3 UR15, UPT, UPT, -UR13, UR17, URZ ;  /* 0x000000110d0f7290 */ /* 0x000fe2000fffe1ff */
[----:B------:R-:W-:Y:S01]  /*1020*/  NOP ;  /* 0x0000000000007918 */ /* 0x000fe20000000000 */
[----:B------:R-:W-:Y:S10]  /*1030*/  BRA.U UP1, `(.L_x_1052) ;  /* 0x0000000101207547 */ /* 0x000ff4000b800000 */
[----:B------:R-:W-:Y:S02]  /*1040*/  ISETP.NE.AND P0, PT, RZ, UR17, PT ;  /* 0x00000011ff007c0c */ /* 0x000fe4000bf05270 */
[----:B------:R-:W-:Y:S01]  /*1050*/  CS2R R2, SRZ ;  /* 0x0000000000027805 */ /* 0x000fe2000001ff00 */
[----:B------:R-:W-:Y:S02]  /*1060*/  IMAD.MOV.U32 R0, RZ, RZ, RZ ;  /* 0x000000ffff007224 */ /* 0x000fe400078e00ff */
[----:B------:R-:W-:-:S08]  /*1070*/  IMAD.MOV.U32 R5, RZ, RZ, RZ ;  /* 0x000000ffff057224 */ /* 0x000fd000078e00ff */
[----:B-----5:R-:W-:Y:S01]  /*1080*/  @P0 SHF.R.U32.HI R4, RZ, UR16, R37 ;  /* 0x00000010ff040c19 */ /* 0x020fe20008011625 */
[----:B------:R-:W-:Y:S02]  /*1090*/  @P0 IMAD.U32 R2, RZ, RZ, UR15 ;  /* 0x0000000fff020e24 */ /* 0x000fe4000f8e00ff */
[----:B------:R-:W-:Y:S01]  /*10a0*/  @P0 IMAD.U32 R0, RZ, RZ, UR13 ;  /* 0x0000000dff000e24 */ /* 0x000fe2000f8e00ff */
[----:B------:R-:W-:-:S07]  /*10b0*/  @P0 LOP3.LUT R3, R4, UR14, RZ, 0x30, !PT ;  /* 0x0000000e04030c12 */ /* 0x000fce000f8e30ff */
.L_x_1052:
[----:B------:R-:W-:-:S04]  /*10c0*/  ISETP.NE.AND P0, PT, R2, RZ, PT ;  /* 0x000000ff0200720c */ /* 0x000fc80003f05270 */
[----:B------:R-:W-:-:S13]  /*10d0*/  ISETP.GT.U32.OR P0, PT, R5, 0x1f, !P0 ;  /* 0x0000001f0500780c */ /* 0x000fda0004704470 */
[----:B------:R-:W-:Y:S05]  /*10e0*/  @P0 BRA `(.L_x_1053) ;  /* 0x0000000000200947 */ /* 0x000fea0003800000 */
[----:B------:R-:W-:Y:S01]  /*10f0*/  IMAD.MOV R41, RZ, RZ, -R5 ;  /* 0x000000ffff297224 */ /* 0x000fe200078e0a05 */
[----:B-----5:R-:W-:Y:S01]  /*1100*/  SHF.R.U32.HI R5, RZ, R5, R36 ;  /* 0x00000005ff057219 */ /* 0x020fe20000011624 */
[----:B------:R-:W-:-:S03]  /*1110*/  IMAD.U32 R43, RZ, RZ, UR18 ;  /* 0x00000012ff2b7e24 */ /* 0x000fc6000f8e00ff */
[----:B------:R-:W-:-:S04]  /*1120*/  VIADDMNMX.U32 R2, R41, 0x20, R2, PT ;  /* 0x0000002029027846 */ /* 0x000fc80003800002 */
[----:B------:R-:W-:-:S04]  /*1130*/  SHF.L.U32 R2, R43, R2, RZ ;  /* 0x000000022b027219 */ /* 0x000fc800000006ff */
[----:B------:R-:W-:-:S04]  /*1140*/  LOP3.LUT R5, R5, R2, RZ, 0x30, !PT ;  /* 0x0000000205057212 */ /* 0x000fc800078e30ff */
[----:B------:R-:W-:-:S04]  /*1150*/  SHF.L.U32 R0, R5, R0, RZ ;  /* 0x0000000005007219 */ /* 0x000fc800000006ff */
[----:B------:R-:W-:-:S07]  /*1160*/  LOP3.LUT R3, R0, R3, RZ, 0xfc, !PT ;  /* 0x0000000300037212 */ /* 0x000fce00078efcff */
.L_x_1053:
[----:B------:R-:W-:Y:S02]  /*1170*/  IMAD R3, R3, 0x4, R40 ;  /* 0x0000000403037824 */ /* 0x000fe400078e0228 */
[----:B------:R-:W-:Y:S02]  /*1180*/  IMAD.MOV.U32 R0, RZ, RZ, RZ ;  /* 0x000000ffff007224 */ /* 0x000fe400078e00ff */
[----:B------:R-:W-:Y:S01]  /*1190*/  IMAD.U32 R2, RZ, RZ, UR4 ;  /* 0x00000004ff027e24 */ /* 0x000fe2000f8e00ff */
[----:B------:R0:W-:Y:S01]  /*11a0*/  ATOMS.POPC.INC.32 RZ, [R3+URZ] ;  /* 0x0000000003ff7f8c */ /* 0x0001e2000d8000ff */
[----:B------:R-:W-:Y:S02]  /*11b0*/  IMAD.MOV.U32 R5, RZ, RZ, RZ ;  /* 0x000000ffff057224 */ /* 0x000fe400078e00ff */
[----:B------:R-:W-:Y:S01]  /*11c0*/  IMAD.U32 R41, RZ, RZ, UR5 ;  /* 0x00000005ff297e24 */ /* 0x000fe2000f8e00ff */
[----:B------:R-:W-:Y:S06]  /*11d0*/  BRA.U UP1, `(.L_x_1054) ;  /* 0x0000000101247547 */ /* 0x000fec000b800000 */
[----:B------:R-:W-:Y:S01]  /*11e0*/  ISETP.NE.AND P0, PT, RZ, UR17, PT ;  /* 0x00000011ff007c0c */ /* 0x000fe2000bf05270 */
[----:B------:R-:W-:Y:S02]  /*11f0*/  IMAD.MOV.U32 R5, RZ, RZ, RZ ;  /* 0x000000ffff057224 */ /* 0x000fe400078e00ff */
[----:B------:R-:W-:Y:S02]  /*1200*/  IMAD.MOV.U32 R2, RZ, RZ, RZ ;  /* 0x000000ffff027224 */ /* 0x000fe400078e00ff */
[----:B------:R-:W-:Y:S02]  /*1210*/  IMAD.MOV.U32 R0, RZ, RZ, RZ ;  /* 0x000000ffff007224 */ /* 0x000fe400078e00ff */
[----:B------:R-:W-:-:S06]  /*1220*/  IMAD.MOV.U32 R41, RZ, RZ, RZ ;  /* 0x000000ffff297224 */ /* 0x000fcc00078e00ff */
[----:B0----5:R-:W-:Y:S01]  /*1230*/  @P0 SHF.R.U32.HI R3, RZ, UR16, R35 ;  /* 0x00000010ff030c19 */ /* 0x021fe20008011623 */
[----:B------:R-:W-:Y:S02]  /*1240*/  @P0 IMAD.U32 R2, RZ, RZ, UR15 ;  /* 0x0000000fff020e24 */ /* 0x000fe4000f8e00ff */
[----:B------:R-:W-:Y:S01]  /*1250*/  @P0 IMAD.U32 R0, RZ, RZ, UR13 ;  /* 0x0000000dff000e24 */ /* 0x000fe2000f8e00ff */
[----:B------:R-:W-:-:S07]  /*1260*/  @P0 LOP3.LUT R5, R3, UR14, RZ, 0x30, !PT ;  /* 0x0000000e03050c12 */ /* 0x000fce000f8e30ff */
.L_x_1054:
[----:B------:R-:W-:-:S04]  /*1270*/  ISETP.NE.AND P0, PT, R2, RZ, PT ;  /* 0x000000ff0200720c */ /* 0x000fc80003f05270 */
[----:B------:R-:W-:-:S13]  /*1280*/  ISETP.GT.U32.OR P0, PT, R41, 0x1f, !P0 ;  /* 0x0000001f2900780c */ /* 0x000fda0004704470 */
[----:B------:R-:W-:Y:S05]  /*1290*/  @P0 BRA `(.L_x_1055) ;  /* 0x0000000000200947 */ /* 0x000fea0003800000 */
[----:B0-----:R-:W-:Y:S01]  /*12a0*/  IMAD.MOV R3, RZ, RZ, -R41 ;  /* 0x000000ffff037224 */ /* 0x001fe200078e0a29 */
[----:B-----5:R-:W-:Y:S01]  /*12b0*/  SHF.R.U32.HI R41, RZ, R41, R34 ;  /* 0x00000029ff297219 */ /* 0x020fe20000011622 */
[----:B------:R-:W-:-:S03]  /*12c0*/  IMAD.U32 R43, RZ, RZ, UR18 ;  /* 0x00000012ff2b7e24 */ /* 0x000fc6000f8e00ff */
[----:B------:R-:W-:-:S04]  /*12d0*/  VIADDMNMX.U32 R2, R3, 0x20, R2, PT ;  /* 0x0000002003027846 */ /* 0x000fc80003800002 */
[----:B------:R-:W-:-:S04]  /*12e0*/  SHF.L.U32 R2, R43, R2, RZ ;  /* 0x000000022b027219 */ /* 0x000fc800000006ff */
[----:B------:R-:W-:-:S04]  /*12f0*/  LOP3.LUT R41, R41, R2, RZ, 0x30, !PT ;  /* 0x0000000229297212 */ /* 0x000fc800078e30ff */
[----:B------:R-:W-:-:S04]  /*1300*/  SHF.L.U32 R0, R41, R0, RZ ;  /* 0x0000000029007219 */ /* 0x000fc800000006ff */
[----:B------:R-:W-:-:S07]  /*1310*/  LOP3.LUT R5, R0, R5, RZ, 0xfc, !PT ;  /* 0x0000000500057212 */ /* 0x000fce00078efcff */
.L_x_1055:
[----:B------:R-:W-:Y:S02]  /*1320*/  IMAD R5, R5, 0x4, R40 ;  /* 0x0000000405057824 */ /* 0x000fe400078e0228 */
[----:B------:R-:W-:Y:S02]  /*1330*/  IMAD.MOV.U32 R0, RZ, RZ, RZ ;  /* 0x000000ffff007224 */ /* 0x000fe400078e00ff */
[----:B------:R-:W-:Y:S01]  /*1340*/  IMAD.U32 R2, RZ, RZ, UR4 ;  /* 0x00000004ff027e24 */ /* 0x000fe2000f8e00ff */
[----:B------:R1:W-:Y:S01]  /*1350*/  ATOMS.POPC.INC.32 RZ, [R5+URZ] ;  /* 0x0000000005ff7f8c */ /* 0x0003e2000d8000ff */
[----:B0-----:R-:W-:Y:S02]  /*1360*/  IMAD.MOV.U32 R3, RZ, RZ, RZ ;  /* 0x000000ffff037224 */ /* 0x001fe400078e00ff */
[----:B------:R-:W-:Y:S01]  /*1370*/  IMAD.U32 R41, RZ, RZ, UR5 ;  /* 0x00000005ff297e24 */ /* 0x000fe2000f8e00ff */
[----:B------:R-:W-:Y:S06]  /*1380*/  BRA.U UP1, `(.L_x_1056) ;  /* 0x0000000101207547 */ /* 0x000fec000b800000 */
        /* <DEDUP_REMOVED lines=8> */
.L_x_1056:
[----:B------:R-:W-:-:S04]  /*1410*/  ISETP.NE.AND P0, PT, R2, RZ, PT ;  /* 0x000000ff0200720c */ /* 0x000fc80003f05270 */
[----:B------:R-:W-:-:S13]  /*1420*/  ISETP.GT.U32.OR P0, PT, R41, 0x1f, !P0 ;  /* 0x0000001f2900780c */ /* 0x000fda0004704470 */
[----:B------:R-:W-:Y:S05]  /*1430*/  @P0 BRA `(.L_x_1057) ;  /* 0x0000000000200947 */ /* 0x000fea0003800000 */
[----:B-1----:R-:W-:Y:S01]  /*1440*/  IMAD.MOV R5, RZ, RZ, -R41 ;  /* 0x000000ffff057224 */ /* 0x002fe200078e0a29 */
[----:B-----5:R-:W-:Y:S01]  /*1450*/  SHF.R.U32.HI R41, RZ, R41, R32 ;  /* 0x00000029ff297219 */ /* 0x020fe20000011620 */
[----:B------:R-:W-:-:S03]  /*1460*/  IMAD.U32 R43, RZ, RZ, UR18 ;  /* 0x00000012ff2b7e24 */ /* 0x000fc6000f8e00ff */
[----:B------:R-:W-:-:S04]  /*1470*/  VIADDMNMX.U32 R2, R5, 0x20, R2, PT ;  /* 0x0000002005027846 */ /* 0x000fc80003800002 */
[----:B------:R-:W-:-:S04]  /*1480*/  SHF.L.U32 R2, R43, R2, RZ ;  /* 0x000000022b027219 */ /* 0x000fc800000006ff */
[----:B------:R-:W-:-:S04]  /*1490*/  LOP3.LUT R41, R41, R2, RZ, 0x30, !PT ;  /* 0x0000000229297212 */ /* 0x000fc800078e30ff */
[----:B------:R-:W-:-:S04]  /*14a0*/  SHF.L.U32 R0, R41, R0, RZ ;  /* 0x0000000029007219 */ /* 0x000fc800000006ff */
[----:B------:R-:W-:-:S07]  /*14b0*/  LOP3.LUT R3, R0, R3, RZ, 0xfc, !PT ;  /* 0x0000000300037212 */ /* 0x000fce00078efcff */
.L_x_1057:
[----:B------:R-:W-:Y:S02]  /*14c0*/  IMAD R3, R3, 0x4, R40 ;  /* 0x0000000403037824 */ /* 0x000fe400078e0228 */
[----:B------:R-:W-:Y:S02]  /*14d0*/  IMAD.MOV.U32 R0, RZ, RZ, RZ ;  /* 0x000000ffff007224 */ /* 0x000fe400078e00ff */
[----:B------:R-:W-:Y:S01]  /*14e0*/  IMAD.U32 R2, RZ, RZ, UR4 ;  /* 0x00000004ff027e24 */ /* 0x000fe2000f8e00ff */
[----:B------:R0:W-:Y:S01]  /*14f0*/  ATOMS.POPC.INC.32 RZ, [R3+URZ] ;  /* 0x0000000003ff7f8c */ /* 0x0001e2000d8000ff */
[----:B-1----:R-:W-:Y:S02]  /*1500*/  IMAD.MOV.U32 R5, RZ, RZ, RZ ;  /* 0x000000ffff057224 */ /* 0x002fe400078e00ff */
        /* <DEDUP_REMOVED lines=11> */
.L_x_1058:
        /* <DEDUP_REMOVED lines=11> */
.L_x_1059:
        /* <DEDUP_REMOVED lines=15> */
.L_x_1060:
        /* <DEDUP_REMOVED lines=11> */
.L_x_1061:
        /* <DEDUP_REMOVED lines=16> */
.L_x_1062:
        /* <DEDUP_REMOVED lines=11> */
.L_x_1063:
        /* <DEDUP_REMOVED lines=15> */
.L_x_1064:
        /* <DEDUP_REMOVED lines=11> */
.L_x_1065:
        /* <DEDUP_REMOVED lines=16> */
.L_x_1066:
        /* <DEDUP_REMOVED lines=11> */
.L_x_1067:
        /* <DEDUP_REMOVED lines=15> */
.L_x_1068:
        /* <DEDUP_REMOVED lines=11> */
.L_x_1069:
        /* <DEDUP_REMOVED lines=16> */
.L_x_1070:
        /* <DEDUP_REMOVED lines=11> */
.L_x_1071:
        /* <DEDUP_REMOVED lines=15> */
.L_x_1072:
        /* <DEDUP_REMOVED lines=11> */
.L_x_1073:
        /* <DEDUP_REMOVED lines=16> */
.L_x_1074:
        /* <DEDUP_REMOVED lines=11> */
.L_x_1075:
        /* <DEDUP_REMOVED lines=15> */
.L_x_1076:
        /* <DEDUP_REMOVED lines=11> */
.L_x_1077:
        /* <DEDUP_REMOVED lines=16> */
.L_x_1078:
        /* <DEDUP_REMOVED lines=11> */
.L_x_1079:
        /* <DEDUP_REMOVED lines=15> */
.L_x_1080:
        /* <DEDUP_REMOVED lines=11> */
.L_x_1081:
[----:B------:R-:W-:Y:S01]  /*28a0*/  ISETP.GT.U32.AND P1, PT, R39, 0xff, PT ;  /* 0x000000ff2700780c */ /* 0x000fe20003f24070 */
[----:B------:R-:W-:Y:S01]  /*28b0*/  IMAD R3, R3, 0x4, R40 ;  /* 0x0000000403037824 */ /* 0x000fe200078e0228 */
[----:B------:R-:W-:Y:S01]  /*28c0*/  BSSY.RECONVERGENT B0, `(.L_x_1082) ;  /* 0x000002b000007945 */ /* 0x000fe20003800200 */
[----:B------:R-:W-:Y:S01]  /*28d0*/  LEA R41, R39, UR7, 0x2 ;  /* 0x0000000727297c11 */ /* 0x000fe2000f8e10ff */
[----:B------:R-:W-:Y:S01]  /*28e0*/  IMAD.MOV.U32 R0, RZ, RZ, RZ ;  /* 0x000000ffff007224 */ /* 0x000fe200078e00ff */
[----:B------:R-:W-:Y:S01]  /*28f0*/  P2R R62, PR, RZ, 0x2 ;  /* 0x00000002ff3e7803 */ /* 0x000fe20000000000 */
[----:B------:R0:W-:Y:S01]  /*2900*/  ATOMS.POPC.INC.32 RZ, [R3+URZ] ;  /* 0x0000000003ff7f8c */ /* 0x0001e2000d8000ff */
[----:B------:R-:W-:Y:S01]  /*2910*/  IMAD.U32 R59, RZ, RZ, UR9 ;  /* 0x00000009ff3b7e24 */ /* 0x000fe2000f8e00ff */
[----:B------:R-:W-:Y:S06]  /*2920*/  BAR.SYNC.DEFER_BLOCKING 0x0 ;  /* 0x0000000000007b1d */ /* 0x000fec0000010000 */
[----:B0-----:R-:W-:Y:S05]  /*2930*/  @P1 BRA `(.L_x_1083) ;  /* 0x00000000008c1947 */ /* 0x001fea0003800000 */
[----:B------:R-:W-:Y:S04]  /*2940*/  LDS R0, [R41] ;  /* 0x0000000029007984 */ /* 0x000fe80000000800 */
[----:B------:R-:W0:Y:S04]  /*2950*/  LDS R3, [R41+0x400] ;  /* 0x0004000029037984 */ /* 0x000e280000000800 */
[----:B-1----:R-:W1:Y:S04]  /*2960*/  LDS R5, [R41+0x800] ;  /* 0x0008000029057984 */ /* 0x002e680000000800 */
[----:B------:R-:W3:Y:S04]  /*2970*/  LDS R43, [R41+0xc00] ;  /* 0x000c0000292b7984 */ /* 0x000ee80000000800 */
[----:B------:R-:W4:Y:S04]  /*2980*/  LDS R45, [R41+0x1000] ;  /* 0x00100000292d7984 */ /* 0x000f280000000800 */
[----:B------:R-:W2:Y:S04]  /*2990*/  LDS R47, [R41+0x1400] ;  /* 0x00140000292f7984 */ /* 0x000ea80000000800 */
[----:B------:R-:W2:Y:S04]  /*29a0*/  LDS R49, [R41+0x1800] ;  /* 0x0018000029317984 */ /* 0x000ea80000000800 */
[----:B------:R-:W2:Y:S04]  /*29b0*/  LDS R51, [R41+0x1c00] ;  /* 0x001c000029337984 */ /* 0x000ea80000000800 */
[----:B------:R-:W2:Y:S04]  /*29c0*/  LDS R53, [R41+0x2000] ;  /* 0x0020000029357984 */ /* 0x000ea80000000800 */
[----:B------:R-:W2:Y:S04]  /*29d0*/  LDS R55, [R41+0x2400] ;  /* 0x0024000029377984 */ /* 0x000ea80000000800 */
[----:B------:R-:W2:Y:S01]  /*29e0*/  LDS R57, [R41+0x2800] ;  /* 0x0028000029397984 */ /* 0x000ea20000000800 */
[----:B0-----:R-:W-:-:S03]  /*29f0*/  IMAD.IADD R2, R0, 0x1, R3 ;  /* 0x0000000100027824 */ /* 0x001fc600078e0203 */
[----:B------:R-:W-:Y:S01]  /*2a00*/  STS [R41], RZ ;  /* 0x000000ff29007388 */ /* 0x000fe20000000800 */
[----:B-1----:R-:W-:-:S03]  /*2a10*/  IMAD.IADD R4, R2, 0x1, R5 ;  /* 0x0000000102047824 */ /* 0x002fc600078e0205 */
[----:B------:R-:W0:Y:S01]  /*2a20*/  LDS R3, [R41+0x2c00] ;  /* 0x002c000029037984 */ /* 0x000e220000000800 */
[----:B---3--:R-:W-:-:S03]  /*2a30*/  IMAD.IADD R44, R4, 0x1, R43 ;  /* 0x00000001042c7824 */ /* 0x008fc600078e022b */
[----:B------:R-:W-:Y:S01]  /*2a40*/  STS [R41+0x800], R2 ;  /* 0x0008000229007388 */ /* 0x000fe20000000800 */
[----:B----4-:R-:W-:-:S03]  /*2a50*/  IMAD.IADD R46, R44, 0x1, R45 ;  /* 0x000000012c2e7824 */ /* 0x010fc600078e022d */
[----:B------:R-:W-:Y:S01]  /*2a60*/  STS [R41+0xc00], R4 ;  /* 0x000c000429007388 */ /* 0x000fe20000000800 */
[----:B--2---:R-:W-:-:S03]  /*2a70*/  IMAD.IADD R48, R46, 0x1, R47 ;  /* 0x000000012e307824 */ /* 0x004fc600078e022f */
[----:B------:R-:W-:Y:S01]  /*2a80*/  STS [R41+0x1000], R44 ;  /* 0x0010002c29007388 */ /* 0x000fe20000000800 */
[----:B------:R-:W-:-:S03]  /*2a90*/  IMAD.IADD R50, R48, 0x1, R49 ;  /* 0x0000000130327824 */ /* 0x000fc600078e0231 */
        /* <DEDUP_REMOVED lines=8> */
[----:B------:R-:W-:Y:S04]  /*2b20*/  STS [R41+0x2400], R54 ;  /* 0x0024003629007388 */ /* 0x000fe80000000800 */
[----:B------:R-:W-:Y:S04]  /*2b30*/  STS [R41+0x2800], R56 ;  /* 0x0028003829007388 */ /* 0x000fe80000000800 */
[----:B------:R-:W-:Y:S04]  /*2b40*/  STS [R41+0x2c00], R58 ;  /* 0x002c003a29007388 */ /* 0x000fe80000000800 */
[----:B------:R0:W-:Y:S02]  /*2b50*/  STS [R41+0x400], R0 ;  /* 0x0004000029007388 */ /* 0x0001e40000000800 */
[----:B0-----:R-:W-:-:S07]  /*2b60*/  IMAD.IADD R0, R58, 0x1, R3 ;  /* 0x000000013a007824 */ /* 0x001fce00078e0203 */
.L_x_1083:
[----:B------:R-:W-:Y:S05]  /*2b70*/  BSYNC.RECONVERGENT B0 ;  /* 0x0000000000007941 */ /* 0x000fea0003800200 */
.L_x_1082:
[C---:B------:R-:W-:Y:S01]  /*2b80*/  ISETP.NE.AND P0, PT, R0.reuse, 0x1680, PT ;  /* 0x000016800000780c */ /* 0x040fe20003f05270 */
[----:B------:R-:W-:Y:S01]  /*2b90*/  IMAD R3, R59, 0x100, R39 ;  /* 0x000001003b037824 */ /* 0x000fe200078e0227 */
[----:B------:R-:W-:Y:S01]  /*2ba0*/  @!P1 LOP3.LUT R43, R0, 0x40000000, RZ, 0xfc, !PT ;  /* 0x40000000002b9812 */ /* 0x000fe200078efcff */
[----:B-1----:R-:W0:Y:S01]  /*2bb0*/  LDC.64 R4, c[0x0][0x390] ;  /* 0x0000e400ff047b82 */ /* 0x002e220000000a00 */
[----:B------:R-:W-:Y:S01]  /*2bc0*/  ISETP.LT.U32.AND P0, PT, R39, 0x100, !P0 ;  /* 0x000001002700780c */ /* 0x000fe20004701070 */
[----:B--2---:R-:W-:-:S05]  /*2bd0*/  IMAD.WIDE R6, R3, 0x4, R6 ;  /* 0x0000000403067825 */ /* 0x004fca00078e0206 */
[----:B------:R1:W-:Y:S01]  /*2be0*/  @!P1 STG.E.STRONG.SYS desc[UR10][R6.64], R43 ;  /* 0x0000002b06009986 */ /* 0x0003e2000c11590a */
[----:B------:R-:W2:Y:S01]  /*2bf0*/  LDC.64 R2, c[0x0][0x398] ;  /* 0x0000e600ff027b82 */ /* 0x000ea20000000a00 */
[----:B0-----:R-:W-:-:S04]  /*2c00*/  IMAD.WIDE.U32 R4, R39, 0x4, R4 ;  /* 0x0000000427047825 */ /* 0x001fc800078e0004 */
[----:B--2---:R-:W-:-:S03]  /*2c10*/  IMAD.WIDE.U32 R2, R39, 0x4, R2 ;  /* 0x0000000427027825 */ /* 0x004fc600078e0002 */
[----:B------:R-:W-:Y:S06]  /*2c20*/  BAR.RED.OR.DEFER_BLOCKING 0x0, P0 ;  /* 0x0000000000007b1d */ /* 0x000fec0000014800 */
[----:B------:R-:W0:Y:S02]  /*2c30*/  B2R.RESULT RZ, P0 ;  /* 0x0000000000ff731c */ /* 0x000e240000004000 */
[----:B01----:R-:W-:Y:S05]  /*2c40*/  @!P0 BRA `(.L_x_1084) ;  /* 0x0000000c00088947 */ /* 0x003fea0003800000 */
[----:B------:R-:W-:Y:S02]  /*2c50*/  IMAD.MOV.U32 R40, RZ, RZ, RZ ;  /* 0x000000ffff287224 */ /* 0x000fe400078e00ff */
[----:B------:R-:W-:Y:S02]  /*2c60*/  IMAD.U32 R42, RZ, RZ, UR4 ;  /* 0x00000004ff2a7e24 */ /* 0x000fe4000f8e00ff */
[----:B------:R-:W-:Y:S02]  /*2c70*/  IMAD.MOV.U32 R43, RZ, RZ, RZ ;  /* 0x000000ffff2b7224 */ /* 0x000fe400078e00ff */
        /* <DEDUP_REMOVED lines=10> */
.L_x_1085:
        /* <DEDUP_REMOVED lines=11> */
.L_x_1086:
[----:B------:R-:W-:Y:S01]  /*2dd0*/  ISETP.GT.U32.AND P0, PT, R39, R43, PT ;  /* 0x0000002b2700720c */ /* 0x000fe20003f04070 */
[----:B------:R-:W-:Y:S03]  /*2de0*/  BSSY B1, `(.L_x_1087) ;  /* 0x0000028000017945 */ /* 0x000fe60003800000 */
[----:B------:R-:W-:Y:S01]  /*2df0*/  SEL R49, RZ, 0x1680, !P0 ;  /* 0x00001680ff317807 */ /* 0x000fe20004000000 */
[----:B------:R-:W-:Y:S08]  /*2e00*/  @P1 BRA `(.L_x_1088) ;  /* 0x0000000000941947 */ /* 0x000ff00003800000 */
[----:B------:R-:W2:Y:S01]  /*2e10*/  LDG.E R2, desc[UR10][R2.64] ;  /* 0x0000000a02027981 */ /* 0x000ea2000c1e1900 */
[----:B------:R-:W-:Y:S01]  /*2e20*/  UISETP.GE.AND UP0, UPT, UR9, 0x1, UPT ;  /* 0x000000010900788c */ /* 0x000fe2000bf06270 */
[----:B------:R-:W-:Y:S02]  /*2e30*/  IMAD.MOV.U32 R45, RZ, RZ, R0 ;  /* 0x000000ffff2d7224 */ /* 0x000fe400078e0000 */
[----:B--2---:R-:W-:-:S05]  /*2e40*/  IMAD.IADD R40, R2, 0x1, -R49 ;  /* 0x0000000102287824 */ /* 0x004fca00078e0a31 */
[----:B------:R0:W-:Y:S01]  /*2e50*/  STS [R41+0xb400], R40 ;  /* 0x00b4002829007388 */ /* 0x0001e20000000800 */
[----:B------:R-:W-:Y:S05]  /*2e60*/  BRA.U !UP0, `(.L_x_1089) ;  /* 0x00000001086c7547 */ /* 0x000fea000b800000 */
[----:B------:R-:W-:Y:S01]  /*2e70*/  BSSY B0, `(.L_x_1090) ;  /* 0x0000019000007945 */ /* 0x000fe20003800000 */
[----:B0-----:R-:W-:Y:S02]  /*2e80*/  IMAD.MOV.U32 R40, RZ, RZ, -0x1 ;  /* 0xffffffffff287424 */ /* 0x001fe400078e00ff */
[----:B------:R-:W-:Y:S02]  /*2e90*/  IMAD.U32 R42, RZ, RZ, UR9 ;  /* 0x00000009ff2a7e24 */ /* 0x000fe4000f8e00ff */
[----:B------:R-:W-:-:S07]  /*2ea0*/  IMAD.MOV.U32 R45, RZ, RZ, R0 ;  /* 0x000000ffff2d7224 */ /* 0x000fce00078e0000 */
.L_x_1094:
[----:B------:R-:W0:Y:S01]  /*2eb0*/  LDC.64 R2, c[0x0][0x380] ;  /* 0x0000e000ff027b82 */ /* 0x000e220000000a00 */
[----:B------:R-:W-:Y:S01]  /*2ec0*/  VIADD R51, R42, 0xffffffff ;  /* 0xffffffff2a337836 */ /* 0x000fe20000000000 */
[----:B------:R-:W-:Y:S03]  /*2ed0*/  BSSY B2, `(.L_x_1091) ;  /* 0x0000008000027945 */ /* 0x000fe60003800000 */
[----:B------:R-:W-:-:S04]  /*2ee0*/  IMAD R47, R51, 0x100, R39 ;  /* 0x00000100332f7824 */ /* 0x000fc800078e0227 */
[----:B0-----:R-:W-:-:S07]  /*2ef0*/  IMAD.WIDE R2, R47, 0x4, R2 ;  /* 0x000000042f027825 */ /* 0x001fce00078e0202 */
.L_x_1092:
[----:B------:R-:W-:Y:S05]  /*2f00*/  YIELD ;  /* 0x0000000000007946 */ /* 0x000fea0003800000 */
[----:B------:R0:W-:Y:S06]  /*2f10*/  MEMBAR.SC.CTA ;  /* 0x0000000000007992 */ /* 0x0001ec0000000000 */
[----:B0-----:R-:W2:Y:S02]  /*2f20*/  LDG.E.STRONG.SYS R44, desc[UR10][R2.64] ;  /* 0x0000000a022c7981 */ /* 0x001ea4000c1f5900 */
[----:B--2---:R-:W-:-:S13]  /*2f30*/  ISETP.NE.AND P0, PT, R44, RZ, PT ;  /* 0x000000ff2c00720c */ /* 0x004fda0003f05270 */
[----:B------:R-:W-:Y:S05]  /*2f40*/  @!P0 BRA `(.L_x_1092) ;  /* 0xfffffffc00ec8947 */ /* 0x000fea000383ffff */
[----:B------:R-:W-:Y:S05]  /*2f50*/  BSYNC B2 ;  /* 0x0000000000027941 */ /* 0x000fea0003800000 */
.L_x_1091:
[----:B------:R-:W-:Y:S01]  /*2f60*/  BSSY.RECONVERGENT B2, `(.L_x_1093) ;  /* 0x0000006000027945 */ /* 0x000fe20003800200 */
[C---:B------:R-:W-:Y:S02]  /*2f70*/  ISETP.GT.AND P0, PT, R44.reuse, -0x1, PT ;  /* 0xffffffff2c00780c */ /* 0x040fe40003f04270 */
[----:B------:R-:W-:Y:S01]  /*2f80*/  LOP3.LUT R44, R44, 0x3fffffff, RZ, 0xc0, !PT ;  /* 0x3fffffff2c2c7812 */ /* 0x000fe200078ec0ff */
[----:B------:R-:W-:Y:S05]  /*2f90*/  WARPSYNC.EXCLUSIVE R40 ;  /* 0x0000000028007348 */ /* 0x000fea0003a00000 */
[----:B------:R-:W-:-:S05]  /*2fa0*/  IMAD.IADD R45, R44, 0x1, R45 ;  /* 0x000000012c2d7824 */ /* 0x000fca00078e022d */
[----:B------:R-:W-:-:S07]  /*2fb0*/  VOTE.ANY R40, PT, P0 ;  /* 0x0000000000287806 */ /* 0x000fce00000e0100 */
[----:B------:R-:W-:Y:S05]  /*2fc0*/  BSYNC.RECONVERGENT B2 ;  /* 0x0000000000027941 */ /* 0x000fea0003800200 */
.L_x_1093:
[----:B------:R-:W-:Y:S01]  /*2fd0*/  ISETP.GT.U32.AND P1, PT, R42, 0x1, PT ;  /* 0x000000012a00780c */ /* 0x000fe20003f24070 */
[----:B------:R-:W-:-:S12]  /*2fe0*/  IMAD.MOV.U32 R42, RZ, RZ, R51 ;  /* 0x000000ffff2a7224 */ /* 0x000fd800078e0033 */
[----:B------:R-:W-:Y:S05]  /*2ff0*/  @P0 BRA P1, `(.L_x_1094) ;  /* 0xfffffffc00ac0947 */ /* 0x000fea000083ffff */
[----:B------:R-:W-:Y:S05]  /*3000*/  BSYNC B0 ;  /* 0x0000000000007941 */ /* 0x000fea0003800000 */
.L_x_1090:
[----:B------:R1:W2:Y:S02]  /*3010*/  LDS R40, [R41+0xb400] ;  /* 0x00b4000029287984 */ /* 0x0002a40000000800 */
.L_x_1089:
[----:B------:R-:W-:Y:S02]  /*3020*/  LOP3.LUT R3, R45, 0x80000000, RZ, 0xfc, !PT ;  /* 0x800000002d037812 */ /* 0x000fe400078efcff */
[----:B0-2---:R-:W-:-:S03]  /*3030*/  IADD3 R40, PT, PT, R40, R45, -R0 ;  /* 0x0000002d28287210 */ /* 0x005fc60007ffe800 */
[----:B------:R0:W-:Y:S04]  /*3040*/  STG.E.STRONG.SYS desc[UR10][R6.64], R3 ;  /* 0x0000000306007986 */ /* 0x0001e8000c11590a */
[----:B------:R0:W-:Y:S02]  /*3050*/  STS [R41+0xb400], R40 ;  /* 0x00b4002829007388 */ /* 0x0001e40000000800 */
.L_x_1088:
[----:B------:R-:W-:Y:S05]  /*3060*/  BSYNC B1 ;  /* 0x0000000000017941 */ /* 0x000fea0003800000 */
.L_x_1087:
[----:B0-----:R-:W0:Y:S01]  /*3070*/  LDC.64 R6, c[0x0][0x390] ;  /* 0x0000e400ff067b82 */ /* 0x001e220000000a00 */
[----:B------:R-:W-:Y:S05]  /*3080*/  WARPSYNC.ALL ;  /* 0x0000000000007948 */ /* 0x000fea0003800000 */
[----:B------:R-:W-:Y:S02]  /*3090*/  UMOV UR6, 0x400 ;  /* 0x0000040000067882 */ /* 0x000fe40000000000 */
[----:B------:R-:W2:Y:S08]  /*30a0*/  LDC R2, c[0x0][0x3c0] ;  /* 0x0000f000ff027b82 */ /* 0x000eb00000000800 */
[----:B------:R-:W3:Y:S01]  /*30b0*/  S2UR UR8, SR_CgaCtaId ;  /* 0x00000000000879c3 */ /* 0x000ee20000008800 */
[----:B0-----:R-:W-:-:S02]  /*30c0*/  ISETP.EQ.U32.AND P1, PT, R6, RZ, PT ;  /* 0x000000ff0600720c */ /* 0x001fc40003f22070 */
[----:B--2---:R-:W-:-:S04]  /*30d0*/  ISETP.LE.AND P0, PT, R2, UR12, PT ;  /* 0x0000000c02007c0c */ /* 0x004fc8000bf03270 */
[----:B------:R-:W-:-:S04]  /*30e0*/  ISETP.EQ.OR.EX P0, PT, R7, RZ, !P0, P1 ;  /* 0x000000ff0700720c */ /* 0x000fc80004702710 */
[----:B------:R-:W-:Y:S01]  /*30f0*/  ISETP.GT.U32.OR P0, PT, R39, 0xff, P0 ;  /* 0x000000ff2700780c */ /* 0x000fe20000704470 */
[----:B---3--:R-:W-:-:S06]  /*3100*/  ULEA UR6, UR8, UR6, 0x18 ;  /* 0x0000000608067291 */ /* 0x008fcc000f8ec0ff */
[----:B------:R-:W-:-:S06]  /*3110*/  LEA R43, R43, UR6, 0x2 ;  /* 0x000000062b2b7c11 */ /* 0x000fcc000f8e10ff */
[----:B------:R-:W0:Y:S02]  /*3120*/  @!P0 LDS R3, [R41+0xb400] ;  /* 0x00b4000029038984 */ /* 0x000e240000000800 */
[----:B0-----:R-:W-:-:S05]  /*3130*/  @!P0 IADD3 R3, PT, PT, R3, R49, R0 ;  /* 0x0000003103038210 */ /* 0x001fca0007ffe000 */
[----:B------:R0:W-:Y:S01]  /*3140*/  @!P0 STG.E desc[UR10][R4.64], R3 ;  /* 0x0000000304008986 */ /* 0x0001e2000c10190a */
[----:B------:R-:W-:Y:S01]  /*3150*/  BAR.SYNC.DEFER_BLOCKING 0x0 ;  /* 0x0000000000007b1d */ /* 0x000fe20000010000 */
[----:B------:R-:W-:-:S05]  /*3160*/  ISETP.LT.AND P0, PT, R2, UR12, PT ;  /* 0x0000000c02007c0c */ /* 0x000fca000bf01270 */
[----:B------:R-:W2:Y:S08]  /*3170*/  LDS R43, [R43+0xb400] ;  /* 0x00b400002b2b7984 */ /* 0x000eb00000000800 */
[----:B0-----:R-:W-:Y:S05]  /*3180*/  @P0 BRA `(.L_x_1095) ;  /* 0x00000000009c0947 */ /* 0x001fea0003800000 */
[----:B------:R-:W0:Y:S01]  /*3190*/  LDCU.64 UR20, c[0x0][0x3a0] ;  /* 0x00007400ff1477ac */ /* 0x000e220008000a00 */
[C---:B------:R-:W-:Y:S02]  /*31a0*/  LOP3.LUT R0, R39.reuse, 0x1f, RZ, 0xc0, !PT ;  /* 0x0000001f27007812 */ /* 0x040fe400078ec0ff */
[----:B------:R-:W-:-:S05]  /*31b0*/  LOP3.LUT R39, R39, 0x3e0, RZ, 0xc0, !PT ;  /* 0x000003e027277812 */ /* 0x000fca00078ec0ff */
[----:B------:R-:W-:-:S05]  /*31c0*/  IMAD R0, R39, 0xf, R0 ;  /* 0x0000000f27007824 */ /* 0x000fca00078e0200 */
[----:B--2---:R-:W-:-:S05]  /*31d0*/  IADD3 R0, P0, PT, R0, R43, RZ ;  /* 0x0000002b00007210 */ /* 0x004fca0007f1e0ff */
[----:B------:R-:W-:Y:S01]  /*31e0*/  IMAD.X R3, RZ, RZ, RZ, P0 ;  /* 0x000000ffff037224 */ /* 0x000fe200000e06ff */
[----:B0-----:R-:W-:-:S04]  /*31f0*/  LEA R2, P0, R0, UR20, 0x3 ;  /* 0x0000001400027c11 */ /* 0x001fc8000f8018ff */
[----:B------:R-:W-:-:S05]  /*3200*/  LEA.HI.X R3, R0, UR21, R3, 0x3, P0 ;  /* 0x0000001500037c11 */ /* 0x000fca00080f1c03 */
[----:B-----5:R-:W-:Y:S04]  /*3210*/  STG.E desc[UR10][R2.64], R36 ;  /* 0x0000002402007986 */ /* 0x020fe8000c10190a */
[----:B------:R-:W-:Y:S04]  /*3220*/  STG.E desc[UR10][R2.64+0x4], R37 ;  /* 0x0000042502007986 */ /* 0x000fe8000c10190a */
        /* <DEDUP_REMOVED lines=27> */
[----:B------:R-:W-:Y:S01]  /*33e0*/  STG.E desc[UR10][R2.64+0xe04], R9 ;  /* 0x000e040902007986 */ /* 0x000fe2000c10190a */
[----:B------:R-:W-:Y:S05]  /*33f0*/  EXIT ;  /* 0x000000000000794d */ /* 0x000fea0003800000 */
.L_x_1095:
[C---:B------:R-:W-:Y:S01]  /*3400*/  LOP3.LUT R0, R39.reuse, 0x1f, RZ, 0xc0, !PT ;  /* 0x0000001f27007812 */ /* 0x040fe200078ec0ff */
[----:B------:R-:W0:Y:S01]  /*3410*/  LDCU.64 UR20, c[0x0][0x3a0] ;  /* 0x00007400ff1477ac */ /* 0x000e220008000a00 */
[----:B------:R-:W-:Y:S01]  /*3420*/  LOP3.LUT R39, R39, 0x3e0, RZ, 0xc0, !PT ;  /* 0x000003e027277812 */ /* 0x000fe200078ec0ff */
[----:B------:R-:W-:-:S04]  /*3430*/  IMAD.U32 R3, RZ, RZ, UR9 ;  /* 0x00000009ff037e24 */ /* 0x000fc8000f8e00ff */
[----:B------:R-:W-:Y:S02]  /*3440*/  IMAD R39, R39, 0xf, R0 ;  /* 0x0000000f27277824 */ /* 0x000fe400078e0200 */
[----:B------:R-:W-:Y:S02]  /*3450*/  IMAD R0, R3, -0x1680, R2 ;  /* 0xffffe98003007824 */ /* 0x000fe400078e0202 */
[C---:B------:R-:W-:Y:S01]  /*3460*/  VIADD R3, R39.reuse, 0x20 ;  /* 0x0000002027037836 */ /* 0x040fe20000000000 */
[C---:B--2---:R-:W-:Y:S01]  /*3470*/  IADD3 R43, P0, PT, R39.reuse, R43, RZ ;  /* 0x0000002b272b7210 */ /* 0x044fe20007f1e0ff */
[C---:B------:R-:W-:Y:S01]  /*3480*/  VIADD R5, R39.reuse, 0x40 ;  /* 0x0000004027057836 */ /* 0x040fe20000000000 */
[CC--:B------:R-:W-:Y:S01]  /*3490*/  ISETP.GE.AND P3, PT, R39.reuse, R0.reuse, PT ;  /* 0x000000002700720c */ /* 0x0c0fe20003f66270 */
[----:B------:R-:W-:Y:S01]  /*34a0*/  VIADD R7, R39, 0xa0 ;  /* 0x000000a027077836 */ /* 0x000fe20000000000 */
[-C--:B------:R-:W-:Y:S01]  /*34b0*/  ISETP.GE.AND P4, PT, R3, R0.reuse, PT ;  /* 0x000000000300720c */ /* 0x080fe20003f86270 */
[----:B------:R-:W-:Y:S01]  /*34c0*/  VIADD R3, R39, 0x60 ;  /* 0x0000006027037836 */ /* 0x000fe20000000000 */
[-C--:B------:R-:W-:Y:S01]  /*34d0*/  ISETP.GE.AND P5, PT, R5, R0.reuse, PT ;  /* 0x000000000500720c */ /* 0x080fe20003fa6270 */
[----:B------:R-:W-:Y:S01]  /*34e0*/  IMAD.X R4, RZ, RZ, RZ, P0 ;  /* 0x000000ffff047224 */ /* 0x000fe200000e06ff */
[----:B0-----:R-:W-:Y:S01]  /*34f0*/  LEA R2, P0, R43, UR20, 0x3 ;  /* 0x000000142b027c11 */ /* 0x001fe2000f8018ff */
[----:B------:R-:W-:Y:S01]  /*3500*/  VIADD R5, R39, 0x80 ;  /* 0x0000008027057836 */ /* 0x000fe20000000000 */
[----:B------:R-:W-:Y:S01]  /*3510*/  ISETP.GE.AND P6, PT, R3, R0, PT ;  /* 0x000000000300720c */ /* 0x000fe20003fc6270 */
[----:B-1----:R-:W-:Y:S01]  /*3520*/  VIADD R41, R39, 0xc0 ;  /* 0x000000c027297836 */ /* 0x002fe20000000000 */
[----:B------:R-:W-:-:S02]  /*3530*/  LEA.HI.X R3, R43, UR21, R4, 0x3, P0 ;  /* 0x000000152b037c11 */ /* 0x000fc400080f1c04 */
[-C--:B------:R-:W-:Y:S01]  /*3540*/  ISETP.GE.AND P0, PT, R5, R0.reuse, PT ;  /* 0x000000000500720c */ /* 0x080fe20003f06270 */
[----:B------:R-:W-:Y:S01]  /*3550*/  VIADD R5, R39, 0xe0 ;  /* 0x000000e027057836 */ /* 0x000fe20000000000 */
[-C--:B------:R-:W-:Y:S01]  /*3560*/  ISETP.GE.AND P1, PT, R7, R0.reuse, PT ;  /* 0x000000000700720c */ /* 0x080fe20003f26270 */
[----:B-----5:R0:W-:Y:S01]  /*3570*/  @!P3 STG.E desc[UR10][R2.64], R36 ;  /* 0x000000240200b986 */ /* 0x0201e2000c10190a */
[----:B------:R-:W-:Y:S01]  /*3580*/  VIADD R7, R39, 0x100 ;  /* 0x0000010027077836 */ /* 0x000fe20000000000 */
[-C--:B------:R-:W-:Y:S02]  /*3590*/  ISETP.GE.AND P2, PT, R41, R0.reuse, PT ;  /* 0x000000002900720c */ /* 0x080fe40003f46270 */
[----:B------:R0:W-:Y:S01]  /*35a0*/  @!P3 STG.E desc[UR10][R2.64+0x4], R37 ;  /* 0x000004250200b986 */ /* 0x0001e2000c10190a */
[-C--:B------:R-:W-:Y:S01]  /*35b0*/  ISETP.GE.AND P3, PT, R5, R0.reuse, PT ;  /* 0x000000000500720c */ /* 0x080fe20003f66270 */
[----:B------:R-:W-:Y:S02]  /*35c0*/  VIADD R5, R39, 0x120 ;  /* 0x0000012027057836 */ /* 0x000fe40000000000 */
[----:B------:R0:W-:Y:S04]  /*35d0*/  @!P4 STG.E desc[UR10][R2.64+0x100], R34 ;  /* 0x000100220200c986 */ /* 0x0001e8000c10190a */
[----:B------:R0:W-:Y:S01]  /*35e0*/  @!P4 STG.E desc[UR10][R2.64+0x104], R35 ;  /* 0x000104230200c986 */ /* 0x0001e2000c10190a */
[----:B------:R-:W-:Y:S01]  /*35f0*/  ISETP.GE.AND P4, PT, R7, R0, PT ;  /* 0x000000000700720c */ /* 0x000fe20003f86270 */
[----:B------:R-:W-:-:S02]  /*3600*/  VIADD R7, R39, 0x140 ;  /* 0x0000014027077836 */ /* 0x000fc40000000000 */
[----:B------:R0:W-:Y:S04]  /*3610*/  @!P5 STG.E desc[UR10][R2.64+0x200], R32 ;  /* 0x000200200200d986 */ /* 0x0001e8000c10190a */
        /* <DEDUP_REMOVED lines=10> */
[C---:B------:R-:W-:Y:S02]  /*36c0*/  VIADD R5, R39.reuse, 0x1a0 ;  /* 0x000001a027057836 */ /* 0x040fe40000000000 */
[----:B------:R-:W-:Y:S01]  /*36d0*/  VIADD R39, R39, 0x1c0 ;  /* 0x000001c027277836 */ /* 0x000fe20000000000 */
[----:B------:R0:W-:Y:S04]  /*36e0*/  @!P1 STG.E desc[UR10][R2.64+0x500], R26 ;  /* 0x0005001a02009986 */ /* 0x0001e8000c10190a */
[----:B------:R0:W-:Y:S01]  /*36f0*/  @!P1 STG.E desc[UR10][R2.64+0x504], R27 ;  /* 0x0005041b02009986 */ /* 0x0001e2000c10190a */
[----:B------:R-:W-:-:S03]  /*3700*/  ISETP.GE.AND P1, PT, R7, R0, PT ;  /* 0x000000000700720c */ /* 0x000fc60003f26270 */
[----:B------:R0:W-:Y:S04]  /*3710*/  @!P2 STG.E desc[UR10][R2.64+0x600], R24 ;  /* 0x000600180200a986 */ /* 0x0001e8000c10190a */
[----:B------:R0:W-:Y:S01]  /*3720*/  @!P2 STG.E desc[UR10][R2.64+0x604], R25 ;  /* 0x000604190200a986 */ /* 0x0001e2000c10190a */
[----:B------:R-:W-:-:S03]  /*3730*/  ISETP.GE.AND P2, PT, R5, R0, PT ;  /* 0x000000000500720c */ /* 0x000fc60003f46270 */
[----:B------:R0:W-:Y:S04]  /*3740*/  @!P3 STG.E desc[UR10][R2.64+0x700], R22 ;  /* 0x000700160200b986 */ /* 0x0001e8000c10190a */
[----:B------:R0:W-:Y:S01]  /*3750*/  @!P3 STG.E desc[UR10][R2.64+0x704], R23 ;  /* 0x000704170200b986 */ /* 0x0001e2000c10190a */
[----:B------:R-:W-:-:S03]  /*3760*/  ISETP.GE.AND P3, PT, R39, R0, PT ;  /* 0x000000002700720c */ /* 0x000fc60003f66270 */
[----:B------:R0:W-:Y:S04]  /*3770*/  @!P4 STG.E desc[UR10][R2.64+0x800], R20 ;  /* 0x000800140200c986 */ /* 0x0001e8000c10190a */
        /* <DEDUP_REMOVED lines=10> */
[----:B------:R0:W-:Y:S01]  /*3820*/  @!P2 STG.E desc[UR10][R2.64+0xd04], R11 ;  /* 0x000d040b0200a986 */ /* 0x0001e2000c10190a */
[----:B------:R-:W-:Y:S05]  /*3830*/  @P3 EXIT ;  /* 0x000000000000394d */ /* 0x000fea0003800000 */
[----:B------:R-:W-:Y:S04]  /*3840*/  STG.E desc[UR10][R2.64+0xe00], R8 ;  /* 0x000e000802007986 */ /* 0x000fe8000c10190a */
[----:B------:R-:W-:Y:S01]  /*3850*/  STG.E desc[UR10][R2.64+0xe04], R9 ;  /* 0x000e040902007986 */ /* 0x000fe2000c10190a */
[----:B------:R-:W-:Y:S05]  /*3860*/  EXIT ;  /* 0x000000000000794d */ /* 0x000fea0003800000 */
.L_x_1084:
[----:B------:R-:W-:Y:S01]  /*3870*/  IMAD.MOV.U32 R38, RZ, RZ, RZ ;  /* 0x000000ffff267224 */ /* 0x000fe200078e00ff */
[C---:B------:R-:W-:Y:S01]  /*3880*/  ISETP.GT.U32.AND P0, PT, R39.reuse, 0x1f, PT ;  /* 0x0000001f2700780c */ /* 0x040fe20003f04070 */
[----:B------:R-:W-:Y:S05]  /*3890*/  WARPSYNC.ALL ;  /* 0x0000000000007948 */ /* 0x000fea0003800000 */
[----:B------:R-:W-:-:S05]  /*38a0*/  IMAD.HI.U32 R45, R39, 0x15555556, R38 ;  /* 0x15555556272d7827 */ /* 0x000fca00078e0026 */
[----:B------:R-:W-:-:S05]  /*38b0*/  LEA R45, R45, UR7, 0x2 ;  /* 0x000000072d2d7c11 */ /* 0x000fca000f8e10ff */
[----:B------:R0:W-:Y:S01]  /*38c0*/  STS [R45+0x3410], R0 ;  /* 0x003410002d007388 */ /* 0x0001e20000000800 */
[----:B------:R-:W-:Y:S06]  /*38d0*/  BAR.SYNC.DEFER_BLOCKING 0x0 ;  /* 0x0000000000007b1d */ /* 0x000fec0000010000 */
[----:B------:R-:W-:Y:S05]  /*38e0*/  @P0 BRA `(.L_x_1096) ;  /* 0x0000000000e00947 */ /* 0x000fea0003800000 */
[----:B------:R-:W-:Y:S01]  /*38f0*/  IMAD.MOV.U32 R43, RZ, RZ, 0x34 ;  /* 0x00000034ff2b7424 */ /* 0x000fe200078e00ff */
[----:B------:R-:W-:-:S03]  /*3900*/  UMOV UR6, 0xffffffff ;  /* 0xffffffff00067882 */ /* 0x000fc60000000000 */
[----:B------:R-:W-:-:S05]  /*3910*/  IMAD R43, R39, R43, UR7 ;  /* 0x00000007272b7e24 */ /* 0x000fca000f8e022b */
[----:B------:R-:W-:Y:S04]  /*3920*/  LDS R52, [R43+0x3410] ;  /* 0x003410002b347984 */ /* 0x000fe80000000800 */
[----:B------:R-:W-:Y:S04]  /*3930*/  LDS R53, [R43+0x3414] ;  /* 0x003414002b357984 */ /* 0x000fe80000000800 */
[----:B------:R-:W1:Y:S04]  /*3940*/  LDS R54, [R43+0x3418] ;  /* 0x003418002b367984 */ /* 0x000e680000000800 */
[----:B------:R-:W-:Y:S04]  /*3950*/  LDS R55, [R43+0x341c] ;  /* 0x00341c002b377984 */ /* 0x000fe80000000800 */
[----:B------:R-:W2:Y:S04]  /*3960*/  LDS R50, [R43+0x3420] ;  /* 0x003420002b327984 */ /* 0x000ea80000000800 */
[----:B------:R-:W-:Y:S04]  /*3970*/  LDS R51, [R43+0x3424] ;  /* 0x003424002b337984 */ /* 0x000fe80000000800 */
[----:B------:R-:W3:Y:S04]  /*3980*/  LDS R48, [R43+0x3428] ;  /* 0x003428002b307984 */ /* 0x000ee80000000800 */
[----:B------:R-:W-:Y:S04]  /*3990*/  LDS R49, [R43+0x342c] ;  /* 0x00342c002b317984 */ /* 0x000fe80000000800 */
[----:B------:R-:W4:Y:S04]  /*39a0*/  LDS R46, [R43+0x3430] ;  /* 0x003430002b2e7984 */ /* 0x000f280000000800 */
[----:B------:R-:W-:Y:S04]  /*39b0*/  LDS R47, [R43+0x3434] ;  /* 0x003434002b2f7984 */ /* 0x000fe80000000800 */
[----:B------:R-:W0:Y:S04]  /*39c0*/  LDS R44, [R43+0x3438] ;  /* 0x003438002b2c7984 */ /* 0x000e280000000800 */
[----:B------:R-:W0:Y:S01]  /*39d0*/  LDS R56, [R43+0x343c] ;  /* 0x00343c002b387984 */ /* 0x000e220000000800 */
[----:B-1----:R-:W-:-:S04]  /*39e0*/  IADD3 R57, PT, PT, R54, R53, R52 ;  /* 0x0000003536397210 */ /* 0x002fc80007ffe034 */
[----:B--2---:R-:W-:-:S04]  /*39f0*/  IADD3 R57, PT, PT, R50, R57, R55 ;  /* 0x0000003932397210 */ /* 0x004fc80007ffe037 */
[----:B---3--:R-:W-:-:S04]  /*3a00*/  IADD3 R57, PT, PT, R48, R57, R51 ;  /* 0x0000003930397210 */ /* 0x008fc80007ffe033 */
[----:B----4-:R-:W-:-:S04]  /*3a10*/  IADD3 R57, PT, PT, R46, R57, R49 ;  /* 0x000000392e397210 */ /* 0x010fc80007ffe031 */
        /* <DEDUP_REMOVED lines=12> */
.L_x_1234:
        /* <DEDUP_REMOVED lines=23> */
[----:B------:R1:W-:Y:S04]  /*3c50*/  STS [R43+0x3438], R47 ;  /* 0x0034382f2b007388 */ /* 0x0003e80000000800 */
[----:B------:R1:W-:Y:S02]  /*3c60*/  STS [R43+0x343c], R44 ;  /* 0x00343c2c2b007388 */ /* 0x0003e40000000800 */
.L_x_1096:
[----:B------:R-:W-:Y:S05]  /*3c70*/  WARPSYNC.ALL ;  /* 0x0000000000007948 */ /* 0x000fea0003800000 */
[----:B------:R-:W-:Y:S01]  /*3c80*/  BAR.SYNC.DEFER_BLOCKING 0x0 ;  /* 0x0000000000007b1d */ /* 0x000fe20000010000 */
[----:B------:R-:W-:Y:S01]  /*3c90*/  ISETP.NE.AND P0, PT, R62, RZ, PT ;  /* 0x000000ff3e00720c */ /* 0x000fe20003f05270 */
[----:B-1----:R-:W-:Y:S02]  /*3ca0*/  IMAD.MOV.U32 R43, RZ, RZ, RZ ;  /* 0x000000ffff2b7224 */ /* 0x002fe400078e00ff */
[----:B------:R-:W-:Y:S02]  /*3cb0*/  IMAD.U32 R49, RZ, RZ, UR4 ;  /* 0x00000004ff317e24 */ /* 0x000fe4000f8e00ff */
[----:B------:R-:W-:Y:S01]  /*3cc0*/  BSSY.RECONVERGENT B0, `(.L_x_1098) ;  /* 0x0000029000007945 */ /* 0x000fe20003800200 */
[----:B------:R-:W-:-:S02]  /*3cd0*/  IMAD.MOV.U32 R47, RZ, RZ, RZ ;  /* 0x000000ffff2f7224 */ /* 0x000fc400078e00ff */
[----:B------:R-:W-:Y:S01]  /*3ce0*/  IMAD.U32 R51, RZ, RZ, UR5 ;  /* 0x00000005ff337e24 */ /* 0x000fe2000f8e00ff */
[----:B0-----:R-:W0:Y:S04]  /*3cf0*/  LDS R45, [R45+0x3410] ;  /* 0x003410002d2d7984 */ /* 0x001e280000000800 */
[----:B------:R-:W-:Y:S05]  /*3d00*/  @P0 BRA `(.L_x_1099) ;  /* 0x0000000000900947 */ /* 0x000fea0003800000 */
[----:B------:R-:W0:Y:S04]  /*3d10*/  LDS R44, [R41] ;  /* 0x00000000292c7984 */ /* 0x000e280000000800 */
[----:B------:R-:W1:Y:S04]  /*3d20*/  LDS R46, [R41+0x400] ;  /* 0x00040000292e7984 */ /* 0x000e680000000800 */
[----:B------:R-:W2:Y:S04]  /*3d30*/  LDS R48, [R41+0x800] ;  /* 0x0008000029307984 */ /* 0x000ea80000000800 */
[----:B------:R-:W3:Y:S04]  /*3d40*/  LDS R50, [R41+0xc00] ;  /* 0x000c000029327984 */ /* 0x000ee80000000800 */
[----:B------:R-:W4:Y:S04]  /*3d50*/  LDS R52, [R41+0x1000] ;  /* 0x0010000029347984 */ /* 0x000f280000000800 */
[----:B------:R-:W4:Y:S04]  /*3d60*/  LDS R54, [R41+0x1400] ;  /* 0x0014000029367984 */ /* 0x000f280000000800 */
[----:B------:R-:W4:Y:S04]  /*3d70*/  LDS R56, [R41+0x1800] ;  /* 0x0018000029387984 */ /* 0x000f280000000800 */
[----:B------:R-:W4:Y:S04]  /*3d80*/  LDS R58, [R41+0x1c00] ;  /* 0x001c0000293a7984 */ /* 0x000f280000000800 */
[----:B------:R-:W4:Y:S04]  /*3d90*/  LDS R60, [R41+0x2000] ;  /* 0x00200000293c7984 */ /* 0x000f280000000800 */
[----:B------:R-:W4:Y:S04]  /*3da0*/  LDS R64, [R41+0x2400] ;  /* 0x0024000029407984 */ /* 0x000f280000000800 */
[----:B------:R-:W4:Y:S01]  /*3db0*/  LDS R66, [R41+0x2800] ;  /* 0x0028000029427984 */ /* 0x000f220000000800 */
[----:B0-----:R-:W-:-:S03]  /*3dc0*/  IMAD.IADD R44, R45, 0x1, R44 ;  /* 0x000000012d2c7824 */ /* 0x001fc600078e022c */
[----:B------:R-:W0:Y:S01]  /*3dd0*/  LDS R68, [R41+0x2c00] ;  /* 0x002c000029447984 */ /* 0x000e220000000800 */
[C---:B-1----:R-:W-:Y:S02]  /*3de0*/  IMAD.IADD R46, R45.reuse, 0x1, R46 ;  /* 0x000000012d2e7824 */ /* 0x042fe400078e022e */
[C---:B--2---:R-:W-:Y:S01]  /*3df0*/  IMAD.IADD R48, R45.reuse, 0x1, R48 ;  /* 0x000000012d307824 */ /* 0x044fe200078e0230 */
[----:B------:R1:W-:Y:S01]  /*3e00*/  STS [R41], R44 ;  /* 0x0000002c29007388 */ /* 0x0003e20000000800 */
[----:B---3--:R-:W-:-:S03]  /*3e10*/  IMAD.IADD R50, R45, 0x1, R50 ;  /* 0x000000012d327824 */ /* 0x008fc600078e0232 */
[----:B------:R1:W-:Y:S01]  /*3e20*/  STS [R41+0x400], R46 ;  /* 0x0004002e29007388 */ /* 0x0003e20000000800 */
[----:B----4-:R-:W-:-:S03]  /*3e30*/  IMAD.IADD R52, R45, 0x1, R52 ;  /* 0x000000012d347824 */ /* 0x010fc600078e0234 */
        /* <DEDUP_REMOVED lines=13> */
[----:B0-----:R-:W-:-:S03]  /*3f10*/  IMAD.IADD R68, R45, 0x1, R68 ;  /* 0x000000012d447824 */ /* 0x001fc600078e0244 */
[----:B------:R1:W-:Y:S04]  /*3f20*/  STS [R41+0x2400], R64 ;  /* 0x0024004029007388 */ /* 0x0003e80000000800 */
[----:B------:R1:W-:Y:S04]  /*3f30*/  STS [R41+0x2800], R66 ;  /* 0x0028004229007388 */ /* 0x0003e80000000800 */
[----:B------:R1:W-:Y:S02]  /*3f40*/  STS [R41+0x2c00], R68 ;  /* 0x002c004429007388 */ /* 0x0003e40000000800 */
.L_x_1099:
[----:B------:R-:W-:Y:S05]  /*3f50*/  BSYNC.RECONVERGENT B0 ;  /* 0x0000000000007941 */ /* 0x000fea0003800200 */
.L_x_1098:
[----:B------:R-:W-:Y:S06]  /*3f60*/  BAR.SYNC.DEFER_BLOCKING 0x0 ;  /* 0x0000000000007b1d */ /* 0x000fec0000010000 */
[----:B------:R-:W-:Y:S05]  /*3f70*/  BRA.U UP1, `(.L_x_1100) ;  /* 0x0000000101247547 */ /* 0x000fea000b800000 */
[----:B------:R-:W-:Y:S01]  /*3f80*/  ISETP.NE.AND P0, PT, RZ, UR17, PT ;  /* 0x00000011ff007c0c */ /* 0x000fe2000bf05270 */
[----:B------:R-:W-:Y:S02]  /*3f90*/  IMAD.MOV.U32 R47, RZ, RZ, RZ ;  /* 0x000000ffff2f7224 */ /* 0x000fe400078e00ff */
[----:B------:R-:W-:Y:S02]  /*3fa0*/  IMAD.MOV.U32 R49, RZ, RZ, RZ ;  /* 0x000000ffff317224 */ /* 0x000fe400078e00ff */
[----:B------:R-:W-:Y:S02]  /*3fb0*/  IMAD.MOV.U32 R43, RZ, RZ, RZ ;  /* 0x000000ffff2b7224 */ /* 0x000fe400078e00ff */
[----:B------:R-:W-:-:S06]  /*3fc0*/  IMAD.MOV.U32 R51, RZ, RZ, RZ ;  /* 0x000000ffff337224 */ /* 0x000fcc00078e00ff */
[----:B-1---5:R-:W-:Y:S01]  /*3fd0*/  @P0 SHF.R.U32.HI R44, RZ, UR16, R37 ;  /* 0x00000010ff2c0c19 */ /* 0x022fe20008011625 */
[----:B------:R-:W-:Y:S02]  /*3fe0*/  @P0 IMAD.U32 R49, RZ, RZ, UR15 ;  /* 0x0000000fff310e24 */ /* 0x000fe4000f8e00ff */
[----:B------:R-:W-:Y:S01]  /*3ff0*/  @P0 IMAD.U32 R43, RZ, RZ, UR13 ;  /* 0x0000000dff2b0e24 */ /* 0x000fe2000f8e00ff */
[----:B------:R-:W-:-:S07]  /*4000*/  @P0 LOP3.LUT R47, R44, UR14, RZ, 0x30, !PT ;  /* 0x0000000e2c2f0c12 */ /* 0x000fce000f8e30ff */
.L_x_1100:
[----:B------:R-:W-:-:S04]  /*4010*/  ISETP.NE.AND P0, PT, R49, RZ, PT ;  /* 0x000000ff3100720c */ /* 0x000fc80003f05270 */
[----:B------:R-:W-:-:S13]  /*4020*/  ISETP.GT.U32.OR P0, PT, R51, 0x1f, !P0 ;  /* 0x0000001f3300780c */ /* 0x000fda0004704470 */
[----:B------:R-:W-:Y:S05]  /*4030*/  @P0 BRA `(.L_x_1101) ;  /* 0x0000000000200947 */ /* 0x000fea0003800000 */
[----:B-1----:R-:W-:Y:S02]  /*4040*/  IMAD.MOV R44, RZ, RZ, -R51 ;  /* 0x000000ffff2c7224 */ /* 0x002fe400078e0a33 */
[----:B------:R-:W-:-:S03]  /*4050*/  IMAD.U32 R46, RZ, RZ, UR18 ;  /* 0x00000012ff2e7e24 */ /* 0x000fc6000f8e00ff */
[----:B------:R-:W-:Y:S02]  /*4060*/  VIADDMNMX.U32 R49, R44, 0x20, R49, PT ;  /* 0x000000202c317846 */ /* 0x000fe40003800031 */
[----:B-----5:R-:W-:Y:S02]  /*4070*/  SHF.R.U32.HI R44, RZ, R51, R36 ;  /* 0x00000033ff2c7219 */ /* 0x020fe40000011624 */
[----:B------:R-:W-:-:S04]  /*4080*/  SHF.L.U32 R49, R46, R49, RZ ;  /* 0x000000312e317219 */ /* 0x000fc800000006ff */
[----:B------:R-:W-:-:S04]  /*4090*/  LOP3.LUT R44, R44, R49, RZ, 0x30, !PT ;  /* 0x000000312c2c7212 */ /* 0x000fc800078e30ff */
[----:B------:R-:W-:-:S04]  /*40a0*/  SHF.L.U32 R44, R44, R43, RZ ;  /* 0x0000002b2c2c7219 */ /* 0x000fc800000006ff */
[----:B------:R-:W-:-:S07]  /*40b0*/  LOP3.LUT R47, R44, R47, RZ, 0xfc, !PT ;  /* 0x0000002f2c2f7212 */ /* 0x000fce00078efcff */
.L_x_1101:
[----:B------:R-:W-:Y:S01]  /*40c0*/  R2P PR, R47, 0x7f ;  /* 0x0000007f2f007804 */ /* 0x000fe20000000000 */
[----:B------:R-:W-:Y:S01]  /*40d0*/  BSSY.RECONVERGENT B0, `(.L_x_1102) ;  /* 0x0000024000007945 */ /* 0x000fe20003800200 */
[----:B------:R-:W-:-:S11]  /*40e0*/  IMAD.MOV.U32 R57, RZ, RZ, RZ ;  /* 0x000000ffff397224 */ /* 0x000fd600078e00ff */
[----:B------:R-:W-:Y:S02]  /*40f0*/  VOTE.ANY R43, PT, P0 ;  /* 0x00000000002b7806 */ /* 0x000fe400000e0100 */
[----:B-1----:R-:W-:Y:S02]  /*4100*/  VOTE.ANY R44, PT, P1 ;  /* 0x00000000002c7806 */ /* 0x002fe400008e0100 */
[----:B------:R-:W-:Y:S02]  /*4110*/  @!P0 LOP3.LUT R43, RZ, R43, RZ, 0x33, !PT ;  /* 0x0000002bff2b8212 */ /* 0x000fe400078e33ff */
[----:B------:R-:W-:Y:S02]  /*4120*/  VOTE.ANY R46, PT, P2 ;  /* 0x00000000002e7806 */ /* 0x000fe400010e0100 */
[----:B------:R-:W-:Y:S02]  /*4130*/  @!P1 LOP3.LUT R44, RZ, R44, RZ, 0x33, !PT ;  /* 0x0000002cff2c9212 */ /* 0x000fe400078e33ff */
[----:B------:R-:W-:-:S02]  /*4140*/  VOTE.ANY R48, PT, P3 ;  /* 0x0000000000307806 */ /* 0x000fc400018e0100 */
[----:B------:R-:W-:Y:S02]  /*4150*/  @!P2 LOP3.LUT R46, RZ, R46, RZ, 0x33, !PT ;  /* 0x0000002eff2ea212 */ /* 0x000fe400078e33ff */
[----:B------:R-:W-:Y:S02]  /*4160*/  LOP3.LUT R43, R44, R43, RZ, 0xc0, !PT ;  /* 0x0000002b2c2b7212 */ /* 0x000fe400078ec0ff */
[----:B------:R-:W-:Y:S02]  /*4170*/  @!P3 LOP3.LUT R48, RZ, R48, RZ, 0x33, !PT ;  /* 0x00000030ff30b212 */ /* 0x000fe400078e33ff */
[----:B------:R-:W-:Y:S02]  /*4180*/  LOP3.LUT R43, R46, R43, RZ, 0xc0, !PT ;  /* 0x0000002b2e2b7212 */ /* 0x000fe400078ec0ff */
[----:B------:R-:W-:Y:S02]  /*4190*/  VOTE.ANY R44, PT, P4 ;  /* 0x00000000002c7806 */ /* 0x000fe400020e0100 */
[----:B------:R-:W-:Y:S01]  /*41a0*/  LOP3.LUT R43, R48, R43, RZ, 0xc0, !PT ;  /* 0x0000002b302b7212 */ /* 0x000fe200078ec0ff */
[----:B------:R-:W-:Y:S01]  /*41b0*/  IMAD.U32 R48, RZ, RZ, UR4 ;  /* 0x00000004ff307e24 */ /* 0x000fe2000f8e00ff */
[----:B------:R-:W-:-:S02]  /*41c0*/  @!P4 LOP3.LUT R44, RZ, R44, RZ, 0x33, !PT ;  /* 0x0000002cff2cc212 */ /* 0x000fc400078e33ff */
[----:B------:R-:W-:Y:S02]  /*41d0*/  VOTE.ANY R46, PT, P5 ;  /* 0x00000000002e7806 */ /* 0x000fe400028e0100 */
[----:B------:R-:W-:Y:S01]  /*41e0*/  LOP3.LUT R43, R44, R43, RZ, 0xc0, !PT ;  /* 0x0000002b2c2b7212 */ /* 0x000fe200078ec0ff */
[----:B------:R-:W-:Y:S01]  /*41f0*/  IMAD.MOV.U32 R44, RZ, RZ, RZ ;  /* 0x000000ffff2c7224 */ /* 0x000fe200078e00ff */
[----:B------:R-:W-:Y:S02]  /*4200*/  LOP3.LUT P0, RZ, R47, 0x80, RZ, 0xc0, !PT ;  /* 0x000000802fff7812 */ /* 0x000fe4000780c0ff */
[----:B------:R-:W-:Y:S02]  /*4210*/  @!P5 LOP3.LUT R46, RZ, R46, RZ, 0x33, !PT ;  /* 0x0000002eff2ed212 */ /* 0x000fe400078e33ff */
[----:B------:R-:W-:Y:S02]  /*4220*/  VOTE.ANY R49, PT, P6 ;  /* 0x0000000000317806 */ /* 0x000fe400030e0100 */
[----:B------:R-:W-:-:S02]  /*4230*/  LOP3.LUT R46, R46, R43, RZ, 0xc0, !PT ;  /* 0x0000002b2e2e7212 */ /* 0x000fc400078ec0ff */
[----:B------:R-:W1:Y:S01]  /*4240*/  S2R R43, SR_LEMASK ;  /* 0x00000000002b7919 */ /* 0x000e620000003a00 */
[----:B------:R-:W-:-:S04]  /*4250*/  @!P6 LOP3.LUT R49, RZ, R49, RZ, 0x33, !PT ;  /* 0x00000031ff31e212 */ /* 0x000fc800078e33ff */
[----:B------:R-:W-:Y:S02]  /*4260*/  VOTE.ANY R51, PT, P0 ;  /* 0x0000000000337806 */ /* 0x000fe400000e0100 */
[----:B------:R-:W-:Y:S02]  /*4270*/  LOP3.LUT R46, R49, R46, RZ, 0xc0, !PT ;  /* 0x0000002e312e7212 */ /* 0x000fe400078ec0ff */
[----:B------:R-:W-:-:S04]  /*4280*/  @!P0 LOP3.LUT R51, RZ, R51, RZ, 0x33, !PT ;  /* 0x00000033ff338212 */ /* 0x000fc800078e33ff */
[----:B------:R-:W-:-:S04]  /*4290*/  LOP3.LUT R46, R51, R46, RZ, 0xc0, !PT ;  /* 0x0000002e332e7212 */ /* 0x000fc800078ec0ff */
[----:B------:R-:W2:Y:S01]  /*42a0*/  FLO.U32 R50, R46 ;  /* 0x0000002e00327300 */ /* 0x000ea200000e0000 */
[----:B-1----:R-:W-:Y:S02]  /*42b0*/  LOP3.LUT R54, R43, R46, RZ, 0xc0, !PT ;  /* 0x0000002e2b367212 */ /* 0x002fe400078ec0ff */
[----:B--2---:R-:W-:-:S05]  /*42c0*/  ISETP.NE.AND P0, PT, R42, R50, PT ;  /* 0x000000322a00720c */ /* 0x004fca0003f05270 */
[----:B------:R-:W1:Y:S08]  /*42d0*/  POPC R54, R54 ;  /* 0x0000003600367309 */ /* 0x000e700000000000 */
[----:B------:R-:W-:Y:S05]  /*42e0*/  @P0 BRA `(.L_x_1103) ;  /* 0x0000000000080947 */ /* 0x000fea0003800000 */
[----:B------:R-:W-:-:S05]  /*42f0*/  IMAD R47, R47, 0x4, R40 ;  /* 0x000000042f2f7824 */ /* 0x000fca00078e0228 */
[----:B-1----:R2:W3:Y:S02]  /*4300*/  ATOMS.ADD R57, [R47], R54 ;  /* 0x000000362f39738c */ /* 0x0024e40000000000 */
.L_x_1103:
[----:B------:R-:W-:Y:S05]  /*4310*/  BSYNC.RECONVERGENT B0 ;  /* 0x0000000000007941 */ /* 0x000fea0003800200 */
.L_x_1102:
[----:B---3--:R3:W4:Y:S01]  /*4320*/  SHFL.IDX PT, R57, R57, R50, 0x1f ;  /* 0x00001f3239397589 */ /* 0x00872200000e0000 */
[----:B--2---:R-:W-:Y:S02]  /*4330*/  IMAD.MOV.U32 R47, RZ, RZ, RZ ;  /* 0x000000ffff2f7224 */ /* 0x004fe400078e00ff */
        /* <DEDUP_REMOVED lines=10> */
.L_x_1104:
        /* <DEDUP_REMOVED lines=11> */
.L_x_1105:
[----:B------:R-:W-:Y:S01]  /*4490*/  R2P PR, R47, 0x7f ;  /* 0x0000007f2f007804 */ /* 0x000fe20000000000 */
[----:B------:R-:W-:Y:S01]  /*44a0*/  BSSY.RECONVERGENT B0, `(.L_x_1106) ;  /* 0x0000023000007945 */ /* 0x000fe20003800200 */
[----:B------:R-:W-:Y:S02]  /*44b0*/  IMAD.MOV.U32 R59, RZ, RZ, RZ ;  /* 0x000000ffff3b7224 */ /* 0x000fe400078e00ff */
[----:B------:R-:W-:Y:S02]  /*44c0*/  IMAD.MOV.U32 R46, RZ, RZ, RZ ;  /* 0x000000ffff2e7224 */ /* 0x000fe400078e00ff */
[----:B------:R-:W-:-:S07]  /*44d0*/  IMAD.U32 R48, RZ, RZ, UR4 ;  /* 0x00000004ff307e24 */ /* 0x000fce000f8e00ff */
[----:B------:R-:W-:Y:S02]  /*44e0*/  VOTE.ANY R44, PT, P0 ;  /* 0x00000000002c7806 */ /* 0x000fe400000e0100 */
[----:B------:R-:W-:Y:S02]  /*44f0*/  VOTE.ANY R49, PT, P1 ;  /* 0x0000000000317806 */ /* 0x000fe400008e0100 */
[----:B------:R-:W-:Y:S02]  /*4500*/  @!P0 LOP3.LUT R44, RZ, R44, RZ, 0x33, !PT ;  /* 0x0000002cff2c8212 */ /* 0x000fe400078e33ff */
[----:B------:R-:W-:Y:S02]  /*4510*/  VOTE.ANY R51, PT, P2 ;  /* 0x0000000000337806 */ /* 0x000fe400010e0100 */
[----:B------:R-:W-:Y:S02]  /*4520*/  @!P1 LOP3.LUT R49, RZ, R49, RZ, 0x33, !PT ;  /* 0x00000031ff319212 */ /* 0x000fe400078e33ff */
[----:B------:R-:W-:-:S02]  /*4530*/  @!P2 LOP3.LUT R51, RZ, R51, RZ, 0x33, !PT ;  /* 0x00000033ff33a212 */ /* 0x000fc400078e33ff */
[----:B------:R-:W-:Y:S02]  /*4540*/  LOP3.LUT R44, R49, R44, RZ, 0xc0, !PT ;  /* 0x0000002c312c7212 */ /* 0x000fe400078ec0ff */
[----:B------:R-:W-:Y:S02]  /*4550*/  VOTE.ANY R49, PT, P3 ;  /* 0x0000000000317806 */ /* 0x000fe400018e0100 */
[----:B------:R-:W-:Y:S02]  /*4560*/  LOP3.LUT R44, R51, R44, RZ, 0xc0, !PT ;  /* 0x0000002c332c7212 */ /* 0x000fe400078ec0ff */
[----:B------:R-:W-:Y:S02]  /*4570*/  LOP3.LUT P0, RZ, R47, 0x80, RZ, 0xc0, !PT ;  /* 0x000000802fff7812 */ /* 0x000fe4000780c0ff */
[----:B------:R-:W-:Y:S02]  /*4580*/  VOTE.ANY R51, PT, P4 ;  /* 0x0000000000337806 */ /* 0x000fe400020e0100 */
[----:B------:R-:W-:-:S02]  /*4590*/  @!P3 LOP3.LUT R49, RZ, R49, RZ, 0x33, !PT ;  /* 0x00000031ff31b212 */ /* 0x000fc400078e33ff */
[----:B------:R-:W-:Y:S02]  /*45a0*/  @!P4 LOP3.LUT R51, RZ, R51, RZ, 0x33, !PT ;  /* 0x00000033ff33c212 */ /* 0x000fe400078e33ff */
[----:B------:R-:W-:Y:S02]  /*45b0*/  LOP3.LUT R44, R49, R44, RZ, 0xc0, !PT ;  /* 0x0000002c312c7212 */ /* 0x000fe400078ec0ff */
[----:B------:R-:W-:Y:S02]  /*45c0*/  VOTE.ANY R49, PT, P5 ;  /* 0x0000000000317806 */ /* 0x000fe400028e0100 */
[----:B------:R-:W-:Y:S02]  /*45d0*/  LOP3.LUT R44, R51, R44, RZ, 0xc0, !PT ;  /* 0x0000002c332c7212 */ /* 0x000fe400078ec0ff */
[----:B------:R-:W-:Y:S02]  /*45e0*/  VOTE.ANY R51, PT, P6 ;  /* 0x0000000000337806 */ /* 0x000fe400030e0100 */
[----:B------:R-:W-:-:S02]  /*45f0*/  @!P5 LOP3.LUT R49, RZ, R49, RZ, 0x33, !PT ;  /* 0x00000031ff31d212 */ /* 0x000fc400078e33ff */
[----:B------:R-:W-:Y:S02]  /*4600*/  VOTE.ANY R53, PT, P0 ;  /* 0x0000000000357806 */ /* 0x000fe400000e0100 */
[----:B------:R-:W-:Y:S02]  /*4610*/  @!P6 LOP3.LUT R51, RZ, R51, RZ, 0x33, !PT ;  /* 0x00000033ff33e212 */ /* 0x000fe400078e33ff */
[----:B------:R-:W-:Y:S02]  /*4620*/  LOP3.LUT R44, R49, R44, RZ, 0xc0, !PT ;  /* 0x0000002c312c7212 */ /* 0x000fe400078ec0ff */
[----:B------:R-:W-:Y:S02]  /*4630*/  @!P0 LOP3.LUT R53, RZ, R53, RZ, 0x33, !PT ;  /* 0x00000035ff358212 */ /* 0x000fe400078e33ff */
[----:B------:R-:W-:-:S04]  /*4640*/  LOP3.LUT R44, R51, R44, RZ, 0xc0, !PT ;  /* 0x0000002c332c7212 */ /* 0x000fc800078ec0ff */
[----:B------:R-:W-:-:S04]  /*4650*/  LOP3.LUT R44, R53, R44, RZ, 0xc0, !PT ;  /* 0x0000002c352c7212 */ /* 0x000fc800078ec0ff */
[----:B---3--:R-:W2:Y:S01]  /*4660*/  FLO.U32 R50, R44 ;  /* 0x0000002c00327300 */ /* 0x008ea200000e0000 */
[----:B------:R-:W-:-:S07]  /*4670*/  LOP3.LUT R56, R43, R44, RZ, 0xc0, !PT ;  /* 0x0000002c2b387212 */ /* 0x000fce00078ec0ff */
[----:B------:R-:W3:Y:S01]  /*4680*/  POPC R56, R56 ;  /* 0x0000003800387309 */ /* 0x000ee20000000000 */
[----:B--2---:R-:W-:-:S13]  /*4690*/  ISETP.NE.AND P0, PT, R42, R50, PT ;  /* 0x000000322a00720c */ /* 0x004fda0003f05270 */
[----:B---3--:R-:W-:Y:S05]  /*46a0*/  @P0 BRA `(.L_x_1107) ;  /* 0x0000000000080947 */ /* 0x008fea0003800000 */
[----:B------:R-:W-:-:S05]  /*46b0*/  IMAD R47, R47, 0x4, R40 ;  /* 0x000000042f2f7824 */ /* 0x000fca00078e0228 */
[----:B------:R2:W3:Y:S02]  /*46c0*/  ATOMS.ADD R59, [R47], R56 ;  /* 0x000000382f3b738c */ /* 0x0004e40000000000 */
.L_x_1107:
[----:B------:R-:W-:Y:S05]  /*46d0*/  BSYNC.RECONVERGENT B0 ;  /* 0x0000000000007941 */ /* 0x000fea0003800200 */
.L_x_1106:
[----:B---3--:R3:W0:Y:S01]  /*46e0*/  SHFL.IDX PT, R59, R59, R50, 0x1f ;  /* 0x00001f323b3b7589 */ /* 0x00862200000e0000 */
[----:B--2---:R-:W-:Y:S02]  /*46f0*/  IMAD.MOV.U32 R47, RZ, RZ, RZ ;  /* 0x000000ffff2f7224 */ /* 0x004fe400078e00ff */
[----:B------:R-:W-:Y:S01]  /*4700*/  IMAD.U32 R49, RZ, RZ, UR5 ;  /* 0x00000005ff317e24 */ /* 0x000fe2000f8e00ff */
[----:B------:R-:W-:Y:S06]  /*4710*/  BRA.U UP1, `(.L_x_1108) ;  /* 0x00000001011c7547 */ /* 0x000fec000b800000 */
[----:B------:R-:W-:Y:S02]  /*4720*/  ISETP.NE.AND P0, PT, RZ, UR17, PT ;  /* 0x00000011ff007c0c */ /* 0x000fe4000bf05270 */
[----:B------:R-:W-:Y:S02]  /*4730*/  CS2R R46, SRZ ;  /* 0x00000000002e7805 */ /* 0x000fe4000001ff00 */
[----:B------:R-:W-:-:S09]  /*4740*/  CS2R R48, SRZ ;  /* 0x0000000000307805 */ /* 0x000fd2000001ff00 */
[----:B-----5:R-:W-:Y:S01]  /*4750*/  @P0 SHF.R.U32.HI R44, RZ, UR16, R33 ;  /* 0x00000010ff2c0c19 */ /* 0x020fe20008011621 */
[----:B------:R-:W-:Y:S02]  /*4760*/  @P0 IMAD.U32 R48, RZ, RZ, UR15 ;  /* 0x0000000fff300e24 */ /* 0x000fe4000f8e00ff */
[----:B------:R-:W-:Y:S01]  /*4770*/  @P0 IMAD.U32 R46, RZ, RZ, UR13 ;  /* 0x0000000dff2e0e24 */ /* 0x000fe2000f8e00ff */
[----:B------:R-:W-:-:S07]  /*4780*/  @P0 LOP3.LUT R47, R44, UR14, RZ, 0x30, !PT ;  /* 0x0000000e2c2f0c12 */ /* 0x000fce000f8e30ff */
.L_x_1108:
        /* <DEDUP_REMOVED lines=11> */
.L_x_1109:
        /* <DEDUP_REMOVED lines=36> */
.L_x_1111:
[----:B------:R-:W-:Y:S05]  /*4a80*/  BSYNC.RECONVERGENT B0 ;  /* 0x0000000000007941 */ /* 0x000fea0003800200 */
.L_x_1110:
        /* <DEDUP_REMOVED lines=11> */
.L_x_1112:
        /* <DEDUP_REMOVED lines=11> */
.L_x_1113:
        /* <DEDUP_REMOVED lines=36> */
.L_x_1115:
[----:B------:R-:W-:Y:S05]  /*4e30*/  BSYNC.RECONVERGENT B0 ;  /* 0x0000000000007941 */ /* 0x000fea0003800200 */
.L_x_1114:
        /* <DEDUP_REMOVED lines=11> */
.L_x_1116:
        /* <DEDUP_REMOVED lines=11> */
.L_x_1117:
[----:B------:R-:W-:Y:S01]  /*4fa0*/  R2P PR, R47, 0x7f ;  /* 0x0000007f2f007804 */ /* 0x000fe20000000000 */
[----:B------:R-:W-:Y:S01]  /*4fb0*/  BSSY.RECONVERGENT B0, `(.L_x_1118) ;  /* 0x0000023000007945 */ /* 0x000fe20003800200 */
[----:B------:R-:W-:-:S11]  /*4fc0*/  IMAD.MOV.U32 R48, RZ, RZ, RZ ;  /* 0x000000ffff307224 */ /* 0x000fd600078e00ff */
        /* <DEDUP_REMOVED lines=20> */
[----:B------:R-:W-:Y:S01]  /*5110*/  LOP3.LUT R44, R49, R44, RZ, 0xc0, !PT ;  /* 0x0000002c312c7212 */ /* 0x000fe200078ec0ff */
[----:B------:R-:W-:Y:S01]  /*5120*/  IMAD.U32 R49, RZ, RZ, UR4 ;  /* 0x00000004ff317e24 */ /* 0x000fe2000f8e00ff */
[----:B------:R-:W-:Y:S02]  /*5130*/  @!P0 LOP3.LUT R53, RZ, R53, RZ, 0x33, !PT ;  /* 0x00000035ff358212 */ /* 0x000fe400078e33ff */
[----:B------:R-:W-:Y:S01]  /*5140*/  LOP3.LUT R44, R51, R44, RZ, 0xc0, !PT ;  /* 0x0000002c332c7212 */ /* 0x000fe200078ec0ff */
[----:B------:R-:W-:-:S03]  /*5150*/  IMAD.MOV.U32 R51, RZ, RZ, RZ ;  /* 0x000000ffff337224 */ /* 0x000fc600078e00ff */
        /* <DEDUP_REMOVED lines=8> */
.L_x_1119:
[----:B------:R-:W-:Y:S05]  /*51e0*/  BSYNC.RECONVERGENT B0 ;  /* 0x0000000000007941 */ /* 0x000fea0003800200 */
.L_x_1118:
[----:B---3--:R3:W0:Y:S01]  /*51f0*/  SHFL.IDX PT, R51, R51, R50, 0x1f ;  /* 0x00001f3233337589 */ /* 0x00862200000e0000 */
        /* <DEDUP_REMOVED lines=11> */
.L_x_1120:
[----:B------:R-:W-:-:S04]  /*52b0*/  ISETP.NE.AND P0, PT, R49, RZ, PT ;  /* 0x000000ff3100720c */ /* 0x000fc80003f05270 */
[----:B------:R-:W-:-:S13]  /*52c0*/  ISETP.GT.U32.OR P0, PT, R53, 0x1f, !P0 ;  /* 0x0000001f3500780c */ /* 0x000fda0004704470 */
[----:B------:R-:W-:Y:S05]  /*52d0*/  @P0 BRA `(.L_x_1121) ;  /* 0x0000000000200947 */ /* 0x000fea0003800000 */
[----:B------:R-:W-:Y:S02]  /*52e0*/  IMAD.MOV R46, RZ, RZ, -R53 ;  /* 0x000000ffff2e7224 */ /* 0x000fe400078e0a35 */
[----:B---3--:R-:W-:-:S03]  /*52f0*/  IMAD.U32 R50, RZ, RZ, UR18 ;  /* 0x00000012ff327e24 */ /* 0x008fc6000f8e00ff */
[----:B------:R-:W-:Y:S02]  /*5300*/  VIADDMNMX.U32 R49, R46, 0x20, R49, PT ;  /* 0x000000202e317846 */ /* 0x000fe40003800031 */
[----:B-----5:R-:W-:Y:S02]  /*5310*/  SHF.R.U32.HI R46, RZ, R53, R26 ;  /* 0x00000035ff2e7219 */ /* 0x020fe4000001161a */
[----:B------:R-:W-:-:S04]  /*5320*/  SHF.L.U32 R49, R50, R49, RZ ;  /* 0x0000003132317219 */ /* 0x000fc800000006ff */
[----:B------:R-:W-:-:S04]  /*5330*/  LOP3.LUT R49, R46, R49, RZ, 0x30, !PT ;  /* 0x000000312e317212 */ /* 0x000fc800078e30ff */
[----:B------:R-:W-:-:S04]  /*5340*/  SHF.L.U32 R48, R49, R48, RZ ;  /* 0x0000003031307219 */ /* 0x000fc800000006ff */
[----:B------:R-:W-:-:S07]  /*5350*/  LOP3.LUT R47, R48, R47, RZ, 0xfc, !PT ;  /* 0x0000002f302f7212 */ /* 0x000fce00078efcff */
.L_x_1121:
[----:B------:R-:W-:Y:S01]  /*5360*/  R2P PR, R47, 0x7f ;  /* 0x0000007f2f007804 */ /* 0x000fe20000000000 */
[----:B------:R-:W-:Y:S01]  /*5370*/  BSSY.RECONVERGENT B0, `(.L_x_1122) ;  /* 0x0000023000007945 */ /* 0x000fe20003800200 */
[----:B---3--:R-:W-:Y:S02]  /*5380*/  IMAD.MOV.U32 R50, RZ, RZ, RZ ;  /* 0x000000ffff327224 */ /* 0x008fe400078e00ff */
[----:B------:R-:W-:-:S09]  /*5390*/  IMAD.U32 R52, RZ, RZ, UR4 ;  /* 0x00000004ff347e24 */ /* 0x000fd2000f8e00ff */
        /* <DEDUP_REMOVED lines=21> */
[----:B------:R-:W-:Y:S01]  /*54f0*/  IMAD.MOV.U32 R49, RZ, RZ, RZ ;  /* 0x000000ffff317224 */ /* 0x000fe200078e00ff */
[----:B------:R-:W-:Y:S02]  /*5500*/  @!P0 LOP3.LUT R55, RZ, R55, RZ, 0x33, !PT ;  /* 0x00000037ff378212 */ /* 0x000fe400078e33ff */
[----:B------:R-:W-:-:S04]  /*5510*/  LOP3.LUT R46, R53, R46, RZ, 0xc0, !PT ;  /* 0x0000002e352e7212 */ /* 0x000fc800078ec0ff */
[----:B------:R-:W-:-:S04]  /*5520*/  LOP3.LUT R48, R55, R46, RZ, 0xc0, !PT ;  /* 0x0000002e37307212 */ /* 0x000fc800078ec0ff */
[----:B------:R-:W2:Y:S01]  /*5530*/  FLO.U32 R55, R48 ;  /* 0x0000003000377300 */ /* 0x000ea200000e0000 */
[----:B------:R-:W-:-:S07]  /*5540*/  LOP3.LUT R46, R43, R48, RZ, 0xc0, !PT ;  /* 0x000000302b2e7212 */ /* 0x000fce00078ec0ff */
[----:B------:R-:W3:Y:S01]  /*5550*/  POPC R46, R46 ;  /* 0x0000002e002e7309 */ /* 0x000ee20000000000 */
[----:B--2---:R-:W-:-:S13]  /*5560*/  ISETP.NE.AND P0, PT, R42, R55, PT ;  /* 0x000000372a00720c */ /* 0x004fda0003f05270 */
[----:B---3--:R-:W-:Y:S05]  /*5570*/  @P0 BRA `(.L_x_1123) ;  /* 0x0000000000080947 */ /* 0x008fea0003800000 */
[----:B------:R-:W-:-:S05]  /*5580*/  IMAD R47, R47, 0x4, R40 ;  /* 0x000000042f2f7824 */ /* 0x000fca00078e0228 */
[----:B------:R2:W3:Y:S02]  /*5590*/  ATOMS.ADD R49, [R47], R46 ;  /* 0x0000002e2f31738c */ /* 0x0004e40000000000 */
.L_x_1123:
[----:B------:R-:W-:Y:S05]  /*55a0*/  BSYNC.RECONVERGENT B0 ;  /* 0x0000000000007941 */ /* 0x000fea0003800200 */
.L_x_1122:
[----:B---3--:R3:W0:Y:S01]  /*55b0*/  SHFL.IDX PT, R49, R49, R55, 0x1f ;  /* 0x00001f3731317589 */ /* 0x00862200000e0000 */
[----:B------:R-:W-:Y:S02]  /*55c0*/  IMAD.MOV.U32 R53, RZ, RZ, RZ ;  /* 0x000000ffff357224 */ /* 0x000fe400078e00ff */
[----:B--2---:R-:W-:Y:S01]  /*55d0*/  IMAD.U32 R47, RZ, RZ, UR5 ;  /* 0x00000005ff2f7e24 */ /* 0x004fe2000f8e00ff */
[----:B------:R-:W-:Y:S06]  /*55e0*/  BRA.U UP1, `(.L_x_1124) ;  /* 0x0000000101207547 */ /* 0x000fec000b800000 */
[----:B------:R-:W-:Y:S02]  /*55f0*/  ISETP.NE.AND P0, PT, RZ, UR17, PT ;  /* 0x00000011ff007c0c */ /* 0x000fe4000bf05270 */
[----:B------:R-:W-:Y:S01]  /*5600*/  CS2R R52, SRZ ;  /* 0x0000000000347805 */ /* 0x000fe2000001ff00 */
[----:B------:R-:W-:-:S10]  /*5610*/  IMAD.MOV.U32 R50, RZ, RZ, RZ ;  /* 0x000000ffff327224 */ /* 0x000fd400078e00ff */
[----:B-----5:R-:W-:Y:S01]  /*5620*/  @P0 SHF.R.U32.HI R47, RZ, UR16, R25 ;  /* 0x00000010ff2f0c19 */ /* 0x020fe20008011619 */
[----:B------:R-:W-:Y:S02]  /*5630*/  @P0 IMAD.U32 R52, RZ, RZ, UR15 ;  /* 0x0000000fff340e24 */ /* 0x000fe4000f8e00ff */
[----:B------:R-:W-:Y:S01]  /*5640*/  @P0 IMAD.U32 R50, RZ, RZ, UR13 ;  /* 0x0000000dff320e24 */ /* 0x000fe2000f8e00ff */
[----:B------:R-:W-:Y:S01]  /*5650*/  @P0 LOP3.LUT R53, R47, UR14, RZ, 0x30, !PT ;  /* 0x0000000e2f350c12 */ /* 0x000fe2000f8e30ff */
[----:B------:R-:W-:-:S07]  /*5660*/  IMAD.MOV.U32 R47, RZ, RZ, RZ ;  /* 0x000000ffff2f7224 */ /* 0x000fce00078e00ff */
.L_x_1124:
[----:B------:R-:W-:-:S04]  /*5670*/  ISETP.NE.AND P0, PT, R52, RZ, PT ;  /* 0x000000ff3400720c */ /* 0x000fc80003f05270 */
[----:B------:R-:W-:-:S13]  /*5680*/  ISETP.GT.U32.OR P0, PT, R47, 0x1f, !P0 ;  /* 0x0000001f2f00780c */ /* 0x000fda0004704470 */
[----:B------:R-:W-:Y:S05]  /*5690*/  @P0 BRA `(.L_x_1125) ;  /* 0x0000000000200947 */ /* 0x000fea0003800000 */
[----:B---3--:R-:W-:Y:S01]  /*56a0*/  IMAD.MOV R55, RZ, RZ, -R47 ;  /* 0x000000ffff377224 */ /* 0x008fe200078e0a2f */
[----:B-----5:R-:W-:-:S04]  /*56b0*/  SHF.R.U32.HI R47, RZ, R47, R24 ;  /* 0x0000002fff2f7219 */ /* 0x020fc80000011618 */
[----:B------:R-:W-:Y:S01]  /*56c0*/  VIADDMNMX.U32 R52, R55, 0x20, R52, PT ;  /* 0x0000002037347846 */ /* 0x000fe20003800034 */
[----:B------:R-:W-:-:S05]  /*56d0*/  IMAD.U32 R55, RZ, RZ, UR18 ;  /* 0x00000012ff377e24 */ /* 0x000fca000f8e00ff */
[----:B------:R-:W-:-:S04]  /*56e0*/  SHF.L.U32 R52, R55, R52, RZ ;  /* 0x0000003437347219 */ /* 0x000fc800000006ff */
[----:B------:R-:W-:-:S04]  /*56f0*/  LOP3.LUT R47, R47, R52, RZ, 0x30, !PT ;  /* 0x000000342f2f7212 */ /* 0x000fc800078e30ff */
[----:B------:R-:W-:-:S04]  /*5700*/  SHF.L.U32 R50, R47, R50, RZ ;  /* 0x000000322f327219 */ /* 0x000fc800000006ff */
[----:B------:R-:W-:-:S07]  /*5710*/  LOP3.LUT R53, R50, R53, RZ, 0xfc, !PT ;  /* 0x0000003532357212 */ /* 0x000fce00078efcff */
.L_x_1125:
[----:B------:R-:W-:Y:S01]  /*5720*/  R2P PR, R53, 0x7f ;  /* 0x0000007f35007804 */ /* 0x000fe20000000000 */
[----:B------:R-:W-:-:S12]  /*5730*/  BSSY.RECONVERGENT B0, `(.L_x_1126) ;  /* 0x0000022000007945 */ /* 0x000fd80003800200 */
        /* <DEDUP_REMOVED lines=23> */
[----:B------:R-:W-:Y:S01]  /*58b0*/  LOP3.LUT R47, R50, R47, RZ, 0xc0, !PT ;  /* 0x0000002f322f7212 */ /* 0x000fe200078ec0ff */
[----:B------:R-:W-:-:S03]  /*58c0*/  IMAD.MOV.U32 R50, RZ, RZ, RZ ;  /* 0x000000ffff327224 */ /* 0x000fc600078e00ff */
[----:B------:R-:W-:-:S04]  /*58d0*/  LOP3.LUT R52, R52, R47, RZ, 0xc0, !PT ;  /* 0x0000002f34347212 */ /* 0x000fc800078ec0ff */
[----:B------:R-:W2:Y:S01]  /*58e0*/  FLO.U32 R65, R52 ;  /* 0x0000003400417300 */ /* 0x000ea200000e0000 */
[----:B------:R-:W-:-:S07]  /*58f0*/  LOP3.LUT R47, R43, R52, RZ, 0xc0, !PT ;  /* 0x000000342b2f7212 */ /* 0x000fce00078ec0ff */
[----:B------:R-:W0:Y:S01]  /*5900*/  POPC R47, R47 ;  /* 0x0000002f002f7309 */ /* 0x000e220000000000 */
[----:B--2---:R-:W-:-:S13]  /*5910*/  ISETP.NE.AND P0, PT, R42, R65, PT ;  /* 0x000000412a00720c */ /* 0x004fda0003f05270 */
[----:B0-----:R-:W-:Y:S05]  /*5920*/  @P0 BRA `(.L_x_1127) ;  /* 0x0000000000080947 */ /* 0x001fea0003800000 */
[----:B------:R-:W-:-:S06]  /*5930*/  IMAD R50, R53, 0x4, R40 ;  /* 0x0000000435327824 */ /* 0x000fcc00078e0228 */
[----:B------:R0:W2:Y:S02]  /*5940*/  ATOMS.ADD R50, [R50], R47 ;  /* 0x0000002f3232738c */ /* 0x0000a40000000000 */
.L_x_1127:
[----:B------:R-:W-:Y:S05]  /*5950*/  BSYNC.RECONVERGENT B0 ;  /* 0x0000000000007941 */ /* 0x000fea0003800200 */
.L_x_1126:
[----:B--2---:R2:W0:Y:S01]  /*5960*/  SHFL.IDX PT, R50, R50, R65, 0x1f ;  /* 0x00001f4132327589 */ /* 0x00442200000e0000 */
[----:B------:R-:W-:Y:S02]  /*5970*/  IMAD.U32 R52, RZ, RZ, UR4 ;  /* 0x00000004ff347e24 */ /* 0x000fe4000f8e00ff */
[----:B------:R-:W-:Y:S02]  /*5980*/  IMAD.MOV.U32 R53, RZ, RZ, RZ ;  /* 0x000000ffff357224 */ /* 0x000fe400078e00ff */
[----:B---3--:R-:W-:Y:S01]  /*5990*/  IMAD.U32 R55, RZ, RZ, UR5 ;  /* 0x00000005ff377e24 */ /* 0x008fe2000f8e00ff */
        /* <DEDUP_REMOVED lines=9> */
.L_x_1128:
[----:B------:R-:W-:-:S04]  /*5a30*/  ISETP.NE.AND P0, PT, R52, RZ, PT ;  /* 0x000000ff3400720c */ /* 0x000fc80003f05270 */
[----:B------:R-:W-:-:S13]  /*5a40*/  ISETP.GT.U32.OR P0, PT, R55, 0x1f, !P0 ;  /* 0x0000001f3700780c */ /* 0x000fda0004704470 */
[----:B------:R-:W-:Y:S05]  /*5a50*/  @P0 BRA `(.L_x_1129) ;  /* 0x0000000000200947 */ /* 0x000fea0003800000 */
[----:B--2---:R-:W-:Y:S01]  /*5a60*/  IMAD.MOV R65, RZ, RZ, -R55 ;  /* 0x000000ffff417224 */ /* 0x004fe200078e0a37 */
[----:B-----5:R-:W-:-:S04]  /*5a70*/  SHF.R.U32.HI R55, RZ, R55, R22 ;  /* 0x00000037ff377219 */ /* 0x020fc80000011616 */
[----:B------:R-:W-:Y:S01]  /*5a80*/  VIADDMNMX.U32 R52, R65, 0x20, R52, PT ;  /* 0x0000002041347846 */ /* 0x000fe20003800034 */
[----:B------:R-:W-:-:S05]  /*5a90*/  IMAD.U32 R65, RZ, RZ, UR18 ;  /* 0x00000012ff417e24 */ /* 0x000fca000f8e00ff */
[----:B------:R-:W-:-:S04]  /*5aa0*/  SHF.L.U32 R52, R65, R52, RZ ;  /* 0x0000003441347219 */ /* 0x000fc800000006ff */
[----:B------:R-:W-:-:S04]  /*5ab0*/  LOP3.LUT R55, R55, R52, RZ, 0x30, !PT ;  /* 0x0000003437377212 */ /* 0x000fc800078e30ff */
[----:B------:R-:W-:-:S04]  /*5ac0*/  SHF.L.U32 R48, R55, R48, RZ ;  /* 0x0000003037307219 */ /* 0x000fc800000006ff */
[----:B------:R-:W-:-:S07]  /*5ad0*/  LOP3.LUT R53, R48, R53, RZ, 0xfc, !PT ;  /* 0x0000003530357212 */ /* 0x000fce00078efcff */
.L_x_1129:
[----:B------:R-:W-:Y:S01]  /*5ae0*/  R2P PR, R53, 0x7f ;  /* 0x0000007f35007804 */ /* 0x000fe20000000000 */
[----:B------:R-:W-:Y:S01]  /*5af0*/  BSSY.RECONVERGENT B0, `(.L_x_1130) ;  /* 0x0000021000007945 */ /* 0x000fe20003800200 */
[----:B------:R-:W-:-:S11]  /*5b00*/  IMAD.MOV.U32 R64, RZ, RZ, RZ ;  /* 0x000000ffff407224 */ /* 0x000fd600078e00ff */
[----:B------:R-:W-:Y:S02]  /*5b10*/  VOTE.ANY R48, PT, P0 ;  /* 0x0000000000307806 */ /* 0x000fe400000e0100 */
[----:B------:R-:W-:Y:S02]  /*5b20*/  VOTE.ANY R55, PT, P1 ;  /* 0x0000000000377806 */ /* 0x000fe400008e0100 */
[----:B------:R-:W-:Y:S02]  /*5b30*/  @!P0 LOP3.LUT R48, RZ, R48, RZ, 0x33, !PT ;  /* 0x00000030ff308212 */ /* 0x000fe400078e33ff */
[----:B------:R-:W-:Y:S02]  /*5b40*/  @!P1 LOP3.LUT R55, RZ, R55, RZ, 0x33, !PT ;  /* 0x00000037ff379212 */ /* 0x000fe400078e33ff */
[----:B--2---:R-:W-:Y:S02]  /*5b50*/  VOTE.ANY R65, PT, P2 ;  /* 0x0000000000417806 */ /* 0x004fe400010e0100 */
[----:B------:R-:W-:-:S02]  /*5b60*/  LOP3.LUT R48, R55, R48, RZ, 0xc0, !PT ;  /* 0x0000003037307212 */ /* 0x000fc400078ec0ff */
[----:B------:R-:W-:Y:S02]  /*5b70*/  @!P2 LOP3.LUT R65, RZ, R65, RZ, 0x33, !PT ;  /* 0x00000041ff41a212 */ /* 0x000fe400078e33ff */
[----:B------:R-:W-:Y:S02]  /*5b80*/  VOTE.ANY R55, PT, P3 ;  /* 0x0000000000377806 */ /* 0x000fe400018e0100 */
[----:B------:R-:W-:Y:S02]  /*5b90*/  LOP3.LUT R48, R65, R48, RZ, 0xc0, !PT ;  /* 0x0000003041307212 */ /* 0x000fe400078ec0ff */
[----:B------:R-:W-:Y:S02]  /*5ba0*/  @!P3 LOP3.LUT R55, RZ, R55, RZ, 0x33, !PT ;  /* 0x00000037ff37b212 */ /* 0x000fe400078e33ff */
[----:B------:R-:W-:Y:S02]  /*5bb0*/  LOP3.LUT P0, RZ, R53, 0x80, RZ, 0xc0, !PT ;  /* 0x0000008035ff7812 */ /* 0x000fe4000780c0ff */
[----:B------:R-:W-:-:S02]  /*5bc0*/  LOP3.LUT R48, R55, R48, RZ, 0xc0, !PT ;  /* 0x0000003037307212 */ /* 0x000fc400078ec0ff */
[----:B------:R-:W-:Y:S02]  /*5bd0*/  VOTE.ANY R55, PT, P4 ;  /* 0x0000000000377806 */ /* 0x000fe400020e0100 */
[----:B------:R-:W-:Y:S02]  /*5be0*/  VOTE.ANY R65, PT, P5 ;  /* 0x0000000000417806 */ /* 0x000fe400028e0100 */
[----:B------:R-:W-:Y:S02]  /*5bf0*/  @!P4 LOP3.LUT R55, RZ, R55, RZ, 0x33, !PT ;  /* 0x00000037ff37c212 */ /* 0x000fe400078e33ff */
[----:B------:R-:W-:Y:S02]  /*5c00*/  @!P5 LOP3.LUT R65, RZ, R65, RZ, 0x33, !PT ;  /* 0x00000041ff41d212 */ /* 0x000fe400078e33ff */
[----:B------:R-:W-:Y:S02]  /*5c10*/  LOP3.LUT R48, R55, R48, RZ, 0xc0, !PT ;  /* 0x0000003037307212 */ /* 0x000fe400078ec0ff */
[----:B------:R-:W-:-:S02]  /*5c20*/  VOTE.ANY R55, PT, P6 ;  /* 0x0000000000377806 */ /* 0x000fc400030e0100 */
[----:B------:R-:W-:Y:S02]  /*5c30*/  LOP3.LUT R48, R65, R48, RZ, 0xc0, !PT ;  /* 0x0000003041307212 */ /* 0x000fe400078ec0ff */
[----:B------:R-:W-:Y:S02]  /*5c40*/  @!P6 LOP3.LUT R55, RZ, R55, RZ, 0x33, !PT ;  /* 0x00000037ff37e212 */ /* 0x000fe400078e33ff */
[----:B------:R-:W-:Y:S02]  /*5c50*/  VOTE.ANY R65, PT, P0 ;  /* 0x0000000000417806 */ /* 0x000fe400000e0100 */
[----:B------:R-:W-:Y:S02]  /*5c60*/  LOP3.LUT R48, R55, R48, RZ, 0xc0, !PT ;  /* 0x0000003037307212 */ /* 0x000fe400078ec0ff */
[----:B------:R-:W-:-:S04]  /*5c70*/  @!P0 LOP3.LUT R65, RZ, R65, RZ, 0x33, !PT ;  /* 0x00000041ff418212 */ /* 0x000fc800078e33ff */
        /* <DEDUP_REMOVED lines=8> */
.L_x_1131:
[----:B------:R-:W-:Y:S05]  /*5d00*/  BSYNC.RECONVERGENT B0 ;  /* 0x0000000000007941 */ /* 0x000fea0003800200 */
.L_x_1130:
[----:B--23--:R2:W3:Y:S01]  /*5d10*/  SHFL.IDX PT, R53, R64, R69, 0x1f ;  /* 0x00001f4540357589 */ /* 0x00c4e200000e0000 */
[----:B------:R-:W-:Y:S02]  /*5d20*/  IMAD.MOV.U32 R52, RZ, RZ, RZ ;  /* 0x000000ffff347224 */ /* 0x000fe400078e00ff */
[----:B------:R-:W-:Y:S02]  /*5d30*/  IMAD.U32 R65, RZ, RZ, UR4 ;  /* 0x00000004ff417e24 */ /* 0x000fe4000f8e00ff */
[----:B------:R-:W-:Y:S02]  /*5d40*/  IMAD.MOV.U32 R55, RZ, RZ, RZ ;  /* 0x000000ffff377224 */ /* 0x000fe400078e00ff */
[----:B------:R-:W-:Y:S01]  /*5d50*/  IMAD.U32 R67, RZ, RZ, UR5 ;  /* 0x00000005ff437e24 */ /* 0x000fe2000f8e00ff */
[----:B------:R-:W-:Y:S06]  /*5d60*/  BRA.U UP1, `(.L_x_1132) ;  /* 0x0000000101247547 */ /* 0x000fec000b800000 */
[----:B------:R-:W-:Y:S01]  /*5d70*/  ISETP.NE.AND P0, PT, RZ, UR17, PT ;  /* 0x00000011ff007c0c */ /* 0x000fe2000bf05270 */
[----:B------:R-:W-:Y:S02]  /*5d80*/  IMAD.MOV.U32 R55, RZ, RZ, RZ ;  /* 0x000000ffff377224 */ /* 0x000fe400078e00ff */
[----:B------:R-:W-:Y:S02]  /*5d90*/  IMAD.MOV.U32 R65, RZ, RZ, RZ ;  /* 0x000000ffff417224 */ /* 0x000fe400078e00ff */
[----:B------:R-:W-:-:S08]  /*5da0*/  IMAD.MOV.U32 R67, RZ, RZ, RZ ;  /* 0x000000ffff437224 */ /* 0x000fd000078e00ff */
[----:B-----5:R-:W-:Y:S01]  /*5db0*/  @P0 SHF.R.U32.HI R52, RZ, UR16, R21 ;  /* 0x00000010ff340c19 */ /* 0x020fe20008011615 */
[----:B------:R-:W-:-:S03]  /*5dc0*/  @P0 IMAD.U32 R65, RZ, RZ, UR15 ;  /* 0x0000000fff410e24 */ /* 0x000fc6000f8e00ff */
[----:B------:R-:W-:Y:S01]  /*5dd0*/  @P0 LOP3.LUT R55, R52, UR14, RZ, 0x30, !PT ;  /* 0x0000000e34370c12 */ /* 0x000fe2000f8e30ff */
[----:B------:R-:W-:Y:S02]  /*5de0*/  IMAD.MOV.U32 R52, RZ, RZ, RZ ;  /* 0x000000ffff347224 */ /* 0x000fe400078e00ff */
[----:B------:R-:W-:-:S07]  /*5df0*/  @P0 IMAD.U32 R52, RZ, RZ, UR13 ;  /* 0x0000000dff340e24 */ /* 0x000fce000f8e00ff */
.L_x_1132:
[----:B------:R-:W-:-:S04]  /*5e00*/  ISETP.NE.AND P0, PT, R65, RZ, PT ;  /* 0x000000ff4100720c */ /* 0x000fc80003f05270 */
[----:B------:R-:W-:-:S13]  /*5e10*/  ISETP.GT.U32.OR P0, PT, R67, 0x1f, !P0 ;  /* 0x0000001f4300780c */ /* 0x000fda0004704470 */
[----:B------:R-:W-:Y:S05]  /*5e20*/  @P0 BRA `(.L_x_1133) ;  /* 0x0000000000200947 */ /* 0x000fea0003800000 */
[----:B--2---:R-:W-:-:S05]  /*5e30*/  IMAD.MOV R64, RZ, RZ, -R67 ;  /* 0x000000ffff407224 */ /* 0x004fca00078e0a43 */
[----:B------:R-:W-:Y:S01]  /*5e40*/  VIADDMNMX.U32 R65, R64, 0x20, R65, PT ;  /* 0x0000002040417846 */ /* 0x000fe20003800041 */
[----:B------:R-:W-:-:S05]  /*5e50*/  IMAD.U32 R64, RZ, RZ, UR18 ;  /* 0x00000012ff407e24 */ /* 0x000fca000f8e00ff */
[----:B------:R-:W-:Y:S02]  /*5e60*/  SHF.L.U32 R65, R64, R65, RZ ;  /* 0x0000004140417219 */ /* 0x000fe400000006ff */
[----:B-----5:R-:W-:-:S04]  /*5e70*/  SHF.R.U32.HI R64, RZ, R67, R20 ;  /* 0x00000043ff407219 */ /* 0x020fc80000011614 */
[----:B------:R-:W-:-:S04]  /*5e80*/  LOP3.LUT R65, R64, R65, RZ, 0x30, !PT ;  /* 0x0000004140417212 */ /* 0x000fc800078e30ff */
[----:B------:R-:W-:-:S04]  /*5e90*/  SHF.L.U32 R52, R65, R52, RZ ;  /* 0x0000003441347219 */ /* 0x000fc800000006ff */
[----:B------:R-:W-:-:S07]  /*5ea0*/  LOP3.LUT R55, R52, R55, RZ, 0xfc, !PT ;  /* 0x0000003734377212 */ /* 0x000fce00078efcff */
.L_x_1133:
[----:B------:R-:W-:Y:S01]  /*5eb0*/  R2P PR, R55, 0x7f ;  /* 0x0000007f37007804 */ /* 0x000fe20000000000 */
[----:B------:R-:W-:Y:S01]  /*5ec0*/  BSSY.RECONVERGENT B0, `(.L_x_1134) ;  /* 0x0000021000007945 */ /* 0x000fe20003800200 */
[----:B------:R-:W-:-:S11]  /*5ed0*/  IMAD.MOV.U32 R66, RZ, RZ, RZ ;  /* 0x000000ffff427224 */ /* 0x000fd600078e00ff */
[----:B------:R-:W-:Y:S02]  /*5ee0*/  VOTE.ANY R52, PT, P0 ;  /* 0x0000000000347806 */ /* 0x000fe400000e0100 */
[----:B------:R-:W-:Y:S02]  /*5ef0*/  VOTE.ANY R65, PT, P1 ;  /* 0x0000000000417806 */ /* 0x000fe400008e0100 */
[----:B------:R-:W-:Y:S02]  /*5f00*/  @!P0 LOP3.LUT R52, RZ, R52, RZ, 0x33, !PT ;  /* 0x00000034ff348212 */ /* 0x000fe400078e33ff */
[----:B------:R-:W-:Y:S02]  /*5f10*/  @!P1 LOP3.LUT R65, RZ, R65, RZ, 0x33, !PT ;  /* 0x00000041ff419212 */ /* 0x000fe400078e33ff */
[----:B------:R-:W-:Y:S02]  /*5f20*/  LOP3.LUT P0, RZ, R55, 0x80, RZ, 0xc0, !PT ;  /* 0x0000008037ff7812 */ /* 0x000fe4000780c0ff */
[----:B------:R-:W-:-:S02]  /*5f30*/  LOP3.LUT R52, R65, R52, RZ, 0xc0, !PT ;  /* 0x0000003441347212 */ /* 0x000fc400078ec0ff */
        /* <DEDUP_REMOVED lines=17> */
[----:B--2---:R-:W-:-:S04]  /*6050*/  LOP3.LUT R64, R65, R52, RZ, 0xc0, !PT ;  /* 0x0000003441407212 */ /* 0x004fc800078ec0ff */
[----:B------:R-:W2:Y:S01]  /*6060*/  FLO.U32 R71, R64 ;  /* 0x0000004000477300 */ /* 0x000ea200000e0000 */
[----:B------:R-:W-:-:S07]  /*6070*/  LOP3.LUT R52, R43, R64, RZ, 0xc0, !PT ;  /* 0x000000402b347212 */ /* 0x000fce00078ec0ff */
[----:B------:R-:W0:Y:S01]  /*6080*/  POPC R52, R52 ;  /* 0x0000003400347309 */ /* 0x000e220000000000 */
[----:B--2---:R-:W-:-:S13]  /*6090*/  ISETP.NE.AND P0, PT, R42, R71, PT ;  /* 0x000000472a00720c */ /* 0x004fda0003f05270 */
[----:B0-----:R-:W-:Y:S05]  /*60a0*/  @P0 BRA `(.L_x_1135) ;  /* 0x0000000000080947 */ /* 0x001fea0003800000 */
[----:B------:R-:W-:-:S05]  /*60b0*/  IMAD R55, R55, 0x4, R40 ;  /* 0x0000000437377824 */ /* 0x000fca00078e0228 */
[----:B------:R0:W2:Y:S02]  /*60c0*/  ATOMS.ADD R66, [R55], R52 ;  /* 0x000000343742738c */ /* 0x0000a40000000000 */
.L_x_1135:
[----:B------:R-:W-:Y:S05]  /*60d0*/  BSYNC.RECONVERGENT B0 ;  /* 0x0000000000007941 */ /* 0x000fea0003800200 */
.L_x_1134:
[----:B0-2---:R0:W2:Y:S01]  /*60e0*/  SHFL.IDX PT, R55, R66, R71, 0x1f ;  /* 0x00001f4742377589 */ /* 0x0050a200000e0000 */
[----:B------:R-:W-:Y:S01]  /*60f0*/  CS2R R64, SRZ ;  /* 0x0000000000407805 */ /* 0x000fe2000001ff00 */
[----:B------:R-:W-:Y:S02]  /*6100*/  IMAD.U32 R67, RZ, RZ, UR4 ;  /* 0x00000004ff437e24 */ /* 0x000fe4000f8e00ff */
        /* <DEDUP_REMOVED lines=11> */
.L_x_1136:
[----:B------:R-:W-:Y:S01]  /*61c0*/  ISETP.NE.AND P0, PT, R67, RZ, PT ;  /* 0x000000ff4300720c */ /* 0x000fe20003f05270 */
[----:B-1--4-:R-:W-:-:S03]  /*61d0*/  IMAD.IADD R54, R54, 0x1, R57 ;  /* 0x0000000136367824 */ /* 0x012fc600078e0239 */
[----:B------:R-:W-:-:S13]  /*61e0*/  ISETP.GT.U32.OR P0, PT, R69, 0x1f, !P0 ;  /* 0x0000001f4500780c */ /* 0x000fda0004704470 */
[----:B------:R-:W-:Y:S05]  /*61f0*/  @P0 BRA `(.L_x_1137) ;  /* 0x0000000000200947 */ /* 0x000fea0003800000 */
[----:B0-----:R-:W-:-:S05]  /*6200*/  IMAD.MOV R66, RZ, RZ, -R69 ;  /* 0x000000ffff427224 */ /* 0x001fca00078e0a45 */
[----:B------:R-:W-:Y:S01]  /*6210*/  VIADDMNMX.U32 R67, R66, 0x20, R67, PT ;  /* 0x0000002042437846 */ /* 0x000fe20003800043 */
[----:B------:R-:W-:-:S05]  /*6220*/  IMAD.U32 R66, RZ, RZ, UR18 ;  /* 0x00000012ff427e24 */ /* 0x000fca000f8e00ff */
[----:B------:R-:W-:Y:S02]  /*6230*/  SHF.L.U32 R67, R66, R67, RZ ;  /* 0x0000004342437219 */ /* 0x000fe400000006ff */
[----:B-----5:R-:W-:-:S04]  /*6240*/  SHF.R.U32.HI R66, RZ, R69, R18 ;  /* 0x00000045ff427219 */ /* 0x020fc80000011612 */
[----:B------:R-:W-:-:S04]  /*6250*/  LOP3.LUT R67, R66, R67, RZ, 0x30, !PT ;  /* 0x0000004342437212 */ /* 0x000fc800078e30ff */
[----:B------:R-:W-:-:S04]  /*6260*/  SHF.L.U32 R64, R67, R64, RZ ;  /* 0x0000004043407219 */ /* 0x000fc800000006ff */
[----:B------:R-:W-:-:S07]  /*6270*/  LOP3.LUT R65, R64, R65, RZ, 0xfc, !PT ;  /* 0x0000004140417212 */ /* 0x000fce00078efcff */
.L_x_1137:
[----:B------:R-:W-:Y:S01]  /*6280*/  R2P PR, R65, 0x7f ;  /* 0x0000007f41007804 */ /* 0x000fe20000000000 */
[----:B------:R-:W-:-:S12]  /*6290*/  BSSY.RECONVERGENT B0, `(.L_x_1138) ;  /* 0x0000022000007945 */ /* 0x000fd80003800200 */
        /* <DEDUP_REMOVED lines=24> */
[----:B------:R-:W-:Y:S02]  /*6420*/  IMAD.IADD R57, R56, 0x1, R59 ;  /* 0x0000000138397824 */ /* 0x000fe400078e023b */
[----:B------:R-:W-:Y:S01]  /*6430*/  IMAD.MOV.U32 R59, RZ, RZ, RZ ;  /* 0x000000ffff3b7224 */ /* 0x000fe200078e00ff */
[----:B------:R-:W1:Y:S01]  /*6440*/  FLO.U32 R68, R64 ;  /* 0x0000004000447300 */ /* 0x000e6200000e0000 */
[----:B0-----:R-:W-:-:S07]  /*6450*/  LOP3.LUT R66, R43, R64, RZ, 0xc0, !PT ;  /* 0x000000402b427212 */ /* 0x001fce00078ec0ff */
[----:B------:R0:W4:Y:S01]  /*6460*/  POPC R56, R66 ;  /* 0x0000004200387309 */ /* 0x0001220000000000 */
[----:B-1----:R-:W-:-:S13]  /*6470*/  ISETP.NE.AND P0, PT, R42, R68, PT ;  /* 0x000000442a00720c */ /* 0x002fda0003f05270 */
[----:B0---4-:R-:W-:Y:S05]  /*6480*/  @P0 BRA `(.L_x_1139) ;  /* 0x0000000000080947 */ /* 0x011fea0003800000 */
[----:B------:R-:W-:-:S06]  /*6490*/  IMAD R59, R65, 0x4, R40 ;  /* 0x00000004413b7824 */ /* 0x000fcc00078e0228 */
[----:B------:R0:W1:Y:S02]  /*64a0*/  ATOMS.ADD R59, [R59], R56 ;  /* 0x000000383b3b738c */ /* 0x0000640000000000 */
.L_x_1139:
[----:B------:R-:W-:Y:S05]  /*64b0*/  BSYNC.RECONVERGENT B0 ;  /* 0x0000000000007941 */ /* 0x000fea0003800200 */
.L_x_1138:
[----:B-1----:R1:W4:Y:S01]  /*64c0*/  SHFL.IDX PT, R59, R59, R68, 0x1f ;  /* 0x00001f443b3b7589 */ /* 0x00232200000e0000 */
[----:B------:R-:W-:Y:S01]  /*64d0*/  CS2R R64, SRZ ;  /* 0x0000000000407805 */ /* 0x000fe2000001ff00 */
[----:B------:R-:W-:Y:S02]  /*64e0*/  IMAD.U32 R66, RZ, RZ, UR4 ;  /* 0x00000004ff427e24 */ /* 0x000fe4000f8e00ff */
[----:B------:R-:W-:Y:S01]  /*64f0*/  IMAD.U32 R67, RZ, RZ, UR5 ;  /* 0x00000005ff437e24 */ /* 0x000fe2000f8e00ff */
[----:B------:R-:W-:Y:S06]  /*6500*/  BRA.U UP1, `(.L_x_1140) ;  /* 0x0000000101207547 */ /* 0x000fec000b800000 */
[----:B------:R-:W-:Y:S01]  /*6510*/  ISETP.NE.AND P0, PT, RZ, UR17, PT ;  /* 0x00000011ff007c0c */ /* 0x000fe2000bf05270 */
[----:B------:R-:W-:Y:S01]  /*6520*/  IMAD.MOV.U32 R65, RZ, RZ, RZ ;  /* 0x000000ffff417224 */ /* 0x000fe200078e00ff */
[----:B------:R-:W-:-:S11]  /*6530*/  CS2R R66, SRZ ;  /* 0x0000000000427805 */ /* 0x000fd6000001ff00 */
[----:B-----5:R-:W-:Y:S01]  /*6540*/  @P0 SHF.R.U32.HI R64, RZ, UR16, R17 ;  /* 0x00000010ff400c19 */ /* 0x020fe20008011611 */
[----:B------:R-:W-:-:S03]  /*6550*/  @P0 IMAD.U32 R66, RZ, RZ, UR15 ;  /* 0x0000000fff420e24 */ /* 0x000fc6000f8e00ff */
[----:B------:R-:W-:Y:S01]  /*6560*/  @P0 LOP3.LUT R65, R64, UR14, RZ, 0x30, !PT ;  /* 0x0000000e40410c12 */ /* 0x000fe2000f8e30ff */
[----:B------:R-:W-:Y:S02]  /*6570*/  IMAD.MOV.U32 R64, RZ, RZ, RZ ;  /* 0x000000ffff407224 */ /* 0x000fe400078e00ff */
[----:B------:R-:W-:-:S07]  /*6580*/  @P0 IMAD.U32 R64, RZ, RZ, UR13 ;  /* 0x0000000dff400e24 */ /* 0x000fce000f8e00ff */
.L_x_1140:
[----:B------:R-:W-:Y:S01]  /*6590*/  ISETP.NE.AND P0, PT, R66, RZ, PT ;  /* 0x000000ff4200720c */ /* 0x000fe20003f05270 */
[----:B------:R-:W-:-:S03]  /*65a0*/  IMAD.IADD R58, R58, 0x1, R61 ;  /* 0x000000013a3a7824 */ /* 0x000fc600078e023d */
[----:B------:R-:W-:-:S13]  /*65b0*/  ISETP.GT.U32.OR P0, PT, R67, 0x1f, !P0 ;  /* 0x0000001f4300780c */ /* 0x000fda0004704470 */
[----:B------:R-:W-:Y:S05]  /*65c0*/  @P0 BRA `(.L_x_1141) ;  /* 0x0000000000200947 */ /* 0x000fea0003800000 */
[----:B------:R-:W-:Y:S01]  /*65d0*/  IMAD.MOV R61, RZ, RZ, -R67 ;  /* 0x000000ffff3d7224 */ /* 0x000fe200078e0a43 */
[----:B-----5:R-:W-:-:S04]  /*65e0*/  SHF.R.U32.HI R67, RZ, R67, R16 ;  /* 0x00000043ff437219 */ /* 0x020fc80000011610 */
[----:B------:R-:W-:Y:S01]  /*65f0*/  VIADDMNMX.U32 R66, R61, 0x20, R66, PT ;  /* 0x000000203d427846 */ /* 0x000fe20003800042 */
[----:B------:R-:W-:-:S05]  /*6600*/  IMAD.U32 R61, RZ, RZ, UR18 ;  /* 0x00000012ff3d7e24 */ /* 0x000fca000f8e00ff */
[----:B------:R-:W-:-:S04]  /*6610*/  SHF.L.U32 R66, R61, R66, RZ ;  /* 0x000000423d427219 */ /* 0x000fc800000006ff */
[----:B------:R-:W-:-:S04]  /*6620*/  LOP3.LUT R67, R67, R66, RZ, 0x30, !PT ;  /* 0x0000004243437212 */ /* 0x000fc800078e30ff */
[----:B------:R-:W-:-:S04]  /*6630*/  SHF.L.U32 R64, R67, R64, RZ ;  /* 0x0000004043407219 */ /* 0x000fc800000006ff */
[----:B------:R-:W-:-:S07]  /*6640*/  LOP3.LUT R65, R64, R65, RZ, 0xfc, !PT ;  /* 0x0000004140417212 */ /* 0x000fce00078efcff */
.L_x_1141:
        /* <DEDUP_REMOVED lines=28> */
[----:B-1----:R-:W1:Y:S01]  /*6810*/  FLO.U32 R68, R64 ;  /* 0x0000004000447300 */ /* 0x002e6200000e0000 */
[----:B------:R-:W-:-:S07]  /*6820*/  LOP3.LUT R66, R43, R64, RZ, 0xc0, !PT ;  /* 0x000000402b427212 */ /* 0x000fce00078ec0ff */
[----:B------:R0:W0:Y:S01]  /*6830*/  POPC R60, R66 ;  /* 0x00000042003c7309 */ /* 0x0000220000000000 */
[----:B-1----:R-:W-:-:S13]  /*6840*/  ISETP.NE.AND P0, PT, R42, R68, PT ;  /* 0x000000442a00720c */ /* 0x002fda0003f05270 */
[----:B0-----:R-:W-:Y:S05]  /*6850*/  @P0 BRA `(.L_x_1143) ;  /* 0x0000000000080947 */ /* 0x001fea0003800000 */
[----:B------:R-:W-:-:S06]  /*6860*/  IMAD R63, R65, 0x4, R40 ;  /* 0x00000004413f7824 */ /* 0x000fcc00078e0228 */
[----:B------:R0:W1:Y:S02]  /*6870*/  ATOMS.ADD R63, [R63], R60 ;  /* 0x0000003c3f3f738c */ /* 0x0000640000000000 */
.L_x_1143:
[----:B------:R-:W-:Y:S05]  /*6880*/  BSYNC.RECONVERGENT B0 ;  /* 0x0000000000007941 */ /* 0x000fea0003800200 */
.L_x_1142:
[----:B-1----:R1:W0:Y:S01]  /*6890*/  SHFL.IDX PT, R63, R63, R68, 0x1f ;  /* 0x00001f443f3f7589 */ /* 0x00222200000e0000 */
        /* <DEDUP_REMOVED lines=12> */
.L_x_1144:
        /* <DEDUP_REMOVED lines=12> */
.L_x_1145:
[----:B------:R-:W-:Y:S01]  /*6a20*/  R2P PR, R65, 0x7f ;  /* 0x0000007f41007804 */ /* 0x000fe20000000000 */
[----:B------:R-:W-:Y:S01]  /*6a30*/  BSSY.RECONVERGENT B0, `(.L_x_1146) ;  /* 0x0000022000007945 */ /* 0x000fe20003800200 */
[----:B------:R-:W-:Y:S02]  /*6a40*/  IMAD.IADD R49, R46, 0x1, R49 ;  /* 0x000000012e317824 */ /* 0x000fe400078e0231 */
[----:B------:R-:W-:-:S09]  /*6a50*/  IMAD.MOV.U32 R46, RZ, RZ, RZ ;  /* 0x000000ffff2e7224 */ /* 0x000fd200078e00ff */
        /* <DEDUP_REMOVED lines=24> */
[----:B------:R-:W0:Y:S01]  /*6be0*/  FLO.U32 R71, R64 ;  /* 0x0000004000477300 */ /* 0x000e2200000e0000 */
[----:B------:R-:W-:-:S07]  /*6bf0*/  LOP3.LUT R44, R43, R64, RZ, 0xc0, !PT ;  /* 0x000000402b2c7212 */ /* 0x000fce00078ec0ff */
[----:B------:R-:W1:Y:S01]  /*6c00*/  POPC R44, R44 ;  /* 0x0000002c002c7309 */ /* 0x000e620000000000 */
[----:B0-----:R-:W-:-:S13]  /*6c10*/  ISETP.NE.AND P0, PT, R42, R71, PT ;  /* 0x000000472a00720c */ /* 0x001fda0003f05270 */
[----:B-1----:R-:W-:Y:S05]  /*6c20*/  @P0 BRA `(.L_x_1147) ;  /* 0x0000000000080947 */ /* 0x002fea0003800000 */
[----:B------:R-:W-:-:S05]  /*6c30*/  IMAD R65, R65, 0x4, R40 ;  /* 0x0000000441417824 */ /* 0x000fca00078e0228 */
[----:B------:R0:W1:Y:S02]  /*6c40*/  ATOMS.ADD R46, [R65], R44 ;  /* 0x0000002c412e738c */ /* 0x0000640000000000 */
.L_x_1147:
[----:B------:R-:W-:Y:S05]  /*6c50*/  BSYNC.RECONVERGENT B0 ;  /* 0x0000000000007941 */ /* 0x000fea0003800200 */
.L_x_1146:
[----:B01----:R0:W1:Y:S01]  /*6c60*/  SHFL.IDX PT, R65, R46, R71, 0x1f ;  /* 0x00001f472e417589 */ /* 0x00306200000e0000 */
        /* <DEDUP_REMOVED lines=9> */
[----:B0----5:R-:W-:Y:S01]  /*6d00*/  @P0 SHF.R.U32.HI R46, RZ, UR16, R13 ;  /* 0x00000010ff2e0c19 */ /* 0x021fe2000801160d */
[----:B------:R-:W-:Y:S02]  /*6d10*/  @P0 IMAD.U32 R66, RZ, RZ, UR15 ;  /* 0x0000000fff420e24 */ /* 0x000fe4000f8e00ff */
[----:B------:R-:W-:Y:S01]  /*6d20*/  @P0 IMAD.U32 R64, RZ, RZ, UR13 ;  /* 0x0000000dff400e24 */ /* 0x000fe2000f8e00ff */
[----:B------:R-:W-:-:S07]  /*6d30*/  @P0 LOP3.LUT R67, R46, UR14, RZ, 0x30, !PT ;  /* 0x0000000e2e430c12 */ /* 0x000fce000f8e30ff */
.L_x_1148:
[----:B------:R-:W-:-:S04]  /*6d40*/  ISETP.NE.AND P0, PT, R66, RZ, PT ;  /* 0x000000ff4200720c */ /* 0x000fc80003f05270 */
[----:B------:R-:W-:-:S13]  /*6d50*/  ISETP.GT.U32.OR P0, PT, R69, 0x1f, !P0 ;  /* 0x0000001f4500780c */ /* 0x000fda0004704470 */
[----:B------:R-:W-:Y:S05]  /*6d60*/  @P0 BRA `(.L_x_1149) ;  /* 0x0000000000200947 */ /* 0x000fea0003800000 */
[----:B0-----:R-:W-:Y:S01]  /*6d70*/  IMAD.MOV R71, RZ, RZ, -R69 ;  /* 0x000000ffff477224 */ /* 0x001fe200078e0a45 */
[----:B-----5:R-:W-:-:S04]  /*6d80*/  SHF.R.U32.HI R69, RZ, R69, R12 ;  /* 0x00000045ff457219 */ /* 0x020fc8000001160c */
[----:B------:R-:W-:Y:S01]  /*6d90*/  VIADDMNMX.U32 R66, R71, 0x20, R66, PT ;  /* 0x0000002047427846 */ /* 0x000fe20003800042 */
[----:B------:R-:W-:-:S05]  /*6da0*/  IMAD.U32 R71, RZ, RZ, UR18 ;  /* 0x00000012ff477e24 */ /* 0x000fca000f8e00ff */
[----:B------:R-:W-:-:S04]  /*6db0*/  SHF.L.U32 R66, R71, R66, RZ ;  /* 0x0000004247427219 */ /* 0x000fc800000006ff */
[----:B------:R-:W-:-:S04]  /*6dc0*/  LOP3.LUT R69, R69, R66, RZ, 0x30, !PT ;  /* 0x0000004245457212 */ /* 0x000fc800078e30ff */
[----:B------:R-:W-:-:S04]  /*6dd0*/  SHF.L.U32 R64, R69, R64, RZ ;  /* 0x0000004045407219 */ /* 0x000fc800000006ff */
[----:B------:R-:W-:-:S07]  /*6de0*/  LOP3.LUT R67, R64, R67, RZ, 0xfc, !PT ;  /* 0x0000004340437212 */ /* 0x000fce00078efcff */
.L_x_1149:
[----:B------:R-:W-:Y:S01]  /*6df0*/  R2P PR, R67, 0x7f ;  /* 0x0000007f43007804 */ /* 0x000fe20000000000 */
[----:B------:R-:W-:Y:S01]  /*6e00*/  BSSY.RECONVERGENT B0, `(.L_x_1150) ;  /* 0x0000021000007945 */ /* 0x000fe20003800200 */
[----:B------:R-:W-:-:S11]  /*6e10*/  IMAD.MOV.U32 R66, RZ, RZ, RZ ;  /* 0x000000ffff427224 */ /* 0x000fd600078e00ff */
[----:B0-----:R-:W-:Y:S02]  /*6e20*/  VOTE.ANY R46, PT, P0 ;  /* 0x00000000002e7806 */ /* 0x001fe400000e0100 */
        /* <DEDUP_REMOVED lines=30> */
.L_x_1151:
[----:B------:R-:W-:Y:S05]  /*7010*/  BSYNC.RECONVERGENT B0 ;  /* 0x0000000000007941 */ /* 0x000fea0003800200 */
.L_x_1150:
[----:B------:R-:W-:Y:S01]  /*7020*/  IMAD.IADD R50, R47, 0x1, R50 ;  /* 0x000000012f327824 */ /* 0x000fe200078e0232 */
[----:B------:R-:W2:Y:S01]  /*7030*/  LDCU UR6, c[0x0][0x3c8] ;  /* 0x00007900ff0677ac */ /* 0x000ea20008000800 */
[----:B-1----:R1:W1:Y:S01]  /*7040*/  SHFL.IDX PT, R47, R66, R71, 0x1f ;  /* 0x00001f47422f7589 */ /* 0x00226200000e0000 */
[----:B---3--:R-:W-:Y:S02]  /*7050*/  IMAD.IADD R53, R48, 0x1, R53 ;  /* 0x0000000130357824 */ /* 0x008fe400078e0235 */
[----:B------:R-:W-:Y:S02]  /*7060*/  IMAD.MOV.U32 R48, RZ, RZ, RZ ;  /* 0x000000ffff307224 */ /* 0x000fe400078e00ff */
[----:B0-----:R-:W-:Y:S02]  /*7070*/  IMAD.MOV.U32 R67, RZ, RZ, RZ ;  /* 0x000000ffff437224 */ /* 0x001fe400078e00ff */
[----:B------:R-:W-:Y:S02]  /*7080*/  IMAD.U32 R69, RZ, RZ, UR5 ;  /* 0x00000005ff457e24 */ /* 0x000fe4000f8e00ff */
[----:B--2---:R-:W-:Y:S01]  /*7090*/  IMAD.U32 R64, RZ, RZ, UR6 ;  /* 0x00000006ff407e24 */ /* 0x004fe2000f8e00ff */
        /* <DEDUP_REMOVED lines=10> */
.L_x_1152:
[----:B------:R-:W-:-:S04]  /*7140*/  ISETP.NE.AND P0, PT, R64, RZ, PT ;  /* 0x000000ff4000720c */ /* 0x000fc80003f05270 */
[----:B------:R-:W-:-:S13]  /*7150*/  ISETP.GT.U32.OR P0, PT, R69, 0x1f, !P0 ;  /* 0x0000001f4500780c */ /* 0x000fda0004704470 */
[----:B------:R-:W-:Y:S05]  /*7160*/  @P0 BRA `(.L_x_1153) ;  /* 0x0000000000200947 */ /* 0x000fea0003800000 */
[----:B-1----:R-:W-:Y:S01]  /*7170*/  IMAD.MOV R71, RZ, RZ, -R69 ;  /* 0x000000ffff477224 */ /* 0x002fe200078e0a45 */
[----:B-----5:R-:W-:-:S04]  /*7180*/  SHF.R.U32.HI R69, RZ, R69, R10 ;  /* 0x00000045ff457219 */ /* 0x020fc8000001160a */
[----:B------:R-:W-:Y:S01]  /*7190*/  VIADDMNMX.U32 R64, R71, 0x20, R64, PT ;  /* 0x0000002047407846 */ /* 0x000fe20003800040 */
[----:B------:R-:W-:-:S05]  /*71a0*/  IMAD.U32 R71, RZ, RZ, UR18 ;  /* 0x00000012ff477e24 */ /* 0x000fca000f8e00ff */
[----:B------:R-:W-:-:S04]  /*71b0*/  SHF.L.U32 R64, R71, R64, RZ ;  /* 0x0000004047407219 */ /* 0x000fc800000006ff */
[----:B------:R-:W-:-:S04]  /*71c0*/  LOP3.LUT R69, R69, R64, RZ, 0x30, !PT ;  /* 0x0000004045457212 */ /* 0x000fc800078e30ff */
[----:B------:R-:W-:-:S04]  /*71d0*/  SHF.L.U32 R48, R69, R48, RZ ;  /* 0x0000003045307219 */ /* 0x000fc800000006ff */
[----:B------:R-:W-:-:S07]  /*71e0*/  LOP3.LUT R67, R48, R67, RZ, 0xfc, !PT ;  /* 0x0000004330437212 */ /* 0x000fce00078efcff */
.L_x_1153:
[----:B------:R-:W-:Y:S01]  /*71f0*/  R2P PR, R67, 0x7f ;  /* 0x0000007f43007804 */ /* 0x000fe20000000000 */
[----:B------:R-:W-:Y:S01]  /*7200*/  BSSY.RECONVERGENT B0, `(.L_x_1154) ;  /* 0x0000021000007945 */ /* 0x000fe20003800200 */
[----:B-1----:R-:W-:-:S11]  /*7210*/  IMAD.MOV.U32 R66, RZ, RZ, RZ ;  /* 0x000000ffff427224 */ /* 0x002fd600078e00ff */
        /* <DEDUP_REMOVED lines=31> */
.L_x_1155:
[----:B------:R-:W-:Y:S05]  /*7410*/  BSYNC.RECONVERGENT B0 ;  /* 0x0000000000007941 */ /* 0x000fea0003800200 */
.L_x_1154:
[----:B01----:R0:W1:Y:S01]  /*7420*/  SHFL.IDX PT, R67, R66, R73, 0x1f ;  /* 0x00001f4942437589 */ /* 0x00306200000e0000 */
[----:B------:R-:W2:Y:S01]  /*7430*/  LDCU UR6, c[0x0][0x3c8] ;  /* 0x00007900ff0677ac */ /* 0x000ea20008000800 */
[----:B------:R-:W-:Y:S02]  /*7440*/  IMAD.IADD R55, R52, 0x1, R55 ;  /* 0x0000000134377824 */ /* 0x000fe400078e0237 */
[----:B----4-:R-:W-:Y:S02]  /*7450*/  IMAD.IADD R59, R56, 0x1, R59 ;  /* 0x00000001383b7824 */ /* 0x010fe400078e023b */
[----:B------:R-:W-:Y:S02]  /*7460*/  IMAD.MOV.U32 R52, RZ, RZ, RZ ;  /* 0x000000ffff347224 */ /* 0x000fe400078e00ff */
[----:B------:R-:W-:Y:S02]  /*7470*/  IMAD.MOV.U32 R69, RZ, RZ, RZ ;  /* 0x000000ffff457224 */ /* 0x000fe400078e00ff */
[----:B------:R-:W-:-:S02]  /*7480*/  IMAD.U32 R71, RZ, RZ, UR5 ;  /* 0x00000005ff477e24 */ /* 0x000fc4000f8e00ff */
[----:B--2---:R-:W-:Y:S01]  /*7490*/  IMAD.U32 R56, RZ, RZ, UR6 ;  /* 0x00000006ff387e24 */ /* 0x004fe2000f8e00ff */
[----:B0-----:R-:W-:Y:S06]  /*74a0*/  BRA.U UP1, `(.L_x_1156) ;  /* 0x0000000101247547 */ /* 0x001fec000b800000 */
        /* <DEDUP_REMOVED lines=9> */
.L_x_1156:
[----:B------:R-:W-:-:S04]  /*7540*/  ISETP.NE.AND P0, PT, R56, RZ, PT ;  /* 0x000000ff3800720c */ /* 0x000fc80003f05270 */
        /* <DEDUP_REMOVED lines=10> */
.L_x_1157:
        /* <DEDUP_REMOVED lines=28> */
[----:B------:R-:W2:Y:S01]  /*77b0*/  POPC R43, R43 ;  /* 0x0000002b002b7309 */ /* 0x000ea20000000000 */
[----:B0-----:R-:W-:Y:S01]  /*77c0*/  ISETP.NE.AND P0, PT, R42, R71, PT ;  /* 0x000000472a00720c */ /* 0x001fe20003f05270 */
[----:B------:R-:W-:-:S12]  /*77d0*/  IMAD.MOV.U32 R42, RZ, RZ, RZ ;  /* 0x000000ffff2a7224 */ /* 0x000fd800078e00ff */
[----:B--2---:R-:W-:Y:S05]  /*77e0*/  @P0 BRA `(.L_x_1159) ;  /* 0x0000000000080947 */ /* 0x004fea0003800000 */
[----:B------:R-:W-:-:S05]  /*77f0*/  IMAD R40, R69, 0x4, R40 ;  /* 0x0000000445287824 */ /* 0x000fca00078e0228 */
[----:B------:R0:W2:Y:S02]  /*7800*/  ATOMS.ADD R42, [R40], R43 ;  /* 0x0000002b282a738c */ /* 0x0000a40000000000 */
.L_x_1159:
[----:B------:R-:W-:Y:S05]  /*7810*/  BSYNC.RECONVERGENT B0 ;  /* 0x0000000000007941 */ /* 0x000fea0003800200 */
.L_x_1158:
[----:B------:R-:W-:Y:S01]  /*7820*/  BAR.SYNC.DEFER_BLOCKING 0x0 ;  /* 0x0000000000007b1d */ /* 0x000fe20000010000 */
[----:B------:R-:W-:Y:S01]  /*7830*/  LEA R54, R54, UR7, 0x3 ;  /* 0x0000000736367c11 */ /* 0x000fe2000f8e18ff */
[----:B------:R-:W-:Y:S01]  /*7840*/  IMAD.IADD R63, R60, 0x1, R63 ;  /* 0x000000013c3f7824 */ /* 0x000fe200078e023f */
[----:B------:R-:W-:Y:S01]  /*7850*/  LEA R57, R57, UR7, 0x3 ;  /* 0x0000000739397c11 */ /* 0x000fe2000f8e18ff */
[----:B------:R-:W-:Y:S01]  /*7860*/  IMAD.IADD R65, R44, 0x1, R65 ;  /* 0x000000012c417824 */ /* 0x000fe200078e0241 */
[----:B------:R-:W-:Y:S01]  /*7870*/  LEA R58, R58, UR7, 0x3 ;  /* 0x000000073a3a7c11 */ /* 0x000fe2000f8e18ff */
[----:B------:R-:W-:Y:S01]  /*7880*/  IMAD.IADD R47, R46, 0x1, R47 ;  /* 0x000000012e2f7824 */ /* 0x000fe200078e022f */
[----:B------:R-:W-:Y:S01]  /*7890*/  LEA R61, R61, UR7, 0x3 ;  /* 0x000000073d3d7c11 */ /* 0x000fe2000f8e18ff */
[----:B--2---:R-:W2:Y:S01]  /*78a0*/  SHFL.IDX PT, R42, R42, R71, 0x1f ;  /* 0x00001f472a2a7589 */ /* 0x004ea200000e0000 */
[----:B------:R-:W-:Y:S01]  /*78b0*/  LEA R51, R51, UR7, 0x3 ;  /* 0x0000000733337c11 */ /* 0x000fe2000f8e18ff */
[----:B-1----:R-:W-:Y:S01]  /*78c0*/  IMAD.IADD R67, R48, 0x1, R67 ;  /* 0x0000000130437824 */ /* 0x002fe200078e0243 */
[----:B------:R-:W-:Y:S01]  /*78d0*/  LEA R49, R49, UR7, 0x3 ;  /* 0x0000000731317c11 */ /* 0x000fe2000f8e18ff */
[----:B------:R-:W-:Y:S01]  /*78e0*/  BSSY B1, `(.L_x_1160) ;  /* 0x0000041000017945 */ /* 0x000fe20003800000 */
[----:B------:R-:W-:-:S02]  /*78f0*/  LEA R50, R50, UR7, 0x3 ;  /* 0x0000000732327c11 */ /* 0x000fc4000f8e18ff */
[----:B------:R-:W-:Y:S02]  /*7900*/  LEA R53, R53, UR7, 0x3 ;  /* 0x0000000735357c11 */ /* 0x000fe4000f8e18ff */
[----:B------:R-:W-:Y:S02]  /*7910*/  LEA R55, R55, UR7, 0x3 ;  /* 0x0000000737377c11 */ /* 0x000fe4000f8e18ff */
[----:B------:R-:W-:Y:S02]  /*7920*/  LEA R59, R59, UR7, 0x3 ;  /* 0x000000073b3b7c11 */ /* 0x000fe4000f8e18ff */
[----:B------:R-:W-:Y:S01]  /*7930*/  ISETP.NE.AND P0, PT, R62, RZ, PT ;  /* 0x000000ff3e00720c */ /* 0x000fe20003f05270 */
[----:B-----5:R-:W-:Y:S04]  /*7940*/  STS.64 [R54+-0x8], R36 ;  /* 0xfffff82436007388 */ /* 0x020fe80000000a00 */
[----:B------:R-:W-:Y:S04]  /*7950*/  STS.64 [R57+-0x8], R34 ;  /* 0xfffff82239007388 */ /* 0x000fe80000000a00 */
[----:B------:R-:W-:Y:S01]  /*7960*/  STS.64 [R58+-0x8], R32 ;  /* 0xfffff8203a007388 */ /* 0x000fe20000000a00 */
[----:B--2---:R-:W-:-:S03]  /*7970*/  IMAD.IADD R42, R43, 0x1, R42 ;  /* 0x000000012b2a7824 */ /* 0x004fc600078e022a */
[----:B------:R1:W-:Y:S02]  /*7980*/  STS.64 [R61+-0x8], R30 ;  /* 0xfffff81e3d007388 */ /* 0x0003e40000000a00 */
[----:B------:R-:W-:Y:S02]  /*7990*/  LEA R42, R42, UR7, 0x3 ;  /* 0x000000072a2a7c11 */ /* 0x000fe4000f8e18ff */
[----:B------:R2:W-:Y:S04]  /*79a0*/  STS.64 [R51+-0x8], R28 ;  /* 0xfffff81c33007388 */ /* 0x0005e80000000a00 */
[----:B------:R3:W-:Y:S04]  /*79b0*/  STS.64 [R49+-0x8], R26 ;  /* 0xfffff81a31007388 */ /* 0x0007e80000000a00 */
[----:B------:R3:W-:Y:S01]  /*79c0*/  STS.64 [R50+-0x8], R24 ;  /* 0xfffff81832007388 */ /* 0x0007e20000000a00 */
[----:B-1----:R-:W-:-:S02]  /*79d0*/  LEA R30, R47, UR7, 0x3 ;  /* 0x000000072f1e7c11 */ /* 0x002fc4000f8e18ff */
[----:B------:R-:W-:Y:S01]  /*79e0*/  LEA R31, R67, UR7, 0x3 ;  /* 0x00000007431f7c11 */ /* 0x000fe2000f8e18ff */
[----:B------:R3:W-:Y:S01]  /*79f0*/  STS.64 [R53+-0x8], R22 ;  /* 0xfffff81635007388 */ /* 0x0007e20000000a00 */
[----:B--2---:R-:W-:Y:S02]  /*7a00*/  LEA R28, R63, UR7, 0x3 ;  /* 0x000000073f1c7c11 */ /* 0x004fe4000f8e18ff */
[----:B------:R-:W-:Y:S01]  /*7a10*/  LEA R29, R65, UR7, 0x3 ;  /* 0x00000007411d7c11 */ /* 0x000fe2000f8e18ff */
[----:B------:R3:W-:Y:S04]  /*7a20*/  STS.64 [R55+-0x8], R20 ;  /* 0xfffff81437007388 */ /* 0x0007e80000000a00 */
[----:B------:R3:W-:Y:S04]  /*7a30*/  STS.64 [R59+-0x8], R18 ;  /* 0xfffff8123b007388 */ /* 0x0007e80000000a00 */
[----:B------:R3:W-:Y:S04]  /*7a40*/  STS.64 [R28+-0x8], R16 ;  /* 0xfffff8101c007388 */ /* 0x0007e80000000a00 */
[----:B------:R3:W-:Y:S04]  /*7a50*/  STS.64 [R29+-0x8], R14 ;  /* 0xfffff80e1d007388 */ /* 0x0007e80000000a00 */
[----:B------:R3:W-:Y:S04]  /*7a60*/  STS.64 [R30+-0x8], R12 ;  /* 0xfffff80c1e007388 */ /* 0x0007e80000000a00 */
[----:B------:R3:W-:Y:S04]  /*7a70*/  STS.64 [R31+-0x8], R10 ;  /* 0xfffff80a1f007388 */ /* 0x0007e80000000a00 */
[----:B------:R3:W-:Y:S01]  /*7a80*/  STS.64 [R42+-0x8], R8 ;  /* 0xfffff8082a007388 */ /* 0x0007e20000000a00 */
[----:B------:R-:W-:Y:S05]  /*7a90*/  @P0 BRA `(.L_x_1161) ;  /* 0x0000000000940947 */ /* 0x000fea0003800000 */
[----:B------:R-:W2:Y:S01]  /*7aa0*/  LDG.E R2, desc[UR10][R2.64] ;  /* 0x0000000a02027981 */ /* 0x000ea2000c1e1900 */
[----:B------:R-:W-:Y:S01]  /*7ab0*/  UISETP.GE.AND UP0, UPT, UR9, 0x1, UPT ;  /* 0x000000010900788c */ /* 0x000fe2000bf06270 */
[----:B---3--:R-:W-:Y:S02]  /*7ac0*/  IMAD.MOV.U32 R9, RZ, RZ, R0 ;  /* 0x000000ffff097224 */ /* 0x008fe400078e0000 */
[----:B--2---:R-:W-:-:S05]  /*7ad0*/  IMAD.IADD R8, R2, 0x1, -R45 ;  /* 0x0000000102087824 */ /* 0x004fca00078e0a2d */
[----:B------:R1:W-:Y:S01]  /*7ae0*/  STS [R41+0xb400], R8 ;  /* 0x00b4000829007388 */ /* 0x0003e20000000800 */
[----:B------:R-:W-:Y:S05]  /*7af0*/  BRA.U !UP0, `(.L_x_1162) ;  /* 0x00000001086c7547 */ /* 0x000fea000b800000 */
[----:B------:R-:W-:Y:S01]  /*7b00*/  BSSY B0, `(.L_x_1163) ;  /* 0x0000019000007945 */ /* 0x000fe20003800000 */
[----:B-1----:R-:W-:Y:S02]  /*7b10*/  IMAD.MOV.U32 R8, RZ, RZ, -0x1 ;  /* 0xffffffffff087424 */ /* 0x002fe400078e00ff */
[----:B------:R-:W-:Y:S02]  /*7b20*/  IMAD.U32 R10, RZ, RZ, UR9 ;  /* 0x00000009ff0a7e24 */ /* 0x000fe4000f8e00ff */
[----:B------:R-:W-:-:S07]  /*7b30*/  IMAD.MOV.U32 R9, RZ, RZ, R0 ;  /* 0x000000ffff097224 */ /* 0x000fce00078e0000 */
.L_x_1167:
[----:B------:R-:W1:Y:S01]  /*7b40*/  LDC.64 R2, c[0x0][0x380] ;  /* 0x0000e000ff027b82 */ /* 0x000e620000000a00 */
[----:B------:R-:W-:Y:S01]  /*7b50*/  VIADD R13, R10, 0xffffffff ;  /* 0xffffffff0a0d7836 */ /* 0x000fe20000000000 */
[----:B------:R-:W-:Y:S03]  /*7b60*/  BSSY B2, `(.L_x_1164) ;  /* 0x0000008000027945 */ /* 0x000fe60003800000 */
[----:B------:R-:W-:-:S04]  /*7b70*/  IMAD R11, R13, 0x100, R39 ;  /* 0x000001000d0b7824 */ /* 0x000fc800078e0227 */
[----:B-1----:R-:W-:-:S07]  /*7b80*/  IMAD.WIDE R2, R11, 0x4, R2 ;  /* 0x000000040b027825 */ /* 0x002fce00078e0202 */
.L_x_1165:
[----:B------:R-:W-:Y:S05]  /*7b90*/  YIELD ;  /* 0x0000000000007946 */ /* 0x000fea0003800000 */
[----:B------:R1:W-:Y:S06]  /*7ba0*/  MEMBAR.SC.CTA ;  /* 0x0000000000007992 */ /* 0x0003ec0000000000 */
[----:B-1----:R-:W2:Y:S02]  /*7bb0*/  LDG.E.STRONG.SYS R11, desc[UR10][R2.64] ;  /* 0x0000000a020b7981 */ /* 0x002ea4000c1f5900 */
[----:B--2---:R-:W-:-:S13]  /*7bc0*/  ISETP.NE.AND P0, PT, R11, RZ, PT ;  /* 0x000000ff0b00720c */ /* 0x004fda0003f05270 */
[----:B------:R-:W-:Y:S05]  /*7bd0*/  @!P0 BRA `(.L_x_1165) ;  /* 0xfffffffc00ec8947 */ /* 0x000fea000383ffff */
[----:B------:R-:W-:Y:S05]  /*7be0*/  BSYNC B2 ;  /* 0x0000000000027941 */ /* 0x000fea0003800000 */
.L_x_1164:
[----:B------:R-:W-:Y:S01]  /*7bf0*/  BSSY.RECONVERGENT B2, `(.L_x_1166) ;  /* 0x0000006000027945 */ /* 0x000fe20003800200 */
[C---:B------:R-:W-:Y:S02]  /*7c00*/  ISETP.GT.AND P0, PT, R11.reuse, -0x1, PT ;  /* 0xffffffff0b00780c */ /* 0x040fe40003f04270 */
[----:B------:R-:W-:Y:S01]  /*7c10*/  LOP3.LUT R2, R11, 0x3fffffff, RZ, 0xc0, !PT ;  /* 0x3fffffff0b027812 */ /* 0x000fe200078ec0ff */
[----:B------:R-:W-:Y:S05]  /*7c20*/  WARPSYNC.EXCLUSIVE R8 ;  /* 0x0000000008007348 */ /* 0x000fea0003a00000 */
[----:B------:R-:W-:-:S05]  /*7c30*/  IMAD.IADD R9, R2, 0x1, R9 ;  /* 0x0000000102097824 */ /* 0x000fca00078e0209 */
[----:B------:R-:W-:-:S07]  /*7c40*/  VOTE.ANY R8, PT, P0 ;  /* 0x0000000000087806 */ /* 0x000fce00000e0100 */
[----:B------:R-:W-:Y:S05]  /*7c50*/  BSYNC.RECONVERGENT B2 ;  /* 0x0000000000027941 */ /* 0x000fea0003800200 */
.L_x_1166:
[----:B------:R-:W-:Y:S01]  /*7c60*/  ISETP.GT.U32.AND P1, PT, R10, 0x1, PT ;  /* 0x000000010a00780c */ /* 0x000fe20003f24070 */
[----:B------:R-:W-:-:S12]  /*7c70*/  IMAD.MOV.U32 R10, RZ, RZ, R13 ;  /* 0x000000ffff0a7224 */ /* 0x000fd800078e000d */
[----:B------:R-:W-:Y:S05]  /*7c80*/  @P0 BRA P1, `(.L_x_1167) ;  /* 0xfffffffc00ac0947 */ /* 0x000fea000083ffff */
[----:B------:R-:W-:Y:S05]  /*7c90*/  BSYNC B0 ;  /* 0x0000000000007941 */ /* 0x000fea0003800000 */
.L_x_1163:
[----:B------:R2:W3:Y:S02]  /*7ca0*/  LDS R8, [R41+0xb400] ;  /* 0x00b4000029087984 */ /* 0x0004e40000000800 */
.L_x_1162:
[----:B------:R-:W-:Y:S02]  /*7cb0*/  LOP3.LUT R3, R9, 0x80000000, RZ, 0xfc, !PT ;  /* 0x8000000009037812 */ /* 0x000fe400078efcff */
[----:B-1-3--:R-:W-:-:S03]  /*7cc0*/  IADD3 R8, PT, PT, R8, R9, -R0 ;  /* 0x0000000908087210 */ /* 0x00afc60007ffe800 */
[----:B------:R1:W-:Y:S04]  /*7cd0*/  STG.E.STRONG.SYS desc[UR10][R6.64], R3 ;  /* 0x0000000306007986 */ /* 0x0003e8000c11590a */
[----:B------:R1:W-:Y:S02]  /*7ce0*/  STS [R41+0xb400], R8 ;  /* 0x00b4000829007388 */ /* 0x0003e40000000800 */
.L_x_1161:
[----:B------:R-:W-:Y:S05]  /*7cf0*/  BSYNC B1 ;  /* 0x0000000000017941 */ /* 0x000fea0003800000 */
.L_x_1160:
[----:B-1----:R-:W1:Y:S01]  /*7d00*/  LDC.64 R2, c[0x0][0x390] ;  /* 0x0000e400ff027b82 */ /* 0x002e620000000a00 */
[----:B------:R-:W-:-:S04]  /*7d10*/  UIMAD UR6, UR9, 0x1680, URZ ;  /* 0x00001680090678a4 */ /* 0x000fc8000f8e02ff */
[----:B------:R-:W-:-:S03]  /*7d20*/  UIADD3 UR6, UPT, UPT, UR6, 0x1680, URZ ;  /* 0x0000168006067890 */ /* 0x000fc6000fffe0ff */
[----:B---3--:R-:W3:Y:S01]  /*7d30*/  LDC R8, c[0x0][0x3c0] ;  /* 0x0000f000ff087b82 */ /* 0x008ee20000000800 */
[----:B-1----:R-:W-:Y:S02]  /*7d40*/  ISETP.EQ.U32.AND P1, PT, R2, RZ, PT ;  /* 0x000000ff0200720c */ /* 0x002fe40003f22070 */
[----:B---3--:R-:W-:-:S04]  /*7d50*/  ISETP.LE.AND P0, PT, R8, UR6, PT ;  /* 0x0000000608007c0c */ /* 0x008fc8000bf03270 */
[----:B------:R-:W-:Y:S02]  /*7d60*/  ISETP.EQ.OR.EX P0, PT, R3, RZ, !P0, P1 ;  /* 0x000000ff0300720c */ /* 0x000fe40004702710 */
[----:B------:R-:W-:Y:S01]  /*7d70*/  ISETP.LT.AND P1, PT, R8, UR6, PT ;  /* 0x0000000608007c0c */ /* 0x000fe2000bf21270 */
[----:B------:R-:W-:Y:S05]  /*7d80*/  WARPSYNC.ALL ;  /* 0x0000000000007948 */ /* 0x000fea0003800000 */
[----:B------:R-:W-:-:S13]  /*7d90*/  ISETP.GT.U32.OR P0, PT, R39, 0xff, P0 ;  /* 0x000000ff2700780c */ /* 0x000fda0000704470 */
[----:B------:R-:W1:Y:S02]  /*7da0*/  @!P0 LDS R2, [R41+0xb400] ;  /* 0x00b4000029028984 */ /* 0x000e640000000800 */
[----:B-1----:R-:W-:-:S05]  /*7db0*/  @!P0 IADD3 R45, PT, PT, R2, R45, R0 ;  /* 0x0000002d022d8210 */ /* 0x002fca0007ffe000 */
[----:B------:R1:W-:Y:S01]  /*7dc0*/  @!P0 STG.E desc[UR10][R4.64], R45 ;  /* 0x0000002d04008986 */ /* 0x0003e2000c10190a */
[----:B------:R-:W-:Y:S06]  /*7dd0*/  BAR.SYNC.DEFER_BLOCKING 0x0 ;  /* 0x0000000000007b1d */ /* 0x000fec0000010000 */
[----:B------:R-:W-:Y:S05]  /*7de0*/  @P1 BRA `(.L_x_1168) ;  /* 0x0000001c00d41947 */ /* 0x000fea0003800000 */
[----:B--2---:R-:W-:Y:S01]  /*7df0*/  IMAD R41, R39, 0x4, R41 ;  /* 0x0000000427297824 */ /* 0x004fe200078e0229 */
[----:B------:R-:W2:Y:S01]  /*7e00*/  LDCU UR8, c[0x0][0x3c4] ;  /* 0x00007880ff0877ac */ /* 0x000ea20008000800 */
[----:B------:R-:W-:Y:S02]  /*7e10*/  IMAD.MOV.U32 R0, RZ, RZ, RZ ;  /* 0x000000ffff007224 */ /* 0x000fe400078e00ff */
[----:B------:R-:W-:Y:S01]  /*7e20*/  IMAD.MOV.U32 R3, RZ, RZ, RZ ;  /* 0x000000ffff037224 */ /* 0x000fe200078e00ff */
[----:B------:R3:W4:Y:S01]  /*7e30*/  LDS.64 R6, [R41] ;  /* 0x0000000029067984 */ /* 0x0007220000000a00 */
[----:B------:R-:W5:Y:S01]  /*7e40*/  LDCU UR6, c[0x0][0x3c8] ;  /* 0x00007900ff0677ac */ /* 0x000f620008000800 */
[----:B-1----:R-:W-:Y:S01]  /*7e50*/  IMAD.U32 R5, RZ, RZ, UR5 ;  /* 0x00000005ff057e24 */ /* 0x002fe2000f8e00ff */
[----:B--2---:R-:W-:Y:S01]  /*7e60*/  UISETP.GT.U32.AND UP0, UPT, UR8, 0x1f, UPT ;  /* 0x0000001f0800788c */ /* 0x004fe2000bf04070 */
[----:B-----5:R-:W-:-:S08]  /*7e70*/  IMAD.U32 R2, RZ, RZ, UR6 ;  /* 0x00000006ff027e24 */ /* 0x020fd0000f8e00ff */
[----:B---3--:R-:W-:Y:S05]  /*7e80*/  BRA.U UP0, `(.L_x_1169) ;  /* 0x0000000100247547 */ /* 0x008fea000b800000 */
[----:B------:R-:W1:Y:S01]  /*7e90*/  LDC R0, c[0x0][0x3c8] ;  /* 0x0000f200ff007b82 */ /* 0x000e620000000800 */
[----:B------:R-:W-:Y:S01]  /*7ea0*/  CS2R R2, SRZ ;  /* 0x0000000000027805 */ /* 0x000fe2000001ff00 */
[----:B------:R-:W-:Y:S01]  /*7eb0*/  IMAD.MOV.U32 R5, RZ, RZ, RZ ;  /* 0x000000ffff057224 */ /* 0x000fe200078e00ff */
[----:B-1----:R-:W-:Y:S01]  /*7ec0*/  ISETP.NE.AND P0, PT, R0, RZ, PT ;  /* 0x000000ff0000720c */ /* 0x002fe20003f05270 */
[----:B------:R-:W-:-:S12]  /*7ed0*/  IMAD.MOV.U32 R0, RZ, RZ, RZ ;  /* 0x000000ffff007224 */ /* 0x000fd800078e00ff */
[----:B----4-:R-:W-:Y:S01]  /*7ee0*/  @P0 SHF.R.U32.HI R4, RZ, UR8, R7 ;  /* 0x00000008ff040c19 */ /* 0x010fe20008011607 */
[----:B------:R-:W-:Y:S02]  /*7ef0*/  @P0 IMAD.U32 R2, RZ, RZ, UR15 ;  /* 0x0000000fff020e24 */ /* 0x000fe4000f8e00ff */
[----:B------:R-:W-:Y:S01]  /*7f00*/  @P0 IMAD.U32 R0, RZ, RZ, UR13 ;  /* 0x0000000dff000e24 */ /* 0x000fe2000f8e00ff */
[----:B------:R-:W-:-:S07]  /*7f10*/  @P0 LOP3.LUT R3, R4, UR14, RZ, 0x30, !PT ;  /* 0x0000000e04030c12 */ /* 0x000fce000f8e30ff */
.L_x_1169:
[----:B------:R-:W-:-:S04]  /*7f20*/  ISETP.NE.AND P0, PT, R2, RZ, PT ;  /* 0x000000ff0200720c */ /* 0x000fc80003f05270 */
[----:B------:R-:W-:-:S13]  /*7f30*/  ISETP.GT.U32.OR P0, PT, R5, 0x1f, !P0 ;  /* 0x0000001f0500780c */ /* 0x000fda0004704470 */
[----:B------:R-:W-:Y:S05]  /*7f40*/  @P0 BRA `(.L_x_1170) ;  /* 0x0000000000200947 */ /* 0x000fea0003800000 */
[----:B------:R-:W-:Y:S01]  /*7f50*/  IMAD.MOV R9, RZ, RZ, -R5 ;  /* 0x000000ffff097224 */ /* 0x000fe200078e0a05 */
[----:B----4-:R-:W-:Y:S01]  /*7f60*/  SHF.R.U32.HI R5, RZ, R5, R6 ;  /* 0x00000005ff057219 */ /* 0x010fe20000011606 */
[----:B------:R-:W-:-:S03]  /*7f70*/  IMAD.MOV.U32 R11, RZ, RZ, -0x1 ;  /* 0xffffffffff0b7424 */ /* 0x000fc600078e00ff */
[----:B------:R-:W-:-:S04]  /*7f80*/  VIADDMNMX.U32 R2, R9, 0x20, R2, PT ;  /* 0x0000002009027846 */ /* 0x000fc80003800002 */
[----:B------:R-:W-:-:S04]  /*7f90*/  SHF.L.U32 R2, R11, R2, RZ ;  /* 0x000000020b027219 */ /* 0x000fc800000006ff */
[----:B------:R-:W-:-:S04]  /*7fa0*/  LOP3.LUT R5, R5, R2, RZ, 0x30, !PT ;  /* 0x0000000205057212 */ /* 0x000fc800078e30ff */
[----:B------:R-:W-:-:S04]  /*7fb0*/  SHF.L.U32 R0, R5, R0, RZ ;  /* 0x0000000005007219 */ /* 0x000fc800000006ff */
[----:B------:R-:W-:-:S07]  /*7fc0*/  LOP3.LUT R3, R0, R3, RZ, 0xfc, !PT ;  /* 0x0000000300037212 */ /* 0x000fce00078efcff */
.L_x_1170:
[----:B------:R-:W-:Y:S01]  /*7fd0*/  LEA R0, R3, UR7, 0x2 ;  /* 0x0000000703007c11 */ /* 0x000fe2000f8e10ff */
[----:B------:R-:W-:Y:S01]  /*7fe0*/  IMAD.MOV.U32 R10, RZ, RZ, RZ ;  /* 0x000000ffff0a7224 */ /* 0x000fe200078e00ff */
[----:B------:R-:W1:Y:S01]  /*7ff0*/  LDC.64 R2, c[0x0][0x3a0] ;  /* 0x0000e800ff027b82 */ /* 0x000e620000000a00 */
[----:B------:R-:W-:Y:S02]  /*8000*/  IMAD.MOV.U32 R12, RZ, RZ, RZ ;  /* 0x000000ffff0c7224 */ /* 0x000fe400078e00ff */
[----:B------:R-:W2:Y:S01]  /*8010*/  LDS R5, [R0+0xb400] ;  /* 0x00b4000000057984 */ /* 0x000ea20000000800 */
[----:B------:R-:W-:Y:S02]  /*8020*/  IMAD.U32 R13, RZ, RZ, UR5 ;  /* 0x00000005ff0d7e24 */ /* 0x000fe4000f8e00ff */
[----:B------:R-:W-:Y:S02]  /*8030*/  IMAD.U32 R11, RZ, RZ, UR6 ;  /* 0x00000006ff0b7e24 */ /* 0x000fe4000f8e00ff */
[----:B--2---:R-:W-:-:S04]  /*8040*/  IMAD.IADD R5, R5, 0x1, R39 ;  /* 0x0000000105057824 */ /* 0x004fc800078e0227 */
[----:B-1----:R-:W-:-:S05]  /*8050*/  IMAD.WIDE.U32 R4, R5, 0x8, R2 ;  /* 0x0000000805047825 */ /* 0x002fca00078e0002 */
[----:B----4-:R1:W-:Y:S04]  /*8060*/  STG.E desc[UR10][R4.64], R6 ;  /* 0x0000000604007986 */ /* 0x0103e8000c10190a */
[----:B------:R1:W-:Y:S01]  /*8070*/  STG.E desc[UR10][R4.64+0x4], R7 ;  /* 0x0000040704007986 */ /* 0x0003e2000c10190a */
[----:B------:R-:W-:-:S03]  /*8080*/  NOP ;  /* 0x0000000000007918 */ /* 0x000fc60000000000 */
[----:B------:R1:W2:Y:S01]  /*8090*/  LDS.64 R8, [R41+0xc00] ;  /* 0x000c000029087984 */ /* 0x0002a20000000a00 */
[----:B------:R-:W-:Y:S05]  /*80a0*/  BRA.U UP0, `(.L_x_1171) ;  /* 0x0000000100207547 */ /* 0x000fea000b800000 */
[----:B------:R-:W3:Y:S01]  /*80b0*/  LDC R0, c[0x0][0x3c8] ;  /* 0x0000f200ff007b82 */ /* 0x000ee20000000800 */
[----:B------:R-:W-:Y:S02]  /*80c0*/  CS2R R12, SRZ ;  /* 0x00000000000c7805 */ /* 0x000fe4000001ff00 */
[----:B------:R-:W-:Y:S02]  /*80d0*/  CS2R R10, SRZ ;  /* 0x00000000000a7805 */ /* 0x000fe4000001ff00 */
[----:B---3--:R-:W-:-:S13]  /*80e0*/  ISETP.NE.AND P0, PT, R0, RZ, PT ;  /* 0x000000ff0000720c */ /* 0x008fda0003f05270 */
[----:B--2---:R-:W-:Y:S01]  /*80f0*/  @P0 SHF.R.U32.HI R0, RZ, UR8, R9 ;  /* 0x00000008ff000c19 */ /* 0x004fe20008011609 */
[----:B------:R-:W-:Y:S02]  /*8100*/  @P0 IMAD.U32 R11, RZ, RZ, UR15 ;  /* 0x0000000fff0b0e24 */ /* 0x000fe4000f8e00ff */
[----:B------:R-:W-:Y:S01]  /*8110*/  @P0 IMAD.U32 R10, RZ, RZ, UR13 ;  /* 0x0000000dff0a0e24 */ /* 0x000fe2000f8e00ff */
[----:B------:R-:W-:-:S07]  /*8120*/  @P0 LOP3.LUT R12, R0, UR14, RZ, 0x30, !PT ;  /* 0x0000000e000c0c12 */ /* 0x000fce000f8e30ff */
.L_x_1171:
[----:B------:R-:W-:-:S04]  /*8130*/  ISETP.NE.AND P0, PT, R11, RZ, PT ;  /* 0x000000ff0b00720c */ /* 0x000fc80003f05270 */
[----:B------:R-:W-:-:S13]  /*8140*/  ISETP.GT.U32.OR P0, PT, R13, 0x1f, !P0 ;  /* 0x0000001f0d00780c */ /* 0x000fda0004704470 */
[----:B------:R-:W-:Y:S05]  /*8150*/  @P0 BRA `(.L_x_1172) ;  /* 0x0000000000200947 */ /* 0x000fea0003800000 */
[----:B------:R-:W-:Y:S02]  /*8160*/  IMAD.MOV R0, RZ, RZ, -R13 ;  /* 0x000000ffff007224 */ /* 0x000fe400078e0a0d */
[----:B-1----:R-:W-:-:S03]  /*8170*/  IMAD.MOV.U32 R4, RZ, RZ, -0x1 ;  /* 0xffffffffff047424 */ /* 0x002fc600078e00ff */
[----:B------:R-:W-:Y:S02]  /*8180*/  VIADDMNMX.U32 R11, R0, 0x20, R11, PT ;  /* 0x00000020000b7846 */ /* 0x000fe4000380000b */
[----:B--2---:R-:W-:Y:S02]  /*8190*/  SHF.R.U32.HI R0, RZ, R13, R8 ;  /* 0x0000000dff007219 */ /* 0x004fe40000011608 */
[----:B------:R-:W-:-:S04]  /*81a0*/  SHF.L.U32 R11, R4, R11, RZ ;  /* 0x0000000b040b7219 */ /* 0x000fc800000006ff */
[----:B------:R-:W-:-:S04]  /*81b0*/  LOP3.LUT R11, R0, R11, RZ, 0x30, !PT ;  /* 0x0000000b000b7212 */ /* 0x000fc800078e30ff */
[----:B------:R-:W-:-:S04]  /*81c0*/  SHF.L.U32 R11, R11, R10, RZ ;  /* 0x0000000a0b0b7219 */ /* 0x000fc800000006ff */
[----:B------:R-:W-:-:S07]  /*81d0*/  LOP3.LUT R12, R11, R12, RZ, 0xfc, !PT ;  /* 0x0000000c0b0c7212 */ /* 0x000fce00078efcff */
.L_x_1172:
[----:B------:R-:W-:Y:S01]  /*81e0*/  LEA R12, R12, UR7, 0x2 ;  /* 0x000000070c0c7c11 */ /* 0x000fe2000f8e10ff */
[----:B------:R-:W-:Y:S02]  /*81f0*/  IMAD.MOV.U32 R0, RZ, RZ, RZ ;  /* 0x000000ffff007224 */ /* 0x000fe400078e00ff */
[----:B------:R-:W-:Y:S02]  /*8200*/  IMAD.MOV.U32 R11, RZ, RZ, RZ ;  /* 0x000000ffff0b7224 */ /* 0x000fe400078e00ff */
[----:B-1----:R-:W1:Y:S01]  /*8210*/  LDS R5, [R12+0xb400] ;  /* 0x00b400000c057984 */ /* 0x002e620000000800 */
[----:B------:R-:W-:Y:S02]  /*8220*/  IMAD.U32 R13, RZ, RZ, UR5 ;  /* 0x00000005ff0d7e24 */ /* 0x000fe4000f8e00ff */
[----:B------:R-:W-:Y:S01]  /*8230*/  IMAD.U32 R10, RZ, RZ, UR6 ;  /* 0x00000006ff0a7e24 */ /* 0x000fe2000f8e00ff */
[----:B-1----:R-:W-:-:S05]  /*8240*/  IADD3 R5, PT, PT, R39, 0x180, R5 ;  /* 0x0000018027057810 */ /* 0x002fca0007ffe005 */
[----:B------:R-:W-:-:S05]  /*8250*/  IMAD.WIDE.U32 R4, R5, 0x8, R2 ;  /* 0x0000000805047825 */ /* 0x000fca00078e0002 */
[----:B--2---:R1:W-:Y:S04]  /*8260*/  STG.E desc[UR10][R4.64], R8 ;  /* 0x0000000804007986 */ /* 0x0043e8000c10190a */
[----:B------:R1:W-:Y:S01]  /*8270*/  STG.E desc[UR10][R4.64+0x4], R9 ;  /* 0x0000040904007986 */ /* 0x0003e2000c10190a */
[----:B------:R-:W-:-:S03]  /*8280*/  NOP ;  /* 0x0000000000007918 */ /* 0x000fc60000000000 */
[----:B------:R1:W2:Y:S01]  /*8290*/  LDS.64 R6, [R41+0x1800] ;  /* 0x0018000029067984 */ /* 0x0002a20000000a00 */
[----:B------:R-:W-:Y:S05]  /*82a0*/  BRA.U UP0, `(.L_x_1173) ;  /* 0x0000000100247547 */ /* 0x000fea000b800000 */
[----:B------:R-:W3:Y:S01]  /*82b0*/  LDC R0, c[0x0][0x3c8] ;  /* 0x0000f200ff007b82 */ /* 0x000ee20000000800 */
[----:B------:R-:W-:Y:S01]  /*82c0*/  CS2R R10, SRZ ;  /* 0x00000000000a7805 */ /* 0x000fe2000001ff00 */
[----:B------:R-:W-:Y:S01]  /*82d0*/  IMAD.MOV.U32 R13, RZ, RZ, RZ ;  /* 0x000000ffff0d7224 */ /* 0x000fe200078e00ff */
[----:B---3--:R-:W-:Y:S01]  /*82e0*/  ISETP.NE.AND P0, PT, R0, RZ, PT ;  /* 0x000000ff0000720c */ /* 0x008fe20003f05270 */
[----:B------:R-:W-:-:S12]  /*82f0*/  IMAD.MOV.U32 R0, RZ, RZ, RZ ;  /* 0x000000ffff007224 */ /* 0x000fd800078e00ff */
[----:B-12---:R-:W-:Y:S01]  /*8300*/  @P0 SHF.R.U32.HI R4, RZ, UR8, R7 ;  /* 0x00000008ff040c19 */ /* 0x006fe20008011607 */
[----:B------:R-:W-:Y:S02]  /*8310*/  @P0 IMAD.U32 R10, RZ, RZ, UR15 ;  /* 0x0000000fff0a0e24 */ /* 0x000fe4000f8e00ff */
[----:B------:R-:W-:Y:S01]  /*8320*/  @P0 IMAD.U32 R0, RZ, RZ, UR13 ;  /* 0x0000000dff000e24 */ /* 0x000fe2000f8e00ff */
[----:B------:R-:W-:-:S07]  /*8330*/  @P0 LOP3.LUT R11, R4, UR14, RZ, 0x30, !PT ;  /* 0x0000000e040b0c12 */ /* 0x000fce000f8e30ff */
.L_x_1173:
[----:B------:R-:W-:-:S04]  /*8340*/  ISETP.NE.AND P0, PT, R10, RZ, PT ;  /* 0x000000ff0a00720c */ /* 0x000fc80003f05270 */
[----:B------:R-:W-:-:S13]  /*8350*/  ISETP.GT.U32.OR P0, PT, R13, 0x1f, !P0 ;  /* 0x0000001f0d00780c */ /* 0x000fda0004704470 */
[----:B------:R-:W-:Y:S05]  /*8360*/  @P0 BRA `(.L_x_1174) ;  /* 0x0000000000200947 */ /* 0x000fea0003800000 */
[----:B-1----:R-:W-:Y:S01]  /*8370*/  IMAD.MOV R5, RZ, RZ, -R13 ;  /* 0x000000ffff057224 */ /* 0x002fe200078e0a0d */
[----:B--2---:R-:W-:Y:S01]  /*8380*/  SHF.R.U32.HI R13, RZ, R13, R6 ;  /* 0x0000000dff0d7219 */ /* 0x004fe20000011606 */
[----:B------:R-:W-:-:S03]  /*8390*/  IMAD.MOV.U32 R9, RZ, RZ, -0x1 ;  /* 0xffffffffff097424 */ /* 0x000fc600078e00ff */
[----:B------:R-:W-:-:S04]  /*83a0*/  VIADDMNMX.U32 R10, R5, 0x20, R10, PT ;  /* 0x00000020050a7846 */ /* 0x000fc8000380000a */
[----:B------:R-:W-:-:S04]  /*83b0*/  SHF.L.U32 R10, R9, R10, RZ ;  /* 0x0000000a090a7219 */ /* 0x000fc800000006ff */
[----:B------:R-:W-:-:S04]  /*83c0*/  LOP3.LUT R13, R13, R10, RZ, 0x30, !PT ;  /* 0x0000000a0d0d7212 */ /* 0x000fc800078e30ff */
[----:B------:R-:W-:-:S04]  /*83d0*/  SHF.L.U32 R0, R13, R0, RZ ;  /* 0x000000000d007219 */ /* 0x000fc800000006ff */
[----:B------:R-:W-:-:S07]  /*83e0*/  LOP3.LUT R11, R0, R11, RZ, 0xfc, !PT ;  /* 0x0000000b000b7212 */ /* 0x000fce00078efcff */
.L_x_1174:
[----:B------:R-:W-:Y:S01]  /*83f0*/  LEA R11, R11, UR7, 0x2 ;  /* 0x000000070b0b7c11 */ /* 0x000fe2000f8e10ff */
[----:B------:R-:W-:Y:S02]  /*8400*/  IMAD.MOV.U32 R0, RZ, RZ, RZ ;  /* 0x000000ffff007224 */ /* 0x000fe400078e00ff */
[----:B------:R-:W-:Y:S02]  /*8410*/  IMAD.MOV.U32 R12, RZ, RZ, RZ ;  /* 0x000000ffff0c7224 */ /* 0x000fe400078e00ff */
[----:B------:R-:W-:Y:S01]  /*8420*/  IMAD.U32 R13, RZ, RZ, UR5 ;  /* 0x00000005ff0d7e24 */ /* 0x000fe2000f8e00ff */
[----:B------:R-:W1:Y:S01]  /*8430*/  LDS R11, [R11+0xb400] ;  /* 0x00b400000b0b7984 */ /* 0x000e620000000800 */
        /* <DEDUP_REMOVED lines=17> */
.L_x_1175:
        /* <DEDUP_REMOVED lines=11> */
.L_x_1176:
        /* <DEDUP_REMOVED lines=22> */
.L_x_1177:
        /* <DEDUP_REMOVED lines=11> */
.L_x_1178:
        /* <DEDUP_REMOVED lines=22> */
.L_x_1179:
        /* <DEDUP_REMOVED lines=11> */
.L_x_1180:
        /* <DEDUP_REMOVED lines=22> */
.L_x_1181:
        /* <DEDUP_REMOVED lines=11> */
.L_x_1182:
        /* <DEDUP_REMOVED lines=22> */
.L_x_1183:
        /* <DEDUP_REMOVED lines=11> */
.L_x_1184:
        /* <DEDUP_REMOVED lines=22> */
.L_x_1185:
        /* <DEDUP_REMOVED lines=11> */
.L_x_1186:
        /* <DEDUP_REMOVED lines=22> */
.L_x_1187:
        /* <DEDUP_REMOVED lines=11> */
.L_x_1188:
        /* <DEDUP_REMOVED lines=22> */
.L_x_1189:
        /* <DEDUP_REMOVED lines=11> */
.L_x_1190:
        /* <DEDUP_REMOVED lines=22> */
.L_x_1191:
        /* <DEDUP_REMOVED lines=11> */
.L_x_1192:
        /* <DEDUP_REMOVED lines=22> */
.L_x_1193:
        /* <DEDUP_REMOVED lines=11> */
.L_x_1194:
        /* <DEDUP_REMOVED lines=22> */
.L_x_1195:
        /* <DEDUP_REMOVED lines=11> */
.L_x_1196:
[----:B------:R-:W-:Y:S01]  /*9aa0*/  LEA R12, R12, UR7, 0x2 ;  /* 0x000000070c0c7c11 */ /* 0x000fe2000f8e10ff */
[----:B------:R-:W-:Y:S01]  /*9ab0*/  IMAD.MOV.U32 R0, RZ, RZ, RZ ;  /* 0x000000ffff007224 */ /* 0x000fe200078e00ff */
[----:B------:R-:W-:-:S03]  /*9ac0*/  UMOV UR6, URZ ;  /* 0x000000ff00067c82 */ /* 0x000fc60008000000 */
[----:B-1----:R-:W1:Y:S02]  /*9ad0*/  LDS R5, [R12+0xb400] ;  /* 0x00b400000c057984 */ /* 0x002e640000000800 */
[----:B-1----:R-:W-:-:S05]  /*9ae0*/  IADD3 R5, PT, PT, R39, 0x1380, R5 ;  /* 0x0000138027057810 */ /* 0x002fca0007ffe005 */
[----:B------:R-:W-:-:S05]  /*9af0*/  IMAD.WIDE.U32 R4, R5, 0x8, R2 ;  /* 0x0000000805047825 */ /* 0x000fca00078e0002 */
[----:B--2---:R1:W-:Y:S04]  /*9b00*/  STG.E desc[UR10][R4.64], R8 ;  /* 0x0000000804007986 */ /* 0x0043e8000c10190a */
[----:B------:R1:W-:Y:S01]  /*9b10*/  STG.E desc[UR10][R4.64+0x4], R9 ;  /* 0x0000040904007986 */ /* 0x0003e2000c10190a */
[----:B------:R-:W-:-:S03]  /*9b20*/  NOP ;  /* 0x0000000000007918 */ /* 0x000fc60000000000 */
[----:B0-----:R-:W0:Y:S01]  /*9b30*/  LDS.64 R40, [R41+0xa800] ;  /* 0x00a8000029287984 */ /* 0x001e220000000a00 */
[----:B------:R-:W-:Y:S05]  /*9b40*/  BRA.U UP0, `(.L_x_1197) ;  /* 0x00000001002c7547 */ /* 0x000fea000b800000 */
[----:B------:R-:W2:Y:S01]  /*9b50*/  LDCU UR4, c[0x0][0x3c8] ;  /* 0x00007900ff0477ac */ /* 0x000ea20008000800 */
[----:B------:R-:W-:Y:S01]  /*9b60*/  IMAD.MOV.U32 R0, RZ, RZ, RZ ;  /* 0x000000ffff007224 */ /* 0x000fe200078e00ff */
[----:B------:R-:W-:Y:S01]  /*9b70*/  UMOV UR6, URZ ;  /* 0x000000ff00067c82 */ /* 0x000fe20008000000 */
[----:B------:R-:W-:Y:S01]  /*9b80*/  UMOV UR5, URZ ;  /* 0x000000ff00057c82 */ /* 0x000fe20008000000 */
[----:B--2---:R-:W-:-:S03]  /*9b90*/  UISETP.NE.AND UP0, UPT, UR4, URZ, UPT ;  /* 0x000000ff0400728c */ /* 0x004fc6000bf05270 */
[----:B------:R-:W-:-:S03]  /*9ba0*/  UMOV UR4, URZ ;  /* 0x000000ff00047c82 */ /* 0x000fc60008000000 */
[----:B------:R-:W-:-:S05]  /*9bb0*/  PLOP3.LUT P0, PT, PT, PT, UP0, 0x80, 0x8 ;  /* 0x000000000008781c */ /* 0x000fca0003f0f008 */
[----:B------:R-:W-:Y:S01]  /*9bc0*/  @UP0 UMOV UR4, UR15 ;  /* 0x0000000f00040c82 */ /* 0x000fe20008000000 */
[----:B------:R-:W-:-:S07]  /*9bd0*/  @UP0 UMOV UR6, UR13 ;  /* 0x0000000d00060c82 */ /* 0x000fce0008000000 */
[----:B01----:R-:W-:-:S04]  /*9be0*/  @P0 SHF.R.U32.HI R4, RZ, UR8, R41 ;  /* 0x00000008ff040c19 */ /* 0x003fc80008011629 */
[----:B------:R-:W-:-:S07]  /*9bf0*/  @P0 LOP3.LUT R0, R4, UR14, RZ, 0x30, !PT ;  /* 0x0000000e04000c12 */ /* 0x000fce000f8e30ff */
.L_x_1197:
[----:B------:R-:W-:-:S04]  /*9c00*/  UISETP.NE.AND UP0, UPT, UR4, URZ, UPT ;  /* 0x000000ff0400728c */ /* 0x000fc8000bf05270 */
[----:B------:R-:W-:-:S09]  /*9c10*/  UISETP.GT.U32.OR UP0, UPT, UR5, 0x1f, !UP0 ;  /* 0x0000001f0500788c */ /* 0x000fd2000c704470 */
[----:B------:R-:W-:Y:S05]  /*9c20*/  BRA.U UP0, `(.L_x_1198) ;  /* 0x0000000100247547 */ /* 0x000fea000b800000 */
[----:B-1----:R-:W-:Y:S02]  /*9c30*/  IMAD R4, RZ, RZ, -UR5 ;  /* 0x80000005ff047e24 */ /* 0x002fe4000f8e02ff */
[----:B------:R-:W-:Y:S02]  /*9c40*/  IMAD.MOV.U32 R5, RZ, RZ, 0x20 ;  /* 0x00000020ff057424 */ /* 0x000fe400078e00ff */
[----:B------:R-:W-:-:S03]  /*9c50*/  IMAD.MOV.U32 R7, RZ, RZ, -0x1 ;  /* 0xffffffffff077424 */ /* 0x000fc600078e00ff */
[----:B------:R-:W-:Y:S02]  /*9c60*/  VIADDMNMX.U32 R4, R4, R5, UR4, PT ;  /* 0x0000000404047e46 */ /* 0x000fe4000b800005 */
[----:B0-----:R-:W-:Y:S02]  /*9c70*/  SHF.R.U32.HI R5, RZ, UR5, R40 ;  /* 0x00000005ff057c19 */ /* 0x001fe40008011628 */
[----:B------:R-:W-:-:S04]  /*9c80*/  SHF.L.U32 R4, R7, R4, RZ ;  /* 0x0000000407047219 */ /* 0x000fc800000006ff */
[----:B------:R-:W-:-:S04]  /*9c90*/  LOP3.LUT R4, R5, R4, RZ, 0x30, !PT ;  /* 0x0000000405047212 */ /* 0x000fc800078e30ff */
[----:B------:R-:W-:-:S04]  /*9ca0*/  SHF.L.U32 R5, R4, UR6, RZ ;  /* 0x0000000604057c19 */ /* 0x000fc800080006ff */
[----:B------:R-:W-:-:S07]  /*9cb0*/  LOP3.LUT R0, R5, R0, RZ, 0xfc, !PT ;  /* 0x0000000005007212 */ /* 0x000fce00078efcff */
.L_x_1198:
[----:B------:R-:W-:-:S05]  /*9cc0*/  LEA R0, R0, UR7, 0x2 ;  /* 0x0000000700007c11 */ /* 0x000fca000f8e10ff */
[----:B-1----:R-:W1:Y:S02]  /*9cd0*/  LDS R5, [R0+0xb400] ;  /* 0x00b4000000057984 */ /* 0x002e640000000800 */
[----:B-1----:R-:W-:-:S05]  /*9ce0*/  IADD3 R5, PT, PT, R39, 0x1500, R5 ;  /* 0x0000150027057810 */ /* 0x002fca0007ffe005 */
[----:B------:R-:W-:-:S05]  /*9cf0*/  IMAD.WIDE.U32 R2, R5, 0x8, R2 ;  /* 0x0000000805027825 */ /* 0x000fca00078e0002 */
[----:B0-----:R-:W-:Y:S04]  /*9d00*/  STG.E desc[UR10][R2.64], R40 ;  /* 0x0000002802007986 */ /* 0x001fe8000c10190a */
[----:B------:R-:W-:Y:S01]  /*9d10*/  STG.E desc[UR10][R2.64+0x4], R41 ;  /* 0x0000042902007986 */ /* 0x000fe2000c10190a */
[----:B------:R-:W-:Y:S01]  /*9d20*/  NOP ;  /* 0x0000000000007918 */ /* 0x000fe20000000000 */
[----:B------:R-:W-:Y:S05]  /*9d30*/  EXIT ;  /* 0x000000000000794d */ /* 0x000fea0003800000 */
.L_x_1168:
        /* <DEDUP_REMOVED lines=19> */
.L_x_1199:
[----:B------:R-:W-:Y:S01]  /*9e70*/  ISETP.NE.AND P0, PT, R2, RZ, PT ;  /* 0x000000ff0200720c */ /* 0x000fe20003f05270 */
[----:B------:R-:W-:-:S03]  /*9e80*/  IMAD.U32 R13, RZ, RZ, UR9 ;  /* 0x00000009ff0d7e24 */ /* 0x000fc6000f8e00ff */
        /* <DEDUP_REMOVED lines=10> */
.L_x_1200:
[----:B------:R-:W-:Y:S01]  /*9f30*/  LEA R0, R3, UR7, 0x2 ;  /* 0x0000000703007c11 */ /* 0x000fe2000f8e10ff */
[----:B------:R-:W-:Y:S02]  /*9f40*/  IMAD R3, R13, -0x1680, R8 ;  /* 0xffffe9800d037824 */ /* 0x000fe400078e0208 */
[----:B------:R-:W-:Y:S02]  /*9f50*/  IMAD.MOV.U32 R2, RZ, RZ, RZ ;  /* 0x000000ffff027224 */ /* 0x000fe400078e00ff */
[----:B------:R1:W2:Y:S01]  /*9f60*/  LDS R9, [R0+0xb400] ;  /* 0x00b4000000097984 */ /* 0x0002a20000000800 */
[----:B------:R-:W-:Y:S01]  /*9f70*/  ISETP.GE.AND P0, PT, R39, R3, PT ;  /* 0x000000032700720c */ /* 0x000fe20003f06270 */
[----:B------:R-:W-:Y:S02]  /*9f80*/  IMAD.MOV.U32 R10, RZ, RZ, RZ ;  /* 0x000000ffff0a7224 */ /* 0x000fe400078e00ff */
[----:B------:R-:W-:Y:S02]  /*9f90*/  IMAD.U32 R11, RZ, RZ, UR5 ;  /* 0x00000005ff0b7e24 */ /* 0x000fe4000f8e00ff */
[----:B-1----:R-:W-:-:S08]  /*9fa0*/  IMAD.U32 R0, RZ, RZ, UR6 ;  /* 0x00000006ff007e24 */ /* 0x002fd0000f8e00ff */
[----:B------:R-:W1:Y:S01]  /*9fb0*/  @!P0 LDC.64 R4, c[0x0][0x3a0] ;  /* 0x0000e800ff048b82 */ /* 0x000e620000000a00 */
[----:B--2---:R-:W-:-:S04]  /*9fc0*/  @!P0 IMAD.IADD R9, R9, 0x1, R39 ;  /* 0x0000000109098824 */ /* 0x004fc800078e0227 */
[----:B-1----:R-:W-:-:S05]  /*9fd0*/  @!P0 IMAD.WIDE.U32 R4, R9, 0x8, R4 ;  /* 0x0000000809048825 */ /* 0x002fca00078e0004 */
[----:B----4-:R1:W-:Y:S04]  /*9fe0*/  @!P0 STG.E desc[UR10][R4.64], R6 ;  /* 0x0000000604008986 */ /* 0x0103e8000c10190a */
[----:B------:R1:W-:Y:S01]  /*9ff0*/  @!P0 STG.E desc[UR10][R4.64+0x4], R7 ;  /* 0x0000040704008986 */ /* 0x0003e2000c10190a */
        /* <DEDUP_REMOVED lines=12> */
.L_x_1201:
        /* <DEDUP_REMOVED lines=11> */
.L_x_1202:
[----:B------:R-:W-:Y:S01]  /*a170*/  LEA R10, R10, UR7, 0x2 ;  /* 0x000000070a0a7c11 */ /* 0x000fe2000f8e10ff */
[----:B------:R-:W-:Y:S02]  /*a180*/  VIADD R0, R39, 0x180 ;  /* 0x0000018027007836 */ /* 0x000fe40000000000 */
[----:B------:R-:W-:Y:S02]  /*a190*/  IMAD.MOV.U32 R11, RZ, RZ, RZ ;  /* 0x000000ffff0b7224 */ /* 0x000fe400078e00ff */
[----:B-1----:R-:W1:Y:S01]  /*a1a0*/  LDS R7, [R10+0xb400] ;  /* 0x00b400000a077984 */ /* 0x002e620000000800 */
[----:B------:R-:W-:Y:S01]  /*a1b0*/  ISETP.GE.AND P0, PT, R0, R3, PT ;  /* 0x000000030000720c */ /* 0x000fe20003f06270 */
[----:B------:R-:W-:Y:S02]  /*a1c0*/  IMAD.U32 R13, RZ, RZ, UR5 ;  /* 0x00000005ff0d7e24 */ /* 0x000fe4000f8e00ff */
[----:B------:R-:W-:-:S10]  /*a1d0*/  IMAD.U32 R2, RZ, RZ, UR6 ;  /* 0x00000006ff027e24 */ /* 0x000fd4000f8e00ff */
[----:B------:R-:W3:Y:S01]  /*a1e0*/  @!P0 LDC.64 R4, c[0x0][0x3a0] ;  /* 0x0000e800ff048b82 */ /* 0x000ee20000000a00 */
[----:B-1----:R-:W-:Y:S02]  /*a1f0*/  IMAD.IADD R7, R0, 0x1, R7 ;  /* 0x0000000100077824 */ /* 0x002fe400078e0207 */
[----:B------:R-:W-:Y:S02]  /*a200*/  IMAD.MOV.U32 R0, RZ, RZ, RZ ;  /* 0x000000ffff007224 */ /* 0x000fe400078e00ff */
[----:B---3--:R-:W-:-:S05]  /*a210*/  @!P0 IMAD.WIDE.U32 R4, R7, 0x8, R4 ;  /* 0x0000000807048825 */ /* 0x008fca00078e0004 */
[----:B--2---:R1:W-:Y:S04]  /*a220*/  @!P0 STG.E desc[UR10][R4.64], R8 ;  /* 0x0000000804008986 */ /* 0x0043e8000c10190a */
[----:B------:R1:W-:Y:S01]  /*a230*/  @!P0 STG.E desc[UR10][R4.64+0x4], R9 ;  /* 0x0000040904008986 */ /* 0x0003e2000c10190a */
[----:B------:R-:W-:-:S03]  /*a240*/  NOP ;  /* 0x0000000000007918 */ /* 0x000fc60000000000 */
[----:B------:R1:W2:Y:S01]  /*a250*/  LDS.64 R6, [R41+0x1800] ;  /* 0x0018000029067984 */ /* 0x0002a20000000a00 */
[----:B------:R-:W-:Y:S05]  /*a260*/  BRA.U UP0, `(.L_x_1203) ;  /* 0x0000000100287547 */ /* 0x000fea000b800000 */
[----:B------:R-:W3:Y:S01]  /*a270*/  LDC R0, c[0x0][0x3c8] ;  /* 0x0000f200ff007b82 */ /* 0x000ee20000000800 */
[----:B------:R-:W-:Y:S02]  /*a280*/  IMAD.MOV.U32 R11, RZ, RZ, RZ ;  /* 0x000000ffff0b7224 */ /* 0x000fe400078e00ff */
[----:B------:R-:W-:Y:S02]  /*a290*/  IMAD.MOV.U32 R2, RZ, RZ, RZ ;  /* 0x000000ffff027224 */ /* 0x000fe400078e00ff */
[----:B------:R-:W-:Y:S01]  /*a2a0*/  IMAD.MOV.U32 R13, RZ, RZ, RZ ;  /* 0x000000ffff0d7224 */ /* 0x000fe200078e00ff */
[----:B---3--:R-:W-:Y:S01]  /*a2b0*/  ISETP.NE.AND P0, PT, R0, RZ, PT ;  /* 0x000000ff0000720c */ /* 0x008fe20003f05270 */
[----:B------:R-:W-:-:S12]  /*a2c0*/  IMAD.MOV.U32 R0, RZ, RZ, RZ ;  /* 0x000000ffff007224 */ /* 0x000fd800078e00ff */
[----:B-12---:R-:W-:Y:S01]  /*a2d0*/  @P0 SHF.R.U32.HI R4, RZ, UR8, R7 ;  /* 0x00000008ff040c19 */ /* 0x006fe20008011607 */
[----:B------:R-:W-:Y:S02]  /*a2e0*/  @P0 IMAD.U32 R2, RZ, RZ, UR15 ;  /* 0x0000000fff020e24 */ /* 0x000fe4000f8e00ff */
[----:B------:R-:W-:Y:S01]  /*a2f0*/  @P0 IMAD.U32 R0, RZ, RZ, UR13 ;  /* 0x0000000dff000e24 */ /* 0x000fe2000f8e00ff */
[----:B------:R-:W-:-:S07]  /*a300*/  @P0 LOP3.LUT R11, R4, UR14, RZ, 0x30, !PT ;  /* 0x0000000e040b0c12 */ /* 0x000fce000f8e30ff */
.L_x_1203:
        /* <DEDUP_REMOVED lines=11> */
.L_x_1204:
[----:B------:R-:W-:Y:S01]  /*a3c0*/  LEA R11, R11, UR7, 0x2 ;  /* 0x000000070b0b7c11 */ /* 0x000fe2000f8e10ff */
[----:B------:R-:W-:Y:S02]  /*a3d0*/  VIADD R0, R39, 0x300 ;  /* 0x0000030027007836 */ /* 0x000fe40000000000 */
[----:B------:R-:W-:Y:S02]  /*a3e0*/  IMAD.MOV.U32 R10, RZ, RZ, RZ ;  /* 0x000000ffff0a7224 */ /* 0x000fe400078e00ff */
[----:B------:R-:W-:Y:S01]  /*a3f0*/  IMAD.U32 R13, RZ, RZ, UR5 ;  /* 0x00000005ff0d7e24 */ /* 0x000fe2000f8e00ff */
[----:B------:R-:W3:Y:S01]  /*a400*/  LDS R11, [R11+0xb400] ;  /* 0x00b400000b0b7984 */ /* 0x000ee20000000800 */
[----:B------:R-:W-:Y:S01]  /*a410*/  ISETP.GE.AND P0, PT, R0, R3, PT ;  /* 0x000000030000720c */ /* 0x000fe20003f06270 */
[----:B------:R-:W-:-:S12]  /*a420*/  IMAD.U32 R2, RZ, RZ, UR6 ;  /* 0x00000006ff027e24 */ /* 0x000fd8000f8e00ff */
[----:B-1----:R-:W1:Y:S01]  /*a430*/  @!P0 LDC.64 R4, c[0x0][0x3a0] ;  /* 0x0000e800ff048b82 */ /* 0x002e620000000a00 */
[----:B---3--:R-:W-:Y:S02]  /*a440*/  IMAD.IADD R9, R0, 0x1, R11 ;  /* 0x0000000100097824 */ /* 0x008fe400078e020b */
[----:B------:R-:W-:Y:S02]  /*a450*/  IMAD.MOV.U32 R0, RZ, RZ, RZ ;  /* 0x000000ffff007224 */ /* 0x000fe400078e00ff */
[----:B-1----:R-:W-:-:S05]  /*a460*/  @!P0 IMAD.WIDE.U32 R4, R9, 0x8, R4 ;  /* 0x0000000809048825 */ /* 0x002fca00078e0004 */
        /* <DEDUP_REMOVED lines=15> */
.L_x_1205:
        /* <DEDUP_REMOVED lines=11> */
.L_x_1206:
        /* <DEDUP_REMOVED lines=26> */
.L_x_1207:
        /* <DEDUP_REMOVED lines=11> */
.L_x_1208:
        /* <DEDUP_REMOVED lines=26> */
.L_x_1209:
        /* <DEDUP_REMOVED lines=11> */
.L_x_1210:
        /* <DEDUP_REMOVED lines=26> */
.L_x_1211:
        /* <DEDUP_REMOVED lines=11> */
.L_x_1212:
        /* <DEDUP_REMOVED lines=26> */
.L_x_1213:
        /* <DEDUP_REMOVED lines=11> */
.L_x_1214:
        /* <DEDUP_REMOVED lines=26> */
.L_x_1215:
        /* <DEDUP_REMOVED lines=11> */
.L_x_1216:
[----:B------:R-:W-:Y:S01]  /*b1a0*/  LEA R11, R11, UR7, 0x2 ;  /* 0x000000070b0b7c11 */ /* 0x000fe2000f8e10ff */
[----:B------:R-:W-:Y:S01]  /*b1b0*/  IMAD.MOV.U32 R10, RZ, RZ, RZ ;  /* 0x000000ffff0a7224 */ /* 0x000fe200078e00ff */
[----:B------:R-:W-:Y:S01]  /*b1c0*/  LOP3.LUT R0, R39, 0xc00, RZ, 0xfc, !PT ;  /* 0x00000c0027007812 */ /* 0x000fe200078efcff */
[----:B------:R-:W-:Y:S02]  /*b1d0*/  IMAD.U32 R13, RZ, RZ, UR5 ;  /* 0x00000005ff0d7e24 */ /* 0x000fe4000f8e00ff */
[----:B------:R-:W-:Y:S01]  /*b1e0*/  IMAD.U32 R2, RZ, RZ, UR6 ;  /* 0x00000006ff027e24 */ /* 0x000fe2000f8e00ff */
[----:B------:R-:W3:Y:S01]  /*b1f0*/  LDS R11, [R11+0xb400] ;  /* 0x00b400000b0b7984 */ /* 0x000ee20000000800 */
[----:B------:R-:W-:-:S13]  /*b200*/  ISETP.GE.AND P0, PT, R0, R3, PT ;  /* 0x000000030000720c */ /* 0x000fda0003f06270 */
        /* <DEDUP_REMOVED lines=19> */
.L_x_1217:
        /* <DEDUP_REMOVED lines=11> */
.L_x_1218:
        /* <DEDUP_REMOVED lines=26> */
.L_x_1219:
        /* <DEDUP_REMOVED lines=11> */
.L_x_1220:
        /* <DEDUP_REMOVED lines=26> */
.L_x_1221:
        /* <DEDUP_REMOVED lines=11> */
.L_x_1222:
        /* <DEDUP_REMOVED lines=26> */
.L_x_1223:
        /* <DEDUP_REMOVED lines=11> */
.L_x_1224:
        /* <DEDUP_REMOVED lines=26> */
.L_x_1225:
        /* <DEDUP_REMOVED lines=11> */
.L_x_1226:
[----:B------:R-:W-:Y:S01]  /*bd30*/  LEA R10, R10, UR7, 0x2 ;  /* 0x000000070a0a7c11 */ /* 0x000fe2000f8e10ff */
[----:B------:R-:W-:Y:S01]  /*bd40*/  VIADD R0, R39, 0x1380 ;  /* 0x0000138027007836 */ /* 0x000fe20000000000 */
[----:B------:R-:W-:-:S03]  /*bd50*/  UMOV UR6, URZ ;  /* 0x000000ff00067c82 */ /* 0x000fc60008000000 */
[----:B-1----:R-:W1:Y:S01]  /*bd60*/  LDS R7, [R10+0xb400] ;  /* 0x00b400000a077984 */ /* 0x002e620000000800 */
[----:B------:R-:W-:-:S13]  /*bd70*/  ISETP.GE.AND P0, PT, R0, R3, PT ;  /* 0x000000030000720c */ /* 0x000fda0003f06270 */
[----:B------:R-:W3:Y:S01]  /*bd80*/  @!P0 LDC.64 R4, c[0x0][0x3a0] ;  /* 0x0000e800ff048b82 */ /* 0x000ee20000000a00 */
[----:B-1----:R-:W-:Y:S02]  /*bd90*/  IMAD.IADD R7, R0, 0x1, R7 ;  /* 0x0000000100077824 */ /* 0x002fe400078e0207 */
[----:B------:R-:W-:Y:S02]  /*bda0*/  IMAD.MOV.U32 R0, RZ, RZ, RZ ;  /* 0x000000ffff007224 */ /* 0x000fe400078e00ff */
[----:B---3--:R-:W-:-:S05]  /*bdb0*/  @!P0 IMAD.WIDE.U32 R4, R7, 0x8, R4 ;  /* 0x0000000807048825 */ /* 0x008fca00078e0004 */
[----:B--2---:R1:W-:Y:S04]  /*bdc0*/  @!P0 STG.E desc[UR10][R4.64], R8 ;  /* 0x0000000804008986 */ /* 0x0043e8000c10190a */
[----:B------:R1:W-:Y:S01]  /*bdd0*/  @!P0 STG.E desc[UR10][R4.64+0x4], R9 ;  /* 0x0000040904008986 */ /* 0x0003e2000c10190a */
        /* <DEDUP_REMOVED lines=12> */
[----:B0-----:R-:W-:-:S04]  /*bea0*/  @P0 SHF.R.U32.HI R2, RZ, UR8, R41 ;  /* 0x00000008ff020c19 */ /* 0x001fc80008011629 */
[----:B------:R-:W-:-:S07]  /*beb0*/  @P0 LOP3.LUT R0, R2, UR14, RZ, 0x30, !PT ;  /* 0x0000000e02000c12 */ /* 0x000fce000f8e30ff */
.L_x_1227:
[----:B------:R-:W-:-:S04]  /*bec0*/  UISETP.NE.AND UP0, UPT, UR4, URZ, UPT ;  /* 0x000000ff0400728c */ /* 0x000fc8000bf05270 */
[----:B------:R-:W-:-:S09]  /*bed0*/  UISETP.GT.U32.OR UP0, UPT, UR5, 0x1f, !UP0 ;  /* 0x0000001f0500788c */ /* 0x000fd2000c704470 */
[----:B------:R-:W-:Y:S05]  /*bee0*/  BRA.U UP0, `(.L_x_1228) ;  /* 0x0000000100247547 */ /* 0x000fea000b800000 */
[----:B------:R-:W-:Y:S02]  /*bef0*/  IMAD R2, RZ, RZ, -UR5 ;  /* 0x80000005ff027e24 */ /* 0x000fe4000f8e02ff */
[----:B-1----:R-:W-:Y:S02]  /*bf00*/  IMAD.MOV.U32 R5, RZ, RZ, 0x20 ;  /* 0x00000020ff057424 */ /* 0x002fe400078e00ff */
[----:B------:R-:W-:-:S03]  /*bf10*/  IMAD.MOV.U32 R7, RZ, RZ, -0x1 ;  /* 0xffffffffff077424 */ /* 0x000fc600078e00ff */
[----:B------:R-:W-:Y:S02]  /*bf20*/  VIADDMNMX.U32 R2, R2, R5, UR4, PT ;  /* 0x0000000402027e46 */ /* 0x000fe4000b800005 */
[----:B0-----:R-:W-:Y:S02]  /*bf30*/  SHF.R.U32.HI R5, RZ, UR5, R40 ;  /* 0x00000005ff057c19 */ /* 0x001fe40008011628 */
[----:B------:R-:W-:-:S04]  /*bf40*/  SHF.L.U32 R2, R7, R2, RZ ;  /* 0x0000000207027219 */ /* 0x000fc800000006ff */
[----:B------:R-:W-:-:S04]  /*bf50*/  LOP3.LUT R2, R5, R2, RZ, 0x30, !PT ;  /* 0x0000000205027212 */ /* 0x000fc800078e30ff */
[----:B------:R-:W-:-:S04]  /*bf60*/  SHF.L.U32 R5, R2, UR6, RZ ;  /* 0x0000000602057c19 */ /* 0x000fc800080006ff */
[----:B------:R-:W-:-:S07]  /*bf70*/  LOP3.LUT R0, R5, R0, RZ, 0xfc, !PT ;  /* 0x0000000005007212 */ /* 0x000fce00078efcff */
.L_x_1228:
[----:B------:R-:W-:Y:S01]  /*bf80*/  LEA R0, R0, UR7, 0x2 ;  /* 0x0000000700007c11 */ /* 0x000fe2000f8e10ff */
[----:B------:R-:W-:-:S04]  /*bf90*/  VIADD R38, R39, 0x1500 ;  /* 0x0000150027267836 */ /* 0x000fc80000000000 */
[----:B-1----:R-:W1:Y:S01]  /*bfa0*/  LDS R5, [R0+0xb400] ;  /* 0x00b4000000057984 */ /* 0x002e620000000800 */
[----:B------:R-:W-:-:S13]  /*bfb0*/  ISETP.GE.AND P0, PT, R38, R3, PT ;  /* 0x000000032600720c */ /* 0x000fda0003f06270 */
[----:B------:R-:W2:Y:S01]  /*bfc0*/  @!P0 LDC.64 R2, c[0x0][0x3a0] ;  /* 0x0000e800ff028b82 */ /* 0x000ea20000000a00 */
[----:B-1----:R-:W-:-:S04]  /*bfd0*/  IMAD.IADD R5, R38, 0x1, R5 ;  /* 0x0000000126057824 */ /* 0x002fc800078e0205 */
[----:B--2---:R-:W-:-:S05]  /*bfe0*/  @!P0 IMAD.WIDE.U32 R2, R5, 0x8, R2 ;  /* 0x0000000805028825 */ /* 0x004fca00078e0002 */
[----:B0-----:R-:W-:Y:S04]  /*bff0*/  @!P0 STG.E desc[UR10][R2.64], R40 ;  /* 0x0000002802008986 */ /* 0x001fe8000c10190a */
[----:B------:R-:W-:Y:S01]  /*c000*/  @!P0 STG.E desc[UR10][R2.64+0x4], R41 ;  /* 0x0000042902008986 */ /* 0x000fe2000c10190a */
[----:B------:R-:W-:Y:S01]  /*c010*/  NOP ;  /* 0x0000000000007918 */ /* 0x000fe20000000000 */
[----:B------:R-:W-:Y:S05]  /*c020*/  EXIT ;  /* 0x000000000000794d */ /* 0x000fea0003800000 */
.L_x_1097:
[----:B------:R-:W-:Y:S02]  /*c030*/  IMAD.MOV.U32 R64, RZ, RZ, R56 ;  /* 0x000000ffff407224 */ /* 0x000fe400078e0038 */
[----:B------:R-:W-:Y:S02]  /*c040*/  IMAD.MOV.U32 R65, RZ, RZ, 0x1 ;  /* 0x00000001ff417424 */ /* 0x000fe400078e00ff */
[----:B------:R-:W-:Y:S02]  /*c050*/  IMAD.MOV.U32 R66, RZ, RZ, RZ ;  /* 0x000000ffff427224 */ /* 0x000fe400078e00ff */
[----:B------:R-:W-:-:S07]  /*c060*/  IMAD.MOV.U32 R63, RZ, RZ, -0x1 ;  /* 0xffffffffff3f7424 */ /* 0x000fce00078e00ff */
[----:B-----5:R-:W-:Y:S05]  /*c070*/  WARPSYNC.COLLECTIVE R63, `(.L_x_1229) ;  /* 0x000000003f087348 */ /* 0x020fea0003c00000 */
[----:B------:R0:W1:Y:S02]  /*c080*/  SHFL.UP P0, R61, R64, R65, R66 ;  /* 0x04000041403d7389 */ /* 0x0000640000000042 */
[----:B01---5:R-:W-:Y:S05]  /*c090*/  ENDCOLLECTIVE ;  /* 0x000000000000791b */ /* 0x023fea0003800000 */
.L_x_1229:
[----:B------:R-:W-:Y:S02]  /*c0a0*/  IMAD.MOV.U32 R65, RZ, RZ, 0x2 ;  /* 0x00000002ff417424 */ /* 0x000fe400078e00ff */
[----:B------:R-:W-:-:S04]  /*c0b0*/  IMAD.MOV.U32 R57, RZ, RZ, R61 ;  /* 0x000000ffff397224 */ /* 0x000fc800078e003d */
[----:B------:R-:W-:-:S04]  /*c0c0*/  @P0 IMAD.IADD R57, R56, 0x1, R57 ;  /* 0x0000000138390824 */ /* 0x000fc800078e0239 */
[----:B------:R-:W-:-:S07]  /*c0d0*/  IMAD.MOV.U32 R64, RZ, RZ, R57 ;  /* 0x000000ffff407224 */ /* 0x000fce00078e0039 */
[----:B------:R-:W-:Y:S05]  /*c0e0*/  WARPSYNC.COLLECTIVE R63, `(.L_x_1230) ;  /* 0x000000003f087348 */ /* 0x000fea0003c00000 */
[----:B------:R0:W1:Y:S02]  /*c0f0*/  SHFL.UP P0, R61, R64, R65, R66 ;  /* 0x04000041403d7389 */ /* 0x0000640000000042 */
[----:B01----:R-:W-:Y:S05]  /*c100*/  ENDCOLLECTIVE ;  /* 0x000000000000791b */ /* 0x003fea0003800000 */
.L_x_1230:
[----:B------:R-:W-:Y:S02]  /*c110*/  IMAD.MOV.U32 R65, RZ, RZ, 0x4 ;  /* 0x00000004ff417424 */ /* 0x000fe400078e00ff */
[----:B------:R-:W-:-:S04]  /*c120*/  IMAD.MOV.U32 R58, RZ, RZ, R61 ;  /* 0x000000ffff3a7224 */ /* 0x000fc800078e003d */
[----:B------:R-:W-:-:S04]  /*c130*/  @P0 IMAD.IADD R58, R57, 0x1, R58 ;  /* 0x00000001393a0824 */ /* 0x000fc800078e023a */
[----:B------:R-:W-:-:S07]  /*c140*/  IMAD.MOV.U32 R64, RZ, RZ, R58 ;  /* 0x000000ffff407224 */ /* 0x000fce00078e003a */
[----:B------:R-:W-:Y:S05]  /*c150*/  WARPSYNC.COLLECTIVE R63, `(.L_x_1231) ;  /* 0x000000003f087348 */ /* 0x000fea0003c00000 */
[----:B------:R0:W1:Y:S02]  /*c160*/  SHFL.UP P0, R61, R64, R65, R66 ;  /* 0x04000041403d7389 */ /* 0x0000640000000042 */
[----:B01----:R-:W-:Y:S05]  /*c170*/  ENDCOLLECTIVE ;  /* 0x000000000000791b */ /* 0x003fea0003800000 */
.L_x_1231:
[----:B------:R-:W-:Y:S02]  /*c180*/  IMAD.MOV.U32 R65, RZ, RZ, 0x8 ;  /* 0x00000008ff417424 */ /* 0x000fe400078e00ff */
[----:B------:R-:W-:-:S04]  /*c190*/  IMAD.MOV.U32 R59, RZ, RZ, R61 ;  /* 0x000000ffff3b7224 */ /* 0x000fc800078e003d */
[----:B------:R-:W-:-:S04]  /*c1a0*/  @P0 IMAD.IADD R59, R58, 0x1, R59 ;  /* 0x000000013a3b0824 */ /* 0x000fc800078e023b */
[----:B------:R-:W-:-:S07]  /*c1b0*/  IMAD.MOV.U32 R64, RZ, RZ, R59 ;  /* 0x000000ffff407224 */ /* 0x000fce00078e003b */
[----:B------:R-:W-:Y:S05]  /*c1c0*/  WARPSYNC.COLLECTIVE R63, `(.L_x_1232) ;  /* 0x000000003f087348 */ /* 0x000fea0003c00000 */
[----:B------:R0:W1:Y:S02]  /*c1d0*/  SHFL.UP P0, R61, R64, R65, R66 ;  /* 0x04000041403d7389 */ /* 0x0000640000000042 */
[----:B01----:R-:W-:Y:S05]  /*c1e0*/  ENDCOLLECTIVE ;  /* 0x000000000000791b */ /* 0x003fea0003800000 */
.L_x_1232:
[----:B------:R-:W-:Y:S02]  /*c1f0*/  IMAD.MOV.U32 R65, RZ, RZ, 0x10 ;  /* 0x00000010ff417424 */ /* 0x000fe400078e00ff */
[----:B------:R-:W-:-:S04]  /*c200*/  IMAD.MOV.U32 R60, RZ, RZ, R61 ;  /* 0x000000ffff3c7224 */ /* 0x000fc800078e003d */
[----:B------:R-:W-:-:S04]  /*c210*/  @P0 IMAD.IADD R60, R59, 0x1, R60 ;  /* 0x000000013b3c0824 */ /* 0x000fc800078e023c */
[----:B------:R-:W-:-:S07]  /*c220*/  IMAD.MOV.U32 R64, RZ, RZ, R60 ;  /* 0x000000ffff407224 */ /* 0x000fce00078e003c */
[----:B------:R-:W-:Y:S05]  /*c230*/  WARPSYNC.COLLECTIVE R63, `(.L_x_1233) ;  /* 0x000000003f087348 */ /* 0x000fea0003c00000 */
[----:B------:R0:W1:Y:S02]  /*c240*/  SHFL.UP P0, R61, R64, R65, R66 ;  /* 0x04000041403d7389 */ /* 0x0000640000000042 */
[----:B01----:R-:W-:Y:S05]  /*c250*/  ENDCOLLECTIVE ;  /* 0x000000000000791b */ /* 0x003fea0003800000 */
.L_x_1233:
[----:B------:R-:W-:Y:S05]  /*c260*/  BRA `(.L_x_1234) ;  /* 0xffffff78001c7947 */ /* 0x000fea000383ffff */
.L_x_1235:
        /* <DEDUP_REMOVED lines=9> */
.L_x_1380:


//--------------------- .text._ZN3cub18CUB_300001_SM_10006detail10radix_sort33DeviceRadixSortExclusiveSumKernelINS1_5radix10policy_hubI6edge_tNS0_8NullTypeEjE10Policy1000EjEEvPT0_ --------------------------
	.section	.text._ZN3cub18CUB_300001_SM_10006detail10radix_sort33DeviceRadixSortExclusiveSumKernelINS1_5radix10policy_hubI6edge_tNS0_8NullTypeEjE10Policy1000EjEEvPT0_,"ax",@progbits
	.align	128
        .global         _ZN3cub18CUB_300001_SM_10006detail10radix_sort33DeviceRadixSortExclusiveSumKernelINS1_5radix10policy_hubI6edge_tNS0_8NullTypeEjE10Policy1000EjEEvPT0_
        .type           _ZN3cub18CUB_300001_SM_10006detail10radix_sort33DeviceRadixSortExclusiveSumKernelINS1_5radix10policy_hubI6edge_tNS0_8NullTypeEjE10Policy1000EjEEvPT0_,@function
        .size           _ZN3cub18CUB_300001_SM_10006detail10radix_sort33DeviceRadixSortExclusiveSumKernelINS1_5radix10policy_hubI6edge_tNS0_8NullTypeEjE10Policy1000EjEEvPT0_,(.L_x_1381 - _ZN3cub18CUB_300001_SM_10006detail10radix_sort33DeviceRadixSortExclusiveSumKernelINS1_5radix10policy_hubI6edge_tNS0_8NullTypeEjE10Policy1000EjEEvPT0_)
        .other          _ZN3cub18CUB_300001_SM_10006detail10radix_sort33DeviceRadixSortExclusiveSumKernelINS1_5radix10policy_hubI6edge_tNS0_8NullTypeEjE10Policy1000EjEEvPT0_,@"STO_CUDA_ENTRY STV_DEFAULT"
_ZN3cub18CUB_300001_SM_10006detail10radix_sort33DeviceRadixSortExclusiveSumKernelINS1_5radix10policy_hubI6edge_tNS0_8NullTypeEjE10Policy1000EjEEvPT0_:
.text._ZN3cub18CUB_300001_SM_10006detail10radix_sort33DeviceRadixSortExclusiveSumKernelINS1_5radix10policy_hubI6edge_tNS0_8NullTypeEjE10Policy1000EjEEvPT0_:
        /* <DEDUP_REMOVED lines=42> */
.L_x_1243:
        /* <DEDUP_REMOVED lines=17> */
.L_x_1236:
[----:B------:R-:W-:Y:S05]  /*03b0*/  WARPSYNC.ALL ;  /* 0x0000000000007948 */ /* 0x000fea0003800000 */
[----:B------:R-:W-:Y:S06]  /*03c0*/  BAR.SYNC.DEFER_BLOCKING 0x0 ;  /* 0x0000000000007b1d */ /* 0x000fec0000010000 */
[----:B------:R-:W-:Y:S05]  /*03d0*/  @P1 EXIT ;  /* 0x000000000000194d */ /* 0x000fea0003800000 */
[----:B-1----:R-:W1:Y:S04]  /*03e0*/  LDS R5, [R0+0x10] ;  /* 0x0000100000057984 */ /* 0x002e680000000800 */
[----:B-1----:R-:W-:Y:S01]  /*03f0*/  STG.E desc[UR4][R2.64], R5 ;  /* 0x0000000502007986 */ /* 0x002fe2000c101904 */
[----:B------:R-:W-:Y:S05]  /*0400*/  EXIT ;  /* 0x000000000000794d */ /* 0x000fea0003800000 */
.L_x_1237:
[----:B------:R-:W-:Y:S02]  /*0410*/  HFMA2 R20, -RZ, RZ, 0, 5.9604644775390625e-08 ;  /* 0x00000001ff147431 */ /* 0x000fe400000001ff */
[----:B------:R-:W-:Y:S01]  /*0420*/  IMAD.MOV.U32 R19, RZ, RZ, R12 ;  /* 0x000000ffff137224 */ /* 0x000fe200078e000c */
[----:B------:R-:W-:Y:S01]  /*0430*/  MOV R18, 0xffffffff ;  /* 0xffffffff00127802 */ /* 0x000fe20000000f00 */
[----:B------:R-:W-:-:S07]  /*0440*/  IMAD.MOV.U32 R21, RZ, RZ, RZ ;  /* 0x000000ffff157224 */ /* 0x000fce00078e00ff */
[----:B------:R-:W-:Y:S05]  /*0450*/  WARPSYNC.COLLECTIVE R18, `(.L_x_1238) ;  /* 0x0000000012087348 */ /* 0x000fea0003c00000 */
[----:B------:R0:W1:Y:S02]  /*0460*/  SHFL.UP P0, R17, R19, R20, R21 ;  /* 0x0400001413117389 */ /* 0x0000640000000015 */
[----:B01----:R-:W-:Y:S05]  /*0470*/  ENDCOLLECTIVE ;  /* 0x000000000000791b */ /* 0x003fea0003800000 */
.L_x_1238:
[----:B------:R-:W-:Y:S02]  /*0480*/  HFMA2 R20, -RZ, RZ, 0, 1.1920928955078125e-07 ;  /* 0x00000002ff147431 */ /* 0x000fe400000001ff */
[----:B------:R-:W-:-:S05]  /*0490*/  IMAD.MOV.U32 R13, RZ, RZ, R17 ;  /* 0x000000ffff0d7224 */ /* 0x000fca00078e0011 */
[----:B------:R-:W-:-:S05]  /*04a0*/  @P0 IADD3 R13, PT, PT, R12, R13, RZ ;  /* 0x0000000d0c0d0210 */ /* 0x000fca0007ffe0ff */
[----:B------:R-:W-:-:S07]  /*04b0*/  IMAD.MOV.U32 R19, RZ, RZ, R13 ;  /* 0x000000ffff137224 */ /* 0x000fce00078e000d */
[----:B------:R-:W-:Y:S05]  /*04c0*/  WARPSYNC.COLLECTIVE R18, `(.L_x_1239) ;  /* 0x0000000012087348 */ /* 0x000fea0003c00000 */
[----:B------:R0:W1:Y:S02]  /*04d0*/  SHFL.UP P0, R17, R19, R20, R21 ;  /* 0x0400001413117389 */ /* 0x0000640000000015 */
[----:B01----:R-:W-:Y:S05]  /*04e0*/  ENDCOLLECTIVE ;  /* 0x000000000000791b */ /* 0x003fea0003800000 */
.L_x_1239:
[----:B------:R-:W-:Y:S01]  /*04f0*/  MOV R20, 0x4 ;  /* 0x0000000400147802 */ /* 0x000fe20000000f00 */
[----:B------:R-:W-:-:S05]  /*0500*/  IMAD.MOV.U32 R14, RZ, RZ, R17 ;  /* 0x000000ffff0e7224 */ /* 0x000fca00078e0011 */
[----:B------:R-:W-:-:S05]  /*0510*/  @P0 IADD3 R14, PT, PT, R13, R14, RZ ;  /* 0x0000000e0d0e0210 */ /* 0x000fca0007ffe0ff */
[----:B------:R-:W-:-:S07]  /*0520*/  IMAD.MOV.U32 R19, RZ, RZ, R14 ;  /* 0x000000ffff137224 */ /* 0x000fce00078e000e */
[----:B------:R-:W-:Y:S05]  /*0530*/  WARPSYNC.COLLECTIVE R18, `(.L_x_1240) ;  /* 0x0000000012087348 */ /* 0x000fea0003c00000 */
[----:B------:R0:W1:Y:S02]  /*0540*/  SHFL.UP P0, R17, R19, R20, R21 ;  /* 0x0400001413117389 */ /* 0x0000640000000015 */
[----:B01----:R-:W-:Y:S05]  /*0550*/  ENDCOLLECTIVE ;  /* 0x000000000000791b */ /* 0x003fea0003800000 */
.L_x_1240:
[----:B------:R-:W-:Y:S02]  /*0560*/  HFMA2 R20, -RZ, RZ, 0, 4.76837158203125e-07 ;  /* 0x00000008ff147431 */ /* 0x000fe400000001ff */
[----:B------:R-:W-:-:S05]  /*0570*/  IMAD.MOV.U32 R15, RZ, RZ, R17 ;  /* 0x000000ffff0f7224 */ /* 0x000fca00078e0011 */
[----:B------:R-:W-:-:S05]  /*0580*/  @P0 IADD3 R15, PT, PT, R14, R15, RZ ;  /* 0x0000000f0e0f0210 */ /* 0x000fca0007ffe0ff */
[----:B------:R-:W-:-:S07]  /*0590*/  IMAD.MOV.U32 R19, RZ, RZ, R15 ;  /* 0x000000ffff137224 */ /* 0x000fce00078e000f */
[----:B------:R-:W-:Y:S05]  /*05a0*/  WARPSYNC.COLLECTIVE R18, `(.L_x_1241) ;  /* 0x0000000012087348 */ /* 0x000fea0003c00000 */
[----:B------:R0:W1:Y:S02]  /*05b0*/  SHFL.UP P0, R17, R19, R20, R21 ;  /* 0x0400001413117389 */ /* 0x0000640000000015 */
[----:B01----:R-:W-:Y:S05]  /*05c0*/  ENDCOLLECTIVE ;  /* 0x000000000000791b */ /* 0x003fea0003800000 */
.L_x_1241:
[----:B------:R-:W-:Y:S01]  /*05d0*/  MOV R20, 0x10 ;  /* 0x0000001000147802 */ /* 0x000fe20000000f00 */
[----:B------:R-:W-:-:S05]  /*05e0*/  IMAD.MOV.U32 R16, RZ, RZ, R17 ;  /* 0x000000ffff107224 */ /* 0x000fca00078e0011 */
[----:B------:R-:W-:-:S05]  /*05f0*/  @P0 IADD3 R16, PT, PT, R15, R16, RZ ;  /* 0x000000100f100210 */ /* 0x000fca0007ffe0ff */
[----:B------:R-:W-:-:S07]  /*0600*/  IMAD.MOV.U32 R19, RZ, RZ, R16 ;  /* 0x000000ffff137224 */ /* 0x000fce00078e0010 */
[----:B------:R-:W-:Y:S05]  /*0610*/  WARPSYNC.COLLECTIVE R18, `(.L_x_1242) ;  /* 0x0000000012087348 */ /* 0x000fea0003c00000 */
[----:B------:R0:W1:Y:S02]  /*0620*/  SHFL.UP P0, R17, R19, R20, R21 ;  /* 0x0400001413117389 */ /* 0x0000640000000015 */
[----:B01----:R-:W-:Y:S05]  /*0630*/  ENDCOLLECTIVE ;  /* 0x000000000000791b */ /* 0x003fea0003800000 */
.L_x_1242:
[----:B------:R-:W-:Y:S05]  /*0640*/  BRA `(.L_x_1243) ;  /* 0xfffffffc00147947 */ /* 0x000fea000383ffff */
.L_x_1244:
        /* <DEDUP_REMOVED lines=11> */
.L_x_1381:


//--------------------- .text._ZN3cub18CUB_300001_SM_10006detail10radix_sort30DeviceRadixSortHistogramKernelINS1_5radix10policy_hubI6edge_tNS0_8NullTypeEjE10Policy1000ELNS0_9SortOrderE0ES6_j17edge_decomposer_tEEvPT2_PKT1_SC_iiT3_ --------------------------
	.section	.text._ZN3cub18CUB_300001_SM_10006detail10radix_sort30DeviceRadixSortHistogramKernelINS1_5radix10policy_hubI6edge_tNS0_8NullTypeEjE10Policy1000ELNS0_9SortOrderE0ES6_j17edge_decomposer_tEEvPT2_PKT1_SC_iiT3_,"ax",@progbits
	.align	128
        .global         _ZN3cub18CUB_300001_SM_10006detail10radix_sort30DeviceRadixSortHistogramKernelINS1_5radix10policy_hubI6edge_tNS0_8NullTypeEjE10Policy1000ELNS0_9SortOrderE0ES6_j17edge_decomposer_tEEvPT2_PKT1_SC_iiT3_
        .type           _ZN3cub18CUB_300001_SM_10006detail10radix_sort30DeviceRadixSortHistogramKernelINS1_5radix10policy_hubI6edge_tNS0_8NullTypeEjE10Policy1000ELNS0_9SortOrderE0ES6_j17edge_decomposer_tEEvPT2_PKT1_SC_iiT3_,@function
        .size           _ZN3cub18CUB_300001_SM_10006detail10radix_sort30DeviceRadixSortHistogramKernelINS1_5radix10policy_hubI6edge_tNS0_8NullTypeEjE10Policy1000ELNS0_9SortOrderE0ES6_j17edge_decomposer_tEEvPT2_PKT1_SC_iiT3_,(.L_x_1382 - _ZN3cub18CUB_300001_SM_10006detail10radix_sort30DeviceRadixSortHistogramKernelINS1_5radix10policy_hubI6edge_tNS0_8NullTypeEjE10Policy1000ELNS0_9SortOrderE0ES6_j17edge_decomposer_tEEvPT2_PKT1_SC_iiT3_)
        .other          _ZN3cub18CUB_300001_SM_10006detail10radix_sort30DeviceRadixSortHistogramKernelINS1_5radix10policy_hubI6edge_tNS0_8NullTypeEjE10Policy1000ELNS0_9SortOrderE0ES6_j17edge_decomposer_tEEvPT2_PKT1_SC_iiT3_,@"STO_CUDA_ENTRY STV_DEFAULT"
_ZN3cub18CUB_300001_SM_10006detail10radix_sort30DeviceRadixSortHistogramKernelINS1_5radix10policy_hubI6edge_tNS0_8NullTypeEjE10Policy1000ELNS0_9SortOrderE0ES6_j17edge_decomposer_tEEvPT2_PKT1_SC_iiT3_:
.text._ZN3cub18CUB_300001_SM_10006detail10radix_sort30DeviceRadixSortHistogramKernelINS1_5radix10policy_hubI6edge_tNS0_8NullTypeEjE10Policy1000ELNS0_9SortOrderE0ES6_j17edge_decomposer_tEEvPT2_PKT1_SC_iiT3_:
[----:B------:R-:W-:Y:S01]  /*0000*/  LDC R1, c[0x0][0x37c] ;  /* 0x0000df00ff017b82 */ /* 0x000fe20000000800 */
[----:B------:R-:W0:Y:S02]  /*0010*/  LDCU UR4, c[0x0][0x390] ;  /* 0x00007200ff0477ac */ /* 0x000e240008000800 */
[----:B0-----:R-:W-:-:S13]  /*0020*/  ISETP.NE.AND P0, PT, RZ, UR4, PT ;  /* 0x00000004ff007c0c */ /* 0x001fda000bf05270 */
[----:B------:R-:W-:Y:S05]  /*0030*/  @!P0 EXIT ;  /* 0x000000000000894d */ /* 0x000fea0003800000 */
[----:B------:R-:W0:Y:S01]  /*0040*/  LDCU UR4, c[0x0][0x398] ;  /* 0x00007300ff0477ac */ /* 0x000e220008000800 */
[----:B------:R-:W1:Y:S01]  /*0050*/  S2R R0, SR_TID.X ;  /* 0x0000000000007919 */ /* 0x000e620000002100 */
[----:B------:R-:W2:Y:S01]  /*0060*/  S2UR UR6, SR_CTAID.X ;  /* 0x00000000000679c3 */ /* 0x000ea20000002500 */
[----:B------:R-:W0:Y:S01]  /*0070*/  LDCU UR5, c[0x0][0x394] ;  /* 0x00007280ff0577ac */ /* 0x000e220008000800 */
[----:B------:R-:W3:Y:S01]  /*0080*/  LDCU.64 UR12, c[0x0][0x358] ;  /* 0x00006b00ff0c77ac */ /* 0x000ee20008000a00 */
[----:B------:R-:W4:Y:S01]  /*0090*/  LDCU UR16, c[0x0][0x370] ;  /* 0x00006e00ff1077ac */ /* 0x000f220008000800 */
[----:B0-----:R-:W-:-:S04]  /*00a0*/  UIADD3 UR4, UPT, UPT, UR4, 0x7, -UR5 ;  /* 0x0000000704047890 */ /* 0x001fc8000fffe805 */
[----:B------:R-:W-:Y:S02]  /*00b0*/  UISETP.GE.AND UP0, UPT, UR4, 0x8, UPT ;  /* 0x000000080400788c */ /* 0x000fe4000bf06270 */
[----:B------:R-:W-:Y:S02]  /*00c0*/  USHF.R.S32.HI UR5, URZ, 0x1f, UR4 ;  /* 0x0000001fff057899 */ /* 0x000fe40008011404 */
[----:B--2---:R-:W-:Y:S02]  /*00d0*/  USHF.L.U32 UR6, UR6, 0xb, URZ ;  /* 0x0000000b06067899 */ /* 0x004fe400080006ff */
[----:B------:R-:W-:Y:S01]  /*00e0*/  PLOP3.LUT P0, PT, PT, PT, UP0, 0x80, 0x8 ;  /* 0x000000000008781c */ /* 0x000fe20003f0f008 */
[----:B------:R-:W-:-:S03]  /*00f0*/  ULEA.HI UR5, UR5, UR4, URZ, 0x3 ;  /* 0x0000000405057291 */ /* 0x000fc6000f8f18ff */
[----:B-1----:R-:W-:Y:S01]  /*0100*/  ISETP.GT.U32.OR P0, PT, R0, 0xff, !P0 ;  /* 0x000000ff0000780c */ /* 0x002fe20004704470 */
[----:B------:R-:W-:Y:S01]  /*0110*/  USHF.R.S32.HI UR5, URZ, 0x3, UR5 ;  /* 0x00000003ff057899 */ /* 0x000fe20008011405 */
[----:B------:R-:W-:Y:S02]  /*0120*/  UMOV UR4, URZ ;  /* 0x000000ff00047c82 */ /* 0x000fe40008000000 */
[----:B------:R-:W-:Y:S01]  /*0130*/  P2R R39, PR, RZ, 0x1 ;  /* 0x00000001ff277803 */ /* 0x000fe20000000000 */
[----:B------:R-:W-:Y:S02]  /*0140*/  UIADD3 UR11, UPT, UPT, UR5, -0x1, URZ ;  /* 0xffffffff050b7890 */ /* 0x000fe4000fffe0ff */
[----:B------:R-:W-:Y:S02]  /*0150*/  ULOP3.LUT UR14, UR5, 0x7, URZ, 0xc0, !UPT ;  /* 0x00000007050e7892 */ /* 0x000fe4000f8ec0ff */
[----:B---34-:R-:W-:-:S12]  /*0160*/  ULOP3.LUT UR7, UR5, 0x3, URZ, 0xc0, !UPT ;  /* 0x0000000305077892 */ /* 0x018fd8000f8ec0ff */
.L_x_1347:
[----:B------:R-:W-:Y:S01]  /*0170*/  ISETP.NE.AND P0, PT, R39, RZ, PT ;  /* 0x000000ff2700720c */ /* 0x000fe20003f05270 */
[----:B------:R-:W-:-:S12]  /*0180*/  BSSY.RECONVERGENT B0, `(.L_x_1245) ;  /* 0x0000087000007945 */ /* 0x000fd80003800200 */
[----:B0-2345:R-:W-:Y:S05]  /*0190*/  @P0 BRA `(.L_x_1246) ;  /* 0x0000000800140947 */ /* 0x03dfea0003800000 */
[----:B------:R-:W0:Y:S01]  /*01a0*/  LDC R2, c[0x0][0x398] ;  /* 0x0000e600ff027b82 */ /* 0x000e220000000800 */
[----:B------:R-:W-:Y:S01]  /*01b0*/  IMAD.U32 R4, RZ, RZ, UR11 ;  /* 0x0000000bff047e24 */ /* 0x000fe2000f8e00ff */
[----:B------:R-:W-:-:S04]  /*01c0*/  UMOV UR5, 0x400 ;  /* 0x0000040000057882 */ /* 0x000fc80000000000 */
[----:B------:R-:W-:Y:S02]  /*01d0*/  ISETP.GE.U32.AND P0, PT, R4, 0xf, PT ;  /* 0x0000000f0400780c */ /* 0x000fe40003f06070 */
[----:B------:R-:W0:Y:S08]  /*01e0*/  LDC R3, c[0x0][0x394] ;  /* 0x0000e500ff037b82 */ /* 0x000e300000000800 */
[----:B------:R-:W1:Y:S01]  /*01f0*/  S2UR UR8, SR_CgaCtaId ;  /* 0x00000000000879c3 */ /* 0x000e620000008800 */
[----:B0-----:R-:W-:-:S04]  /*0200*/  IADD3 R2, PT, PT, R2, 0x7, -R3 ;  /* 0x0000000702027810 */ /* 0x001fc80007ffe803 */
[----:B------:R-:W-:Y:S01]  /*0210*/  SHF.R.S32.HI R3, RZ, 0x1f, R2 ;  /* 0x0000001fff037819 */ /* 0x000fe20000011402 */
[----:B-1----:R-:W-:-:S03]  /*0220*/  ULEA UR5, UR8, UR5, 0x18 ;  /* 0x0000000508057291 */ /* 0x002fc6000f8ec0ff */
[----:B------:R-:W-:Y:S01]  /*0230*/  LEA.HI R3, R3, R2, RZ, 0x3 ;  /* 0x0000000203037211 */ /* 0x000fe200078f18ff */
[----:B------:R-:W-:-:S03]  /*0240*/  IMAD.MOV.U32 R2, RZ, RZ, RZ ;  /* 0x000000ffff027224 */ /* 0x000fc600078e00ff */
[----:B------:R-:W-:Y:S02]  /*0250*/  SHF.R.S32.HI R4, RZ, 0x3, R3 ;  /* 0x00000003ff047819 */ /* 0x000fe40000011403 */
[----:B------:R-:W-:Y:S02]  /*0260*/  LEA R7, R0, UR5, 0x2 ;  /* 0x0000000500077c11 */ /* 0x000fe4000f8e10ff */
[----:B------:R-:W-:Y:S01]  /*0270*/  LOP3.LUT R5, R4, 0xffffff0, RZ, 0xc0, !PT ;  /* 0x0ffffff004057812 */ /* 0x000fe200078ec0ff */
[----:B------:R-:W-:Y:S06]  /*0280*/  @!P0 BRA `(.L_x_1247) ;  /* 0x00000000005c8947 */ /* 0x000fec0003800000 */
[----:B------:R-:W-:Y:S02]  /*0290*/  IMAD.MOV R3, RZ, RZ, -R5 ;  /* 0x000000ffff037224 */ /* 0x000fe400078e0a05 */
[----:B------:R-:W-:-:S07]  /*02a0*/  VIADD R2, R7, 0x2000 ;  /* 0x0000200007027836 */ /* 0x000fce0000000000 */
.L_x_1248:
        /* <DEDUP_REMOVED lines=21> */
.L_x_1247:
[----:B------:R-:W-:Y:S01]  /*0400*/  LOP3.LUT R4, R4, 0xf, RZ, 0xc0, !PT ;  /* 0x0000000f04047812 */ /* 0x000fe200078ec0ff */
[----:B------:R-:W-:-:S03]  /*0410*/  IMAD.U32 R3, RZ, RZ, UR14 ;  /* 0x0000000eff037e24 */ /* 0x000fc6000f8e00ff */
[C---:B------:R-:W-:Y:S01]  /*0420*/  ISETP.NE.AND P1, PT, R4.reuse, RZ, PT ;  /* 0x000000ff0400720c */ /* 0x040fe20003f25270 */
[----:B------:R-:W-:Y:S02]  /*0430*/  VIADD R6, R4, 0xffffffff ;  /* 0xffffffff04067836 */ /* 0x000fe40000000000 */
[----:B------:R-:W-:-:S10]  /*0440*/  VIADD R4, R3, 0xffffffff ;  /* 0xffffffff03047836 */ /* 0x000fd40000000000 */
[----:B------:R-:W-:Y:S05]  /*0450*/  @!P1 BRA `(.L_x_1249) ;  /* 0x00000000007c9947 */ /* 0x000fea0003800000 */
[----:B------:R-:W-:Y:S01]  /*0460*/  ISETP.GE.U32.AND P2, PT, R6, 0x7, PT ;  /* 0x000000070600780c */ /* 0x000fe20003f46070 */
[----:B------:R-:W-:-:S12]  /*0470*/  UISETP.NE.AND UP0, UPT, UR14, URZ, UPT ;  /* 0x000000ff0e00728c */ /* 0x000fd8000bf05270 */
        /* <DEDUP_REMOVED lines=11> */
.L_x_1250:
[----:B------:R-:W-:Y:S05]  /*0530*/  BRA.U !UP0, `(.L_x_1249) ;  /* 0x0000000108447547 */ /* 0x000fea000b800000 */
[----:B------:R-:W-:Y:S01]  /*0540*/  ISETP.GE.U32.AND P2, PT, R4, 0x3, PT ;  /* 0x000000030400780c */ /* 0x000fe20003f46070 */
[----:B------:R-:W-:-:S12]  /*0550*/  UISETP.NE.AND UP0, UPT, UR7, URZ, UPT ;  /* 0x000000ff0700728c */ /* 0x000fd8000bf05270 */
[C---:B0-----:R-:W-:Y:S02]  /*0560*/  @P2 IMAD R3, R2.reuse, 0x400, R7 ;  /* 0x0000040002032824 */ /* 0x041fe400078e0207 */
[----:B------:R-:W-:-:S03]  /*0570*/  @P2 VIADD R2, R2, 0x4 ;  /* 0x0000000402022836 */ /* 0x000fc60000000000 */
[----:B------:R1:W-:Y:S04]  /*0580*/  @P2 STS [R3], RZ ;  /* 0x000000ff03002388 */ /* 0x0003e80000000800 */
[----:B------:R1:W-:Y:S04]  /*0590*/  @P2 STS [R3+0x400], RZ ;  /* 0x000400ff03002388 */ /* 0x0003e80000000800 */
[----:B------:R1:W-:Y:S04]  /*05a0*/  @P2 STS [R3+0x800], RZ ;  /* 0x000800ff03002388 */ /* 0x0003e80000000800 */
[----:B------:R1:W-:Y:S01]  /*05b0*/  @P2 STS [R3+0xc00], RZ ;  /* 0x000c00ff03002388 */ /* 0x0003e20000000800 */
[----:B------:R-:W-:Y:S05]  /*05c0*/  BRA.U !UP0, `(.L_x_1249) ;  /* 0x0000000108207547 */ /* 0x000fea000b800000 */
[----:B------:R-:W-:Y:S01]  /*05d0*/  IMAD R2, R2, 0x400, R7 ;  /* 0x0000040002027824 */ /* 0x000fe200078e0207 */
[----:B------:R-:W-:-:S04]  /*05e0*/  UISETP.NE.AND UP0, UPT, UR7, 0x1, UPT ;  /* 0x000000010700788c */ /* 0x000fc8000bf05270 */
[----:B------:R2:W-:Y:S05]  /*05f0*/  STS [R2], RZ ;  /* 0x000000ff02007388 */ /* 0x0005ea0000000800 */
[----:B------:R-:W-:Y:S05]  /*0600*/  BRA.U !UP0, `(.L_x_1249) ;  /* 0x0000000108107547 */ /* 0x000fea000b800000 */
[----:B------:R-:W-:Y:S01]  /*0610*/  UISETP.NE.AND UP0, UPT, UR7, 0x2, UPT ;  /* 0x000000020700788c */ /* 0x000fe2000bf05270 */
[----:B------:R3:W-:Y:S05]  /*0620*/  STS [R2+0x400], RZ ;  /* 0x000400ff02007388 */ /* 0x0007ea0000000800 */
[----:B------:R-:W-:-:S13]  /*0630*/  PLOP3.LUT P2, PT, PT, PT, UP0, 0x80, 0x8 ;  /* 0x000000000008781c */ /* 0x000fda0003f4f008 */
[----:B------:R3:W-:Y:S02]  /*0640*/  @P2 STS [R2+0x800], RZ ;  /* 0x000800ff02002388 */ /* 0x0007e40000000800 */
.L_x_1249:
[----:B------:R-:W-:-:S13]  /*0650*/  ISETP.GT.U32.AND P2, PT, R0, 0x7f, PT ;  /* 0x0000007f0000780c */ /* 0x000fda0003f44070 */
[----:B------:R-:W-:Y:S05]  /*0660*/  @P2 BRA `(.L_x_1246) ;  /* 0x0000000000e02947 */ /* 0x000fea0003800000 */
[----:B--23--:R-:W-:Y:S01]  /*0670*/  IMAD.MOV.U32 R2, RZ, RZ, RZ ;  /* 0x000000ffff027224 */ /* 0x00cfe200078e00ff */
[----:B------:R-:W-:Y:S06]  /*0680*/  @!P0 BRA `(.L_x_1251) ;  /* 0x0000000000588947 */ /* 0x000fec0003800000 */
[----:B------:R-:W-:-:S07]  /*0690*/  IMAD.MOV.U32 R2, RZ, RZ, RZ ;  /* 0x000000ffff027224 */ /* 0x000fce00078e00ff */
.L_x_1252:
[C---:B012---:R-:W-:Y:S02]  /*06a0*/  IMAD R3, R2.reuse, 0x400, R7 ;  /* 0x0000040002037824 */ /* 0x047fe400078e0207 */
        /* <DEDUP_REMOVED lines=20> */
.L_x_1251:
[----:B------:R-:W-:Y:S05]  /*07f0*/  @!P1 BRA `(.L_x_1246) ;  /* 0x00000000007c9947 */ /* 0x000fea0003800000 */
[----:B------:R-:W-:Y:S01]  /*0800*/  ISETP.GE.U32.AND P0, PT, R6, 0x7, PT ;  /* 0x000000070600780c */ /* 0x000fe20003f06070 */
[----:B------:R-:W-:-:S12]  /*0810*/  UISETP.NE.AND UP0, UPT, UR14, URZ, UPT ;  /* 0x000000ff0e00728c */ /* 0x000fd8000bf05270 */
[----:B------:R-:W-:Y:S05]  /*0820*/  @!P0 BRA `(.L_x_1253) ;  /* 0x0000000000288947 */ /* 0x000fea0003800000 */
[C---:B012---:R-:W-:Y:S02]  /*0830*/  IMAD R3, R2.reuse, 0x400, R7 ;  /* 0x0000040002037824 */ /* 0x047fe400078e0207 */
        /* <DEDUP_REMOVED lines=9> */
.L_x_1253:
[----:B------:R-:W-:Y:S05]  /*08d0*/  BRA.U !UP0, `(.L_x_1246) ;  /* 0x0000000108447547 */ /* 0x000fea000b800000 */
[----:B------:R-:W-:Y:S01]  /*08e0*/  ISETP.GE.U32.AND P0, PT, R4, 0x3, PT ;  /* 0x000000030400780c */ /* 0x000fe20003f06070 */
[----:B------:R-:W-:-:S12]  /*08f0*/  UISETP.NE.AND UP0, UPT, UR7, URZ, UPT ;  /* 0x000000ff0700728c */ /* 0x000fd8000bf05270 */
[C---:B0123--:R-:W-:Y:S02]  /*0900*/  @P0 IMAD R3, R2.reuse, 0x400, R7 ;  /* 0x0000040002030824 */ /* 0x04ffe400078e0207 */
[----:B------:R-:W-:-:S03]  /*0910*/  @P0 VIADD R2, R2, 0x4 ;  /* 0x0000000402020836 */ /* 0x000fc60000000000 */
[----:B------:R4:W-:Y:S04]  /*0920*/  @P0 STS [R3+0x200], RZ ;  /* 0x000200ff03000388 */ /* 0x0009e80000000800 */
[----:B------:R4:W-:Y:S04]  /*0930*/  @P0 STS [R3+0x600], RZ ;  /* 0x000600ff03000388 */ /* 0x0009e80000000800 */
[----:B------:R4:W-:Y:S04]  /*0940*/  @P0 STS [R3+0xa00], RZ ;  /* 0x000a00ff03000388 */ /* 0x0009e80000000800 */
[----:B------:R4:W-:Y:S01]  /*0950*/  @P0 STS [R3+0xe00], RZ ;  /* 0x000e00ff03000388 */ /* 0x0009e20000000800 */
[----:B------:R-:W-:Y:S05]  /*0960*/  BRA.U !UP0, `(.L_x_1246) ;  /* 0x0000000108207547 */ /* 0x000fea000b800000 */
[----:B------:R-:W-:Y:S01]  /*0970*/  IMAD R2, R2, 0x400, R7 ;  /* 0x0000040002027824 */ /* 0x000fe200078e0207 */
[----:B------:R-:W-:-:S04]  /*0980*/  UISETP.NE.AND UP0, UPT, UR7, 0x1, UPT ;  /* 0x000000010700788c */ /* 0x000fc8000bf05270 */
[----:B------:R0:W-:Y:S05]  /*0990*/  STS [R2+0x200], RZ ;  /* 0x000200ff02007388 */ /* 0x0001ea0000000800 */
[----:B------:R-:W-:Y:S05]  /*09a0*/  BRA.U !UP0, `(.L_x_1246) ;  /* 0x0000000108107547 */ /* 0x000fea000b800000 */
[----:B------:R-:W-:Y:S01]  /*09b0*/  UISETP.NE.AND UP0, UPT, UR7, 0x2, UPT ;  /* 0x000000020700788c */ /* 0x000fe2000bf05270 */
[----:B------:R1:W-:Y:S05]  /*09c0*/  STS [R2+0x600], RZ ;  /* 0x000600ff02007388 */ /* 0x0003ea0000000800 */
[----:B------:R-:W-:-:S13]  /*09d0*/  PLOP3.LUT P0, PT, PT, PT, UP0, 0x80, 0x8 ;  /* 0x000000000008781c */ /* 0x000fda0003f0f008 */
[----:B------:R1:W-:Y:S02]  /*09e0*/  @P0 STS [R2+0xa00], RZ ;  /* 0x000a00ff02000388 */ /* 0x0003e40000000800 */
.L_x_1246:
[----:B------:R-:W-:Y:S05]  /*09f0*/  BSYNC.RECONVERGENT B0 ;  /* 0x0000000000007941 */ /* 0x000fea0003800200 */
.L_x_1245:
        /* <DEDUP_REMOVED lines=9> */
.L_x_1278:
[----:B-----5:R-:W5:Y:S01]  /*0a90*/  LDCU UR5, c[0x0][0x390] ;  /* 0x00007200ff0577ac */ /* 0x020f620008000800 */
[----:B------:R-:W-:Y:S02]  /*0aa0*/  ULEA UR10, UR4, UR8, 0x1e ;  /* 0x00000008040a7291 */ /* 0x000fe4000f8ef0ff */
[----:B------:R-:W-:-:S04]  /*0ab0*/  ULEA UR8, UR16, UR8, 0xb ;  /* 0x0000000810087291 */ /* 0x000fc8000f8e58ff */
[----:B------:R-:W-:Y:S02]  /*0ac0*/  UISETP.GE.U32.AND UP0, UPT, UR8, UR9, UPT ;  /* 0x000000090800728c */ /* 0x000fe4000bf06070 */
[----:B-----5:R-:W-:-:S04]  /*0ad0*/  UIADD3 UR5, UPT, UPT, -UR10, UR5, URZ ;  /* 0x000000050a057290 */ /* 0x020fc8000fffe1ff */
[----:B------:R-:W-:-:S09]  /*0ae0*/  UISETP.GE.U32.AND UP1, UPT, UR5, 0x800, UPT ;  /* 0x000008000500788c */ /* 0x000fd2000bf26070 */
[----:B0---4-:R-:W-:Y:S05]  /*0af0*/  BRA.U !UP1, `(.L_x_1255) ;  /* 0x0000000109907547 */ /* 0x011fea000b800000 */
        /* <DEDUP_REMOVED lines=36> */
.L_x_1255:
[----:B01234-:R-:W0:Y:S01]  /*0d40*/  LDC.64 R2, c[0x0][0x388] ;  /* 0x0000e200ff027b82 */ /* 0x01fe220000000a00 */
[C---:B------:R-:W-:Y:S01]  /*0d50*/  VIADD R4, R0.reuse, 0x80 ;  /* 0x0000008000047836 */ /* 0x040fe20000000000 */
[C---:B------:R-:W-:Y:S01]  /*0d60*/  ISETP.GE.AND P1, PT, R0.reuse, UR5, PT ;  /* 0x0000000500007c0c */ /* 0x040fe2000bf26270 */
[C---:B------:R-:W-:Y:S02]  /*0d70*/  VIADD R6, R0.reuse, 0x180 ;  /* 0x0000018000067836 */ /* 0x040fe40000000000 */
[----:B------:R-:W-:Y:S01]  /*0d80*/  VIADD R7, R0, 0x200 ;  /* 0x0000020000077836 */ /* 0x000fe20000000000 */
[----:B------:R-:W-:Y:S01]  /*0d90*/  ISETP.GE.AND P2, PT, R4, UR5, PT ;  /* 0x0000000504007c0c */ /* 0x000fe2000bf46270 */
[----:B------:R-:W-:Y:S01]  /*0da0*/  VIADD R4, R0, 0x100 ;  /* 0x0000010000047836 */ /* 0x000fe20000000000 */
[----:B------:R-:W-:Y:S01]  /*0db0*/  ISETP.GE.AND P4, PT, R6, UR5, PT ;  /* 0x0000000506007c0c */ /* 0x000fe2000bf86270 */
[C---:B------:R-:W-:Y:S01]  /*0dc0*/  VIADD R5, R0.reuse, UR10 ;  /* 0x0000000a00057c36 */ /* 0x040fe20008000000 */
[----:B------:R-:W-:Y:S01]  /*0dd0*/  ISETP.GE.AND P5, PT, R7, UR5, PT ;  /* 0x0000000507007c0c */ /* 0x000fe2000bfa6270 */
[----:B------:R-:W-:Y:S01]  /*0de0*/  VIADD R8, R0, 0x280 ;  /* 0x0000028000087836 */ /* 0x000fe20000000000 */
[----:B------:R-:W-:Y:S01]  /*0df0*/  ISETP.GE.AND P3, PT, R4, UR5, PT ;  /* 0x0000000504007c0c */ /* 0x000fe2000bf66270 */
[----:B------:R-:W-:-:S02]  /*0e00*/  IMAD.MOV.U32 R4, RZ, RZ, -0x1 ;  /* 0xffffffffff047424 */ /* 0x000fc400078e00ff */
[----:B------:R-:W-:Y:S01]  /*0e10*/  IMAD.MOV.U32 R6, RZ, RZ, -0x1 ;  /* 0xffffffffff067424 */ /* 0x000fe200078e00ff */
[----:B------:R-:W-:Y:S01]  /*0e20*/  ISETP.GE.AND P0, PT, R8, UR5, PT ;  /* 0x0000000508007c0c */ /* 0x000fe2000bf06270 */
[----:B------:R-:W-:Y:S02]  /*0e30*/  IMAD.MOV.U32 R7, RZ, RZ, -0x1 ;  /* 0xffffffffff077424 */ /* 0x000fe400078e00ff */
[C---:B------:R-:W-:Y:S02]  /*0e40*/  VIADD R8, R0.reuse, 0x300 ;  /* 0x0000030000087836 */ /* 0x040fe40000000000 */
[----:B------:R-:W-:Y:S02]  /*0e50*/  VIADD R9, R0, 0x380 ;  /* 0x0000038000097836 */ /* 0x000fe40000000000 */
[----:B0-----:R-:W-:-:S04]  /*0e60*/  IMAD.WIDE.U32 R2, R5, 0x8, R2 ;  /* 0x0000000805027825 */ /* 0x001fc800078e0002 */
[----:B------:R-:W-:Y:S01]  /*0e70*/  IMAD.MOV.U32 R5, RZ, RZ, -0x1 ;  /* 0xffffffffff057424 */ /* 0x000fe200078e00ff */
[----:B------:R1:W5:Y:S01]  /*0e80*/  @!P1 LDG.E R4, desc[UR12][R2.64] ;  /* 0x0000000c02049981 */ /* 0x000362000c1e1900 */
[----:B------:R-:W-:-:S03]  /*0e90*/  IMAD.MOV.U32 R10, RZ, RZ, -0x1 ;  /* 0xffffffffff0a7424 */ /* 0x000fc600078e00ff */
[----:B------:R1:W5:Y:S01]  /*0ea0*/  @!P2 LDG.E R6, desc[UR12][R2.64+0x400] ;  /* 0x0004000c0206a981 */ /* 0x000362000c1e1900 */
[----:B------:R-:W-:-:S03]  /*0eb0*/  IMAD.MOV.U32 R11, RZ, RZ, -0x1 ;  /* 0xffffffffff0b7424 */ /* 0x000fc600078e00ff */
[----:B------:R1:W5:Y:S01]  /*0ec0*/  @!P1 LDG.E R5, desc[UR12][R2.64+0x4] ;  /* 0x0000040c02059981 */ /* 0x000362000c1e1900 */
[----:B------:R-:W-:Y:S01]  /*0ed0*/  ISETP.GE.AND P1, PT, R8, UR5, PT ;  /* 0x0000000508007c0c */ /* 0x000fe2000bf26270 */
[----:B------:R-:W-:Y:S02]  /*0ee0*/  IMAD.MOV.U32 R8, RZ, RZ, -0x1 ;  /* 0xffffffffff087424 */ /* 0x000fe400078e00ff */
[----:B------:R1:W5:Y:S01]  /*0ef0*/  @!P2 LDG.E R7, desc[UR12][R2.64+0x404] ;  /* 0x0004040c0207a981 */ /* 0x000362000c1e1900 */
[----:B------:R-:W-:Y:S01]  /*0f00*/  ISETP.GE.AND P2, PT, R9, UR5, PT ;  /* 0x0000000509007c0c */ /* 0x000fe2000bf46270 */
[----:B------:R-:W-:Y:S01]  /*0f10*/  IMAD.MOV.U32 R9, RZ, RZ, -0x1 ;  /* 0xffffffffff097424 */ /* 0x000fe200078e00ff */
[C---:B------:R-:W-:Y:S01]  /*0f20*/  LOP3.LUT R12, R0.reuse, 0x400, RZ, 0xfc, !PT ;  /* 0x00000400000c7812 */ /* 0x040fe200078efcff */
[----:B------:R-:W-:Y:S01]  /*0f30*/  VIADD R13, R0, 0x480 ;  /* 0x00000480000d7836 */ /* 0x000fe20000000000 */
[----:B------:R1:W5:Y:S01]  /*0f40*/  @!P3 LDG.E R8, desc[UR12][R2.64+0x800] ;  /* 0x0008000c0208b981 */ /* 0x000362000c1e1900 */
[----:B------:R-:W-:-:S03]  /*0f50*/  IMAD.MOV.U32 R14, RZ, RZ, -0x1 ;  /* 0xffffffffff0e7424 */ /* 0x000fc600078e00ff */
[----:B------:R1:W5:Y:S01]  /*0f60*/  @!P3 LDG.E R9, desc[UR12][R2.64+0x804] ;  /* 0x0008040c0209b981 */ /* 0x000362000c1e1900 */
[----:B------:R-:W-:Y:S01]  /*0f70*/  ISETP.GE.AND P3, PT, R12, UR5, PT ;  /* 0x000000050c007c0c */ /* 0x000fe2000bf66270 */
[----:B------:R-:W-:Y:S02]  /*0f80*/  IMAD.MOV.U32 R12, RZ, RZ, -0x1 ;  /* 0xffffffffff0c7424 */ /* 0x000fe400078e00ff */
[----:B------:R1:W5:Y:S01]  /*0f90*/  @!P4 LDG.E R10, desc[UR12][R2.64+0xc00] ;  /* 0x000c000c020ac981 */ /* 0x000362000c1e1900 */
[----:B------:R-:W-:-:S03]  /*0fa0*/  IMAD.MOV.U32 R15, RZ, RZ, -0x1 ;  /* 0xffffffffff0f7424 */ /* 0x000fc600078e00ff */
[----:B------:R1:W5:Y:S01]  /*0fb0*/  @!P4 LDG.E R11, desc[UR12][R2.64+0xc04] ;  /* 0x000c040c020bc981 */ /* 0x000362000c1e1900 */
[----:B------:R-:W-:Y:S01]  /*0fc0*/  ISETP.GE.AND P4, PT, R13, UR5, PT ;  /* 0x000000050d007c0c */ /* 0x000fe2000bf86270 */
[----:B------:R-:W-:Y:S02]  /*0fd0*/  IMAD.MOV.U32 R13, RZ, RZ, -0x1 ;  /* 0xffffffffff0d7424 */ /* 0x000fe400078e00ff */
[C---:B------:R-:W-:Y:S01]  /*0fe0*/  VIADD R16, R0.reuse, 0x500 ;  /* 0x0000050000107836 */ /* 0x040fe20000000000 */
[----:B------:R1:W5:Y:S01]  /*0ff0*/  @!P5 LDG.E R12, desc[UR12][R2.64+0x1000] ;  /* 0x0010000c020cd981 */ /* 0x000362000c1e1900 */
[----:B------:R-:W-:-:S03]  /*1000*/  VIADD R17, R0, 0x580 ;  /* 0x0000058000117836 */ /* 0x000fc60000000000 */
        /* <DEDUP_REMOVED lines=8> */
[----:B------:R-:W-:Y:S01]  /*1090*/  IMAD.MOV.U32 R19, RZ, RZ, -0x1 ;  /* 0xffffffffff137424 */ /* 0x000fe200078e00ff */
[----:B------:R1:W5:Y:S01]  /*10a0*/  @!P1 LDG.E R16, desc[UR12][R2.64+0x1800] ;  /* 0x0018000c02109981 */ /* 0x000362000c1e1900 */
[C---:B------:R-:W-:Y:S02]  /*10b0*/  VIADD R20, R0.reuse, 0x600 ;  /* 0x0000060000147836 */ /* 0x040fe40000000000 */
[----:B------:R-:W-:Y:S01]  /*10c0*/  VIADD R21, R0, 0x680 ;  /* 0x0000068000157836 */ /* 0x000fe20000000000 */
[----:B------:R1:W5:Y:S01]  /*10d0*/  @!P1 LDG.E R17, desc[UR12][R2.64+0x1804] ;  /* 0x0018040c02119981 */ /* 0x000362000c1e1900 */
[----:B------:R-:W-:Y:S01]  /*10e0*/  IMAD.MOV.U32 R22, RZ, RZ, -0x1 ;  /* 0xffffffffff167424 */ /* 0x000fe200078e00ff */
[----:B------:R-:W-:-:S02]  /*10f0*/  ISETP.GE.AND P1, PT, R20, UR5, PT ;  /* 0x0000000514007c0c */ /* 0x000fc4000bf26270 */
        /* <DEDUP_REMOVED lines=9> */
[----:B------:R1:W5:Y:S02]  /*1190*/  @!P3 LDG.E R21, desc[UR12][R2.64+0x2004] ;  /* 0x0020040c0215b981 */ /* 0x000364000c1e1900 */
[----:B------:R-:W-:-:S02]  /*11a0*/  ISETP.GE.AND P3, PT, R24, UR5, PT ;  /* 0x0000000518007c0c */ /* 0x000fc4000bf66270 */
        /* <DEDUP_REMOVED lines=27> */
.L_x_1256:
[----:B------:R-:W2:Y:S01]  /*1360*/  LDCU UR5, c[0x0][0x398] ;  /* 0x00007300ff0577ac */ /* 0x000ea20008000800 */
[----:B------:R-:W2:Y:S02]  /*1370*/  LDCU UR10, c[0x0][0x394] ;  /* 0x00007280ff0a77ac */ /* 0x000ea40008000800 */
[----:B--2---:R-:W-:-:S09]  /*1380*/  UISETP.GT.AND UP1, UPT, UR5, UR10, UPT ;  /* 0x0000000a0500728c */ /* 0x004fd2000bf24270 */
[----:B------:R-:W-:Y:S05]  /*1390*/  BRA.U !UP1, `(.L_x_1257) ;  /* 0x0000001509507547 */ /* 0x000fea000b800000 */
[----:B------:R-:W2:Y:S01]  /*13a0*/  S2UR UR10, SR_CgaCtaId ;  /* 0x00000000000a79c3 */ /* 0x000ea20000008800 */
[----:B------:R-:W-:Y:S01]  /*13b0*/  UMOV UR5, 0x400 ;  /* 0x0000040000057882 */ /* 0x000fe20000000000 */
[----:B------:R-:W3:Y:S01]  /*13c0*/  LDCU UR15, c[0x0][0x394] ;  /* 0x00007280ff0f77ac */ /* 0x000ee20008000800 */
[----:B------:R-:W4:Y:S01]  /*13d0*/  LDCU UR21, c[0x0][0x398] ;  /* 0x00007300ff1577ac */ /* 0x000f220008000800 */
[----:B--2---:R-:W-:-:S03]  /*13e0*/  ULEA UR10, UR10, UR5, 0x18 ;  /* 0x000000050a0a7291 */ /* 0x004fc6000f8ec0ff */
[----:B---34-:R-:W-:-:S09]  /*13f0*/  UMOV UR5, URZ ;  /* 0x000000ff00057c82 */ /* 0x018fd20008000000 */
.L_x_1277:
[----:B------:R-:W-:Y:S02]  /*1400*/  UIADD3 UR17, UPT, UPT, -UR15, UR21, URZ ;  /* 0x000000150f117290 */ /* 0x000fe4000fffe1ff */
[----:B0-----:R-:W-:Y:S01]  /*1410*/  IMAD R38, RZ, RZ, -UR15 ;  /* 0x8000000fff267e24 */ /* 0x001fe2000f8e02ff */
[----:B------:R-:W-:Y:S01]  /*1420*/  ULEA UR20, UR5, UR10, 0xa ;  /* 0x0000000a05147291 */ /* 0x000fe2000f8e50ff */
[----:B01----:R-:W-:Y:S01]  /*1430*/  IMAD.MOV.U32 R3, RZ, RZ, 0x20 ;  /* 0x00000020ff037424 */ /* 0x003fe200078e00ff */
[----:B------:R-:W-:Y:S01]  /*1440*/  UISETP.LT.AND UP1, UPT, UR17, 0x8, UPT ;  /* 0x000000081100788c */ /* 0x000fe2000bf21270 */
[----:B------:R-:W-:-:S03]  /*1450*/  IMAD.MOV.U32 R37, RZ, RZ, -0x1 ;  /* 0xffffffffff257424 */ /* 0x000fc600078e00ff */
[----:B------:R-:W-:Y:S02]  /*1460*/  USEL UR18, UR17, 0x8, UP1 ;  /* 0x0000000811127887 */ /* 0x000fe40008800000 */
[----:B------:R-:W-:-:S04]  /*1470*/  UISETP.GE.U32.AND UP1, UPT, UR15, 0x20, UPT ;  /* 0x000000200f00788c */ /* 0x000fc8000bf26070 */
[----:B--234-:R-:W-:-:S04]  /*1480*/  VIADDMNMX.U32 R2, R38, R3, UR18, PT ;  /* 0x0000001226027e46 */ /* 0x01cfc8000b800003 */
[----:B------:R-:W-:Y:S02]  /*1490*/  SHF.L.U32 R3, R37, R2, RZ ;  /* 0x0000000225037219 */ /* 0x000fe400000006ff */
[----:B------:R-:W-:Y:S01]  /*14a0*/  IADD3 R36, PT, PT, -R2, UR18, RZ ;  /* 0x0000001202247c10 */ /* 0x000fe2000fffe1ff */
[----:B------:R-:W-:Y:S06]  /*14b0*/  BRA.U !UP1, `(.L_x_1258) ;  /* 0x00000009096c7547 */ /* 0x000fec000b800000 */
[----:B------:R-:W-:-:S04]  /*14c0*/  UIADD3 UR19, UPT, UPT, UR15, -0x20, URZ ;  /* 0xffffffe00f137890 */ /* 0x000fc8000fffe0ff */
[----:B------:R-:W-:-:S09]  /*14d0*/  UISETP.GT.U32.AND UP1, UPT, UR19, 0x1f, UPT ;  /* 0x0000001f1300788c */ /* 0x000fd2000bf24070 */
[----:B------:R-:W-:Y:S05]  /*14e0*/  BRA.U UP1, `(.L_x_1259) ;  /* 0x0000000101387547 */ /* 0x000fea000b800000 */
[----:B------:R-:W-:Y:S01]  /*14f0*/  IMAD.MOV.U32 R3, RZ, RZ, 0x40 ;  /* 0x00000040ff037424 */ /* 0x000fe200078e00ff */
[----:B------:R-:W-:-:S04]  /*1500*/  ISETP.NE.AND P0, PT, RZ, UR17, PT ;  /* 0x00000011ff007c0c */ /* 0x000fc8000bf05270 */
[----:B------:R-:W-:Y:S02]  /*1510*/  VIADDMNMX.U32 R2, R38, R3, UR18, PT ;  /* 0x0000001226027e46 */ /* 0x000fe4000b800003 */
[----:B-----5:R-:W-:Y:S02]  /*1520*/  SHF.R.U32.HI R3, RZ, UR19, R4 ;  /* 0x00000013ff037c19 */ /* 0x020fe40008011604 */
[----:B------:R-:W-:Y:S01]  /*1530*/  SHF.L.U32 R36, R37, R2, RZ ;  /* 0x0000000225247219 */ /* 0x000fe200000006ff */
[----:B------:R-:W-:-:S03]  /*1540*/  IMAD.MOV.U32 R2, RZ, RZ, RZ ;  /* 0x000000ffff027224 */ /* 0x000fc600078e00ff */
[----:B------:R-:W-:-:S04]  /*1550*/  LOP3.LUT R3, R3, R36, RZ, 0x30, !PT ;  /* 0x0000002403037212 */ /* 0x000fc800078e30ff */
[----:B------:R-:W-:-:S04]  /*1560*/  SEL R3, R3, RZ, P0 ;  /* 0x000000ff03037207 */ /* 0x000fc80000000000 */
[----:B------:R-:W-:-:S05]  /*1570*/  LEA R3, R3, UR20, 0x2 ;  /* 0x0000001403037c11 */ /* 0x000fca000f8e10ff */
[----:B------:R0:W-:Y:S01]  /*1580*/  ATOMS.POPC.INC.32 RZ, [R3+URZ] ;  /* 0x0000000003ff7f8c */ /* 0x0001e2000d8000ff */
[----:B------:R-:W-:Y:S05]  /*1590*/  @!P0 BRA `(.L_x_1260) ;  /* 0x0000000000148947 */ /* 0x000fea0003800000 */
[----:B------:R-:W-:-:S04]  /*15a0*/  SHF.R.U32.HI R2, RZ, UR19, R6 ;  /* 0x00000013ff027c19 */ /* 0x000fc80008011606 */
[----:B------:R-:W-:Y:S01]  /*15b0*/  LOP3.LUT R2, R2, R36, RZ, 0x30, !PT ;  /* 0x0000002402027212 */ /* 0x000fe200078e30ff */
[----:B------:R-:W-:Y:S06]  /*15c0*/  BRA `(.L_x_1260) ;  /* 0x0000000000087947 */ /* 0x000fec0003800000 */
.L_x_1259:
[----:B------:R-:W-:Y:S01]  /*15d0*/  ATOMS.POPC.INC.32 RZ, [UR20] ;  /* 0x00000000ffff7f8c */ /* 0x000fe2000d800014 */
[----:B------:R-:W-:-:S07]  /*15e0*/  IMAD.MOV.U32 R2, RZ, RZ, RZ ;  /* 0x000000ffff027224 */ /* 0x000fce00078e00ff */
.L_x_1260:
[----:B------:R-:W-:-:S05]  /*15f0*/  LEA R2, R2, UR20, 0x2 ;  /* 0x0000001402027c11 */ /* 0x000fca000f8e10ff */
[----:B------:R1:W-:Y:S01]  /*1600*/  ATOMS.POPC.INC.32 RZ, [R2+URZ] ;  /* 0x0000000002ff7f8c */ /* 0x0003e2000d8000ff */
[----:B------:R-:W-:Y:S05]  /*1610*/  BRA.U UP1, `(.L_x_1261) ;  /* 0x0000000101387547 */ /* 0x000fea000b800000 */
[----:B0-----:R-:W-:Y:S01]  /*1620*/  IMAD.MOV.U32 R3, RZ, RZ, 0x40 ;  /* 0x00000040ff037424 */ /* 0x001fe200078e00ff */
[----:B-1---5:R-:W-:Y:S02]  /*1630*/  SHF.R.U32.HI R2, RZ, UR19, R8 ;  /* 0x00000013ff027c19 */ /* 0x022fe40008011608 */
[----:B------:R-:W-:Y:S02]  /*1640*/  ISETP.NE.AND P0, PT, RZ, UR17, PT ;  /* 0x00000011ff007c0c */ /* 0x000fe4000bf05270 */
[----:B------:R-:W-:Y:S01]  /*1650*/  VIADDMNMX.U32 R36, R38, R3, UR18, PT ;  /* 0x0000001226247e46 */ /* 0x000fe2000b800003 */
[----:B------:R-:W-:-:S03]  /*1660*/  IMAD.MOV.U32 R3, RZ, RZ, RZ ;  /* 0x000000ffff037224 */ /* 0x000fc600078e00ff */
[----:B------:R-:W-:-:S04]  /*1670*/  SHF.L.U32 R36, R37, R36, RZ ;  /* 0x0000002425247219 */ /* 0x000fc800000006ff */
        /* <DEDUP_REMOVED lines=8> */
.L_x_1261:
[----:B------:R-:W-:Y:S01]  /*1700*/  ATOMS.POPC.INC.32 RZ, [UR20] ;  /* 0x00000000ffff7f8c */ /* 0x000fe2000d800014 */
[----:B0-----:R-:W-:-:S07]  /*1710*/  IMAD.MOV.U32 R3, RZ, RZ, RZ ;  /* 0x000000ffff037224 */ /* 0x001fce00078e00ff */
.L_x_1262:
[----:B------:R-:W-:-:S05]  /*1720*/  LEA R3, R3, UR20, 0x2 ;  /* 0x0000001403037c11 */ /* 0x000fca000f8e10ff */
[----:B------:R2:W-:Y:S01]  /*1730*/  ATOMS.POPC.INC.32 RZ, [R3+URZ] ;  /* 0x0000000003ff7f8c */ /* 0x0005e2000d8000ff */
[----:B------:R-:W-:Y:S05]  /*1740*/  BRA.U UP1, `(.L_x_1263) ;  /* 0x0000000101387547 */ /* 0x000fea000b800000 */
[----:B--2---:R-:W-:Y:S01]  /*1750*/  IMAD.MOV.U32 R3, RZ, RZ, 0x40 ;  /* 0x00000040ff037424 */ /* 0x004fe200078e00ff */
[----:B01---5:R-:W-:Y:S02]  /*1760*/  SHF.R.U32.HI R2, RZ, UR19, R12 ;  /* 0x00000013ff027c19 */ /* 0x023fe4000801160c */
        /* <DEDUP_REMOVED lines=12> */
.L_x_1263:
[----:B------:R-:W-:Y:S01]  /*1830*/  ATOMS.POPC.INC.32 RZ, [UR20] ;  /* 0x00000000ffff7f8c */ /* 0x000fe2000d800014 */
[----:B--2---:R-:W-:-:S07]  /*1840*/  IMAD.MOV.U32 R3, RZ, RZ, RZ ;  /* 0x000000ffff037224 */ /* 0x004fce00078e00ff */
.L_x_1264:
[----:B------:R-:W-:-:S05]  /*1850*/  LEA R3, R3, UR20, 0x2 ;  /* 0x0000001403037c11 */ /* 0x000fca000f8e10ff */
[----:B------:R3:W-:Y:S01]  /*1860*/  ATOMS.POPC.INC.32 RZ, [R3+URZ] ;  /* 0x0000000003ff7f8c */ /* 0x0007e2000d8000ff */
[----:B------:R-:W-:Y:S05]  /*1870*/  BRA.U UP1, `(.L_x_1265) ;  /* 0x0000000101387547 */ /* 0x000fea000b800000 */
[----:B---3--:R-:W-:Y:S01]  /*1880*/  IMAD.MOV.U32 R3, RZ, RZ, 0x40 ;  /* 0x00000040ff037424 */ /* 0x008fe200078e00ff */
[----:B012--5:R-:W-:Y:S02]  /*1890*/  SHF.R.U32.HI R2, RZ, UR19, R16 ;  /* 0x00000013ff027c19 */ /* 0x027fe40008011610 */
        /* <DEDUP_REMOVED lines=12> */
.L_x_1265:
[----:B------:R-:W-:Y:S01]  /*1960*/  ATOMS.POPC.INC.32 RZ, [UR20] ;  /* 0x00000000ffff7f8c */ /* 0x000fe2000d800014 */
[----:B---3--:R-:W-:-:S07]  /*1970*/  IMAD.MOV.U32 R3, RZ, RZ, RZ ;  /* 0x000000ffff037224 */ /* 0x008fce00078e00ff */
.L_x_1266:
[----:B------:R-:W-:-:S05]  /*1980*/  LEA R3, R3, UR20, 0x2 ;  /* 0x0000001403037c11 */ /* 0x000fca000f8e10ff */
[----:B------:R4:W-:Y:S01]  /*1990*/  ATOMS.POPC.INC.32 RZ, [R3+URZ] ;  /* 0x0000000003ff7f8c */ /* 0x0009e2000d8000ff */
[----:B------:R-:W-:Y:S05]  /*19a0*/  BRA.U UP1, `(.L_x_1267) ;  /* 0x0000000101387547 */ /* 0x000fea000b800000 */
[----:B----4-:R-:W-:Y:S01]  /*19b0*/  IMAD.MOV.U32 R3, RZ, RZ, 0x40 ;  /* 0x00000040ff037424 */ /* 0x010fe200078e00ff */
[----:B0123-5:R-:W-:Y:S02]  /*19c0*/  SHF.R.U32.HI R2, RZ, UR19, R20 ;  /* 0x00000013ff027c19 */ /* 0x02ffe40008011614 */
        /* <DEDUP_REMOVED lines=12> */
.L_x_1267:
[----:B------:R-:W-:Y:S01]  /*1a90*/  ATOMS.POPC.INC.32 RZ, [UR20] ;  /* 0x00000000ffff7f8c */ /* 0x000fe2000d800014 */
[----:B----4-:R-:W-:-:S07]  /*1aa0*/  IMAD.MOV.U32 R3, RZ, RZ, RZ ;  /* 0x000000ffff037224 */ /* 0x010fce00078e00ff */
.L_x_1268:
[----:B------:R-:W-:-:S05]  /*1ab0*/  LEA R3, R3, UR20, 0x2 ;  /* 0x0000001403037c11 */ /* 0x000fca000f8e10ff */
[----:B------:R0:W-:Y:S01]  /*1ac0*/  ATOMS.POPC.INC.32 RZ, [R3+URZ] ;  /* 0x0000000003ff7f8c */ /* 0x0001e2000d8000ff */
[----:B------:R-:W-:Y:S05]  /*1ad0*/  BRA.U UP1, `(.L_x_1269) ;  /* 0x0000000101387547 */ /* 0x000fea000b800000 */
[----:B0-----:R-:W-:Y:S01]  /*1ae0*/  IMAD.MOV.U32 R3, RZ, RZ, 0x40 ;  /* 0x00000040ff037424 */ /* 0x001fe200078e00ff */
[----:B-12345:R-:W-:Y:S02]  /*1af0*/  SHF.R.U32.HI R2, RZ, UR19, R24 ;  /* 0x00000013ff027c19 */ /* 0x03efe40008011618 */
        /* <DEDUP_REMOVED lines=12> */
.L_x_1269:
[----:B------:R-:W-:Y:S01]  /*1bc0*/  ATOMS.POPC.INC.32 RZ, [UR20] ;  /* 0x00000000ffff7f8c */ /* 0x000fe2000d800014 */
[----:B0-----:R-:W-:-:S07]  /*1bd0*/  IMAD.MOV.U32 R3, RZ, RZ, RZ ;  /* 0x000000ffff037224 */ /* 0x001fce00078e00ff */
.L_x_1270:
        /* <DEDUP_REMOVED lines=17> */
.L_x_1271:
[----:B------:R-:W-:Y:S01]  /*1cf0*/  ATOMS.POPC.INC.32 RZ, [UR20] ;  /* 0x00000000ffff7f8c */ /* 0x000fe2000d800014 */
[----:B0-----:R-:W-:-:S07]  /*1d00*/  IMAD.MOV.U32 R3, RZ, RZ, RZ ;  /* 0x000000ffff037224 */ /* 0x001fce00078e00ff */
.L_x_1272:
        /* <DEDUP_REMOVED lines=17> */
.L_x_1273:
[----:B------:R-:W-:Y:S01]  /*1e20*/  ATOMS.POPC.INC.32 RZ, [UR20] ;  /* 0x00000000ffff7f8c */ /* 0x000fe2000d800014 */
[----:B0-----:R-:W-:-:S07]  /*1e30*/  IMAD.MOV.U32 R3, RZ, RZ, RZ ;  /* 0x000000ffff037224 */ /* 0x001fce00078e00ff */
.L_x_1274:
[----:B------:R-:W-:-:S05]  /*1e40*/  LEA R3, R3, UR20, 0x2 ;  /* 0x0000001403037c11 */ /* 0x000fca000f8e10ff */
[----:B------:R0:W-:Y:S01]  /*1e50*/  ATOMS.POPC.INC.32 RZ, [R3+URZ] ;  /* 0x0000000003ff7f8c */ /* 0x0001e2000d8000ff */
[----:B------:R-:W-:Y:S05]  /*1e60*/  BRA `(.L_x_1275) ;  /* 0x00000008008c7947 */ /* 0x000fea0003800000 */
.L_x_1258:
[----:B------:R-:W-:-:S09]  /*1e70*/  UISETP.NE.AND UP1, UPT, UR17, URZ, UPT ;  /* 0x000000ff1100728c */ /* 0x000fd2000bf25270 */
[----:B------:R-:W-:Y:S05]  /*1e80*/  BRA.U UP1, `(.L_x_1276) ;  /* 0x0000000101447547 */ /* 0x000fea000b800000 */
        /* <DEDUP_REMOVED lines=17> */
.L_x_1276:
[----:B------:R-:W-:Y:S02]  /*1fa0*/  ISETP.NE.AND P0, PT, R36, RZ, PT ;  /* 0x000000ff2400720c */ /* 0x000fe40003f05270 */
[----:B-----5:R-:W-:-:S04]  /*1fb0*/  SHF.R.U32.HI R40, RZ, UR15, R5 ;  /* 0x0000000fff287c19 */ /* 0x020fc80008011605 */
[----:B------:R-:W-:-:S07]  /*1fc0*/  LOP3.LUT R40, R40, R3, RZ, 0x30, !PT ;  /* 0x0000000328287212 */ /* 0x000fce00078e30ff */
[C---:B------:R-:W-:Y:S02]  /*1fd0*/  @P0 VIMNMX.U32 R38, PT, PT, R36.reuse, 0x20, PT ;  /* 0x0000002024260848 */ /* 0x040fe40003fe0000 */
[----:B------:R-:W-:Y:S02]  /*1fe0*/  @P0 VIMNMX.U32 R42, PT, PT, R36, 0x20, PT ;  /* 0x00000020242a0848 */ /* 0x000fe40003fe0000 */
[CC--:B------:R-:W-:Y:S02]  /*1ff0*/  @P0 SHF.L.U32 R41, R37.reuse, R38.reuse, RZ ;  /* 0x0000002625290219 */ /* 0x0c0fe400000006ff */
[----:B------:R-:W-:Y:S02]  /*2000*/  @P0 SHF.L.U32 R43, R37, R38, RZ ;  /* 0x00000026252b0219 */ /* 0x000fe400000006ff */
[----:B------:R-:W-:Y:S02]  /*2010*/  @P0 LOP3.LUT R41, R4, R41, RZ, 0x30, !PT ;  /* 0x0000002904290212 */ /* 0x000fe400078e30ff */
[----:B------:R-:W-:-:S02]  /*2020*/  SHF.R.U32.HI R38, RZ, UR15, R7 ;  /* 0x0000000fff267c19 */ /* 0x000fc40008011607 */
[----:B------:R-:W-:Y:S02]  /*2030*/  @P0 SHF.L.U32 R41, R41, R2, RZ ;  /* 0x0000000229290219 */ /* 0x000fe400000006ff */
[----:B------:R-:W-:Y:S02]  /*2040*/  @P0 LOP3.LUT R43, R6, R43, RZ, 0x30, !PT ;  /* 0x0000002b062b0212 */ /* 0x000fe400078e30ff */
[----:B------:R-:W-:Y:S02]  /*2050*/  @P0 LOP3.LUT R40, R41, R40, RZ, 0xfc, !PT ;  /* 0x0000002829280212 */ /* 0x000fe400078efcff */
[----:B------:R-:W-:Y:S02]  /*2060*/  LOP3.LUT R41, R38, R3, RZ, 0x30, !PT ;  /* 0x0000000326297212 */ /* 0x000fe400078e30ff */
[----:B------:R-:W-:Y:S02]  /*2070*/  @P0 SHF.L.U32 R38, R43, R2, RZ ;  /* 0x000000022b260219 */ /* 0x000fe400000006ff */
[----:B------:R-:W-:-:S02]  /*2080*/  @P0 SHF.L.U32 R43, R37, R42, RZ ;  /* 0x0000002a252b0219 */ /* 0x000fc400000006ff */
[----:B------:R-:W-:Y:S02]  /*2090*/  @P0 LOP3.LUT R41, R38, R41, RZ, 0xfc, !PT ;  /* 0x0000002926290212 */ /* 0x000fe400078efcff */
[----:B------:R-:W-:Y:S02]  /*20a0*/  @P0 LOP3.LUT R43, R8, R43, RZ, 0x30, !PT ;  /* 0x0000002b082b0212 */ /* 0x000fe400078e30ff */
[----:B------:R-:W-:Y:S02]  /*20b0*/  SHF.R.U32.HI R42, RZ, UR15, R9 ;  /* 0x0000000fff2a7c19 */ /* 0x000fe40008011609 */
[----:B------:R-:W-:Y:S02]  /*20c0*/  @P0 VIMNMX.U32 R38, PT, PT, R36, 0x20, PT ;  /* 0x0000002024260848 */ /* 0x000fe40003fe0000 */
[----:B------:R-:W-:Y:S02]  /*20d0*/  LOP3.LUT R42, R42, R3, RZ, 0x30, !PT ;  /* 0x000000032a2a7212 */ /* 0x000fe400078e30ff */
[----:B------:R-:W-:-:S02]  /*20e0*/  @P0 SHF.L.U32 R43, R43, R2, RZ ;  /* 0x000000022b2b0219 */ /* 0x000fc400000006ff */
[----:B------:R-:W-:Y:S02]  /*20f0*/  @P0 SHF.L.U32 R45, R37, R38, RZ ;  /* 0x00000026252d0219 */ /* 0x000fe400000006ff */
[----:B------:R-:W-:Y:S02]  /*2100*/  @P0 LOP3.LUT R42, R43, R42, RZ, 0xfc, !PT ;  /* 0x0000002a2b2a0212 */ /* 0x000fe400078efcff */
[----:B------:R-:W-:Y:S02]  /*2110*/  @P0 LOP3.LUT R43, R10, R45, RZ, 0x30, !PT ;  /* 0x0000002d0a2b0212 */ /* 0x000fe400078e30ff */
[----:B------:R-:W-:Y:S02]  /*2120*/  SHF.R.U32.HI R38, RZ, UR15, R11 ;  /* 0x0000000fff267c19 */ /* 0x000fe4000801160b */
[----:B------:R-:W-:Y:S02]  /*2130*/  @P0 VIMNMX.U32 R44, PT, PT, R36, 0x20, PT ;  /* 0x00000020242c0848 */ /* 0x000fe40003fe0000 */
[----:B------:R-:W-:-:S02]  /*2140*/  LOP3.LUT R38, R38, R3, RZ, 0x30, !PT ;  /* 0x0000000326267212 */ /* 0x000fc400078e30ff */
[----:B------:R-:W-:Y:S02]  /*2150*/  @P0 SHF.L.U32 R43, R43, R2, RZ ;  /* 0x000000022b2b0219 */ /* 0x000fe400000006ff */
[----:B------:R-:W-:Y:S02]  /*2160*/  @P0 SHF.L.U32 R45, R37, R44, RZ ;  /* 0x0000002c252d0219 */ /* 0x000fe400000006ff */
[----:B------:R-:W-:Y:S02]  /*2170*/  @P0 LOP3.LUT R38, R43, R38, RZ, 0xfc, !PT ;  /* 0x000000262b260212 */ /* 0x000fe400078efcff */
[----:B------:R-:W-:Y:S02]  /*2180*/  LEA R43, R40, UR20, 0x2 ;  /* 0x00000014282b7c11 */ /* 0x000fe4000f8e10ff */
[----:B------:R-:W-:Y:S02]  /*2190*/  @P0 LOP3.LUT R45, R12, R45, RZ, 0x30, !PT ;  /* 0x0000002d0c2d0212 */ /* 0x000fe400078e30ff */
[----:B------:R-:W-:Y:S01]  /*21a0*/  SHF.R.U32.HI R40, RZ, UR15, R13 ;  /* 0x0000000fff287c19 */ /* 0x000fe2000801160d */
[----:B------:R0:W-:Y:S01]  /*21b0*/  ATOMS.POPC.INC.32 RZ, [R43+URZ] ;  /* 0x000000002bff7f8c */ /* 0x0001e2000d8000ff */
[----:B------:R-:W-:-:S02]  /*21c0*/  @P0 SHF.L.U32 R45, R45, R2, RZ ;  /* 0x000000022d2d0219 */ /* 0x000fc400000006ff */
[----:B------:R-:W-:Y:S02]  /*21d0*/  LOP3.LUT R40, R40, R3, RZ, 0x30, !PT ;  /* 0x0000000328287212 */ /* 0x000fe400078e30ff */
[----:B------:R-:W-:Y:S02]  /*21e0*/  LEA R44, R41, UR20, 0x2 ;  /* 0x00000014292c7c11 */ /* 0x000fe4000f8e10ff */
[----:B------:R-:W-:Y:S02]  /*21f0*/  @P0 LOP3.LUT R40, R45, R40, RZ, 0xfc, !PT ;  /* 0x000000282d280212 */ /* 0x000fe400078efcff */
[----:B------:R-:W-:Y:S01]  /*2200*/  @P0 VIMNMX.U32 R45, PT, PT, R36, 0x20, PT ;  /* 0x00000020242d0848 */ /* 0x000fe20003fe0000 */
[----:B------:R1:W-:Y:S01]  /*2210*/  ATOMS.POPC.INC.32 RZ, [R44+URZ] ;  /* 0x000000002cff7f8c */ /* 0x0003e2000d8000ff */
[----:B------:R-:W-:Y:S02]  /*2220*/  SHF.R.U32.HI R41, RZ, UR15, R15 ;  /* 0x0000000fff297c19 */ /* 0x000fe4000801160f */
[----:B------:R-:W-:-:S02]  /*2230*/  @P0 SHF.L.U32 R45, R37, R45, RZ ;  /* 0x0000002d252d0219 */ /* 0x000fc400000006ff */
[----:B------:R-:W-:Y:S02]  /*2240*/  LOP3.LUT R41, R41, R3, RZ, 0x30, !PT ;  /* 0x0000000329297212 */ /* 0x000fe400078e30ff */
[----:B------:R-:W-:Y:S02]  /*2250*/  @P0 LOP3.LUT R45, R14, R45, RZ, 0x30, !PT ;  /* 0x0000002d0e2d0212 */ /* 0x000fe400078e30ff */
[----:B0-----:R-:W-:Y:S02]  /*2260*/  LEA R43, R42, UR20, 0x2 ;  /* 0x000000142a2b7c11 */ /* 0x001fe4000f8e10ff */
[----:B------:R-:W-:Y:S02]  /*2270*/  @P0 SHF.L.U32 R45, R45, R2, RZ ;  /* 0x000000022d2d0219 */ /* 0x000fe400000006ff */
[----:B------:R-:W-:Y:S01]  /*2280*/  SHF.R.U32.HI R42, RZ, UR15, R17 ;  /* 0x0000000fff2a7c19 */ /* 0x000fe20008011611 */
[----:B------:R0:W-:Y:S01]  /*2290*/  ATOMS.POPC.INC.32 RZ, [R43+URZ] ;  /* 0x000000002bff7f8c */ /* 0x0001e2000d8000ff */
[----:B------:R-:W-:-:S02]  /*22a0*/  @P0 LOP3.LUT R41, R45, R41, RZ, 0xfc, !PT ;  /* 0x000000292d290212 */ /* 0x000fc400078efcff */
[----:B------:R-:W-:Y:S02]  /*22b0*/  @P0 VIMNMX.U32 R45, PT, PT, R36, 0x20, PT ;  /* 0x00000020242d0848 */ /* 0x000fe40003fe0000 */
[----:B------:R-:W-:Y:S02]  /*22c0*/  LOP3.LUT R42, R42, R3, RZ, 0x30, !PT ;  /* 0x000000032a2a7212 */ /* 0x000fe400078e30ff */
[----:B------:R-:W-:Y:S02]  /*22d0*/  @P0 SHF.L.U32 R45, R37, R45, RZ ;  /* 0x0000002d252d0219 */ /* 0x000fe400000006ff */
[----:B-1----:R-:W-:Y:S02]  /*22e0*/  LEA R44, R38, UR20, 0x2 ;  /* 0x00000014262c7c11 */ /* 0x002fe4000f8e10ff */
[----:B------:R-:W-:Y:S02]  /*22f0*/  @P0 LOP3.LUT R45, R16, R45, RZ, 0x30, !PT ;  /* 0x0000002d102d0212 */ /* 0x000fe400078e30ff */
[----:B------:R-:W-:Y:S01]  /*2300*/  SHF.R.U32.HI R38, RZ, UR15, R19 ;  /* 0x0000000fff267c19 */ /* 0x000fe20008011613 */
[----:B------:R1:W-:Y:S01]  /*2310*/  ATOMS.POPC.INC.32 RZ, [R44+URZ] ;  /* 0x000000002cff7f8c */ /* 0x0003e2000d8000ff */
[----:B------:R-:W-:-:S02]  /*2320*/  @P0 SHF.L.U32 R45, R45, R2, RZ ;  /* 0x000000022d2d0219 */ /* 0x000fc400000006ff */
[----:B------:R-:W-:Y:S02]  /*2330*/  LOP3.LUT R38, R38, R3, RZ, 0x30, !PT ;  /* 0x0000000326267212 */ /* 0x000fe400078e30ff */
[----:B------:R-:W-:Y:S02]  /*2340*/  @P0 LOP3.LUT R42, R45, R42, RZ, 0xfc, !PT ;  /* 0x0000002a2d2a0212 */ /* 0x000fe400078efcff */
[----:B------:R-:W-:Y:S02]  /*2350*/  @P0 VIMNMX.U32 R45, PT, PT, R36, 0x20, PT ;  /* 0x00000020242d0848 */ /* 0x000fe40003fe0000 */
[----:B0-----:R-:W-:Y:S02]  /*2360*/  LEA R43, R40, UR20, 0x2 ;  /* 0x00000014282b7c11 */ /* 0x001fe4000f8e10ff */
[----:B------:R-:W-:Y:S02]  /*2370*/  @P0 SHF.L.U32 R45, R37, R45, RZ ;  /* 0x0000002d252d0219 */ /* 0x000fe400000006ff */
[----:B------:R-:W-:Y:S01]  /*2380*/  SHF.R.U32.HI R40, RZ, UR15, R21 ;  /* 0x0000000fff287c19 */ /* 0x000fe20008011615 */
[----:B------:R0:W-:Y:S01]  /*2390*/  ATOMS.POPC.INC.32 RZ, [R43+URZ] ;  /* 0x000000002bff7f8c */ /* 0x0001e2000d8000ff */
[----:B------:R-:W-:-:S02]  /*23a0*/  @P0 LOP3.LUT R45, R18, R45, RZ, 0x30, !PT ;  /* 0x0000002d122d0212 */ /* 0x000fc400078e30ff */
[----:B------:R-:W-:Y:S02]  /*23b0*/  LOP3.LUT R40, R40, R3, RZ, 0x30, !PT ;  /* 0x0000000328287212 */ /* 0x000fe400078e30ff */
[----:B------:R-:W-:Y:S02]  /*23c0*/  @P0 SHF.L.U32 R45, R45, R2, RZ ;  /* 0x000000022d2d0219 */ /* 0x000fe400000006ff */
[----:B-1----:R-:W-:Y:S02]  /*23d0*/  LEA R44, R41, UR20, 0x2 ;  /* 0x00000014292c7c11 */ /* 0x002fe4000f8e10ff */
[----:B------:R-:W-:Y:S02]  /*23e0*/  @P0 LOP3.LUT R38, R45, R38, RZ, 0xfc, !PT ;  /* 0x000000262d260212 */ /* 0x000fe400078efcff */
[----:B------:R-:W-:Y:S01]  /*23f0*/  @P0 VIMNMX.U32 R45, PT, PT, R36, 0x20, PT ;  /* 0x00000020242d0848 */ /* 0x000fe20003fe0000 */
[----:B------:R1:W-:Y:S01]  /*2400*/  ATOMS.POPC.INC.32 RZ, [R44+URZ] ;  /* 0x000000002cff7f8c */ /* 0x0003e2000d8000ff */
[----:B------:R-:W-:-:S02]  /*2410*/  SHF.R.U32.HI R41, RZ, UR15, R23 ;  /* 0x0000000fff297c19 */ /* 0x000fc40008011617 */
[----:B------:R-:W-:Y:S02]  /*2420*/  @P0 SHF.L.U32 R45, R37, R45, RZ ;  /* 0x0000002d252d0219 */ /* 0x000fe400000006ff */
        /* <DEDUP_REMOVED lines=33> */
[----:B0-----:R-:W-:Y:S02]  /*2640*/  @P0 VIMNMX.U32 R43, PT, PT, R36, 0x20, PT ;  /* 0x00000020242b0848 */ /* 0x001fe40003fe0000 */
[----:B------:R-:W-:Y:S02]  /*2650*/  @P0 SHF.L.U32 R45, R45, R2, RZ ;  /* 0x000000022d2d0219 */ /* 0x000fe400000006ff */
[----:B------:R-:W-:-:S02]  /*2660*/  @P0 SHF.L.U32 R43, R37, R43, RZ ;  /* 0x0000002b252b0219 */ /* 0x000fc400000006ff */
[----:B------:R-:W-:Y:S02]  /*2670*/  @P0 LOP3.LUT R38, R45, R38, RZ, 0xfc, !PT ;  /* 0x000000262d260212 */ /* 0x000fe400078efcff */
[----:B------:R-:W-:Y:S02]  /*2680*/  @P0 VIMNMX.U32 R45, PT, PT, R36, 0x20, PT ;  /* 0x00000020242d0848 */ /* 0x000fe40003fe0000 */
[----:B-1----:R-:W-:Y:S02]  /*2690*/  SHF.R.U32.HI R44, RZ, UR15, R35 ;  /* 0x0000000fff2c7c19 */ /* 0x002fe40008011623 */
[----:B------:R-:W-:Y:S02]  /*26a0*/  @P0 SHF.L.U32 R45, R37, R45, RZ ;  /* 0x0000002d252d0219 */ /* 0x000fe400000006ff */
[----:B------:R-:W-:Y:S02]  /*26b0*/  LEA R42, R42, UR20, 0x2 ;  /* 0x000000142a2a7c11 */ /* 0x000fe4000f8e10ff */
[----:B------:R-:W-:-:S02]  /*26c0*/  @P0 LOP3.LUT R45, R28, R45, RZ, 0x30, !PT ;  /* 0x0000002d1c2d0212 */ /* 0x000fc400078e30ff */
[----:B------:R-:W-:Y:S01]  /*26d0*/  LEA R38, R38, UR20, 0x2 ;  /* 0x0000001426267c11 */ /* 0x000fe2000f8e10ff */
[----:B------:R0:W-:Y:S01]  /*26e0*/  ATOMS.POPC.INC.32 RZ, [R42+URZ] ;  /* 0x000000002aff7f8c */ /* 0x0001e2000d8000ff */
[----:B------:R-:W-:-:S03]  /*26f0*/  @P0 SHF.L.U32 R45, R45, R2, RZ ;  /* 0x000000022d2d0219 */ /* 0x000fc600000006ff */
[----:B------:R0:W-:Y:S01]  /*2700*/  ATOMS.POPC.INC.32 RZ, [R38+URZ] ;  /* 0x0000000026ff7f8c */ /* 0x0001e2000d8000ff */
[----:B------:R-:W-:Y:S02]  /*2710*/  @P0 LOP3.LUT R40, R45, R40, RZ, 0xfc, !PT ;  /* 0x000000282d280212 */ /* 0x000fe400078efcff */
[C---:B------:R-:W-:Y:S02]  /*2720*/  @P0 VIMNMX.U32 R45, PT, PT, R36.reuse, 0x20, PT ;  /* 0x00000020242d0848 */ /* 0x040fe40003fe0000 */
[----:B------:R-:W-:Y:S02]  /*2730*/  @P0 VIMNMX.U32 R36, PT, PT, R36, 0x20, PT ;  /* 0x0000002024240848 */ /* 0x000fe40003fe0000 */
[----:B------:R-:W-:Y:S02]  /*2740*/  @P0 SHF.L.U32 R45, R37, R45, RZ ;  /* 0x0000002d252d0219 */ /* 0x000fe400000006ff */
[----:B------:R-:W-:Y:S02]  /*2750*/  LEA R40, R40, UR20, 0x2 ;  /* 0x0000001428287c11 */ /* 0x000fe4000f8e10ff */
[----:B------:R-:W-:-:S03]  /*2760*/  @P0 LOP3.LUT R45, R30, R45, RZ, 0x30, !PT ;  /* 0x0000002d1e2d0212 */ /* 0x000fc600078e30ff */
[----:B------:R0:W-:Y:S01]  /*2770*/  ATOMS.POPC.INC.32 RZ, [R40+URZ] ;  /* 0x0000000028ff7f8c */ /* 0x0001e2000d8000ff */
[----:B------:R-:W-:-:S04]  /*2780*/  @P0 SHF.L.U32 R45, R45, R2, RZ ;  /* 0x000000022d2d0219 */ /* 0x000fc800000006ff */
[----:B------:R-:W-:Y:S02]  /*2790*/  @P0 LOP3.LUT R41, R45, R41, RZ, 0xfc, !PT ;  /* 0x000000292d290212 */ /* 0x000fe400078efcff */
[----:B------:R-:W-:Y:S02]  /*27a0*/  @P0 SHF.L.U32 R45, R37, R36, RZ ;  /* 0x00000024252d0219 */ /* 0x000fe400000006ff */
[----:B------:R-:W-:Y:S02]  /*27b0*/  @P0 LOP3.LUT R37, R32, R43, RZ, 0x30, !PT ;  /* 0x0000002b20250212 */ /* 0x000fe400078e30ff */
[----:B------:R-:W-:Y:S02]  /*27c0*/  @P0 LOP3.LUT R43, R34, R45, RZ, 0x30, !PT ;  /* 0x0000002d222b0212 */ /* 0x000fe400078e30ff */
[-C--:B------:R-:W-:Y:S02]  /*27d0*/  @P0 SHF.L.U32 R36, R37, R2.reuse, RZ ;  /* 0x0000000225240219 */ /* 0x080fe400000006ff */
[----:B------:R-:W-:-:S02]  /*27e0*/  @P0 SHF.L.U32 R43, R43, R2, RZ ;  /* 0x000000022b2b0219 */ /* 0x000fc400000006ff */
[----:B------:R-:W-:Y:S02]  /*27f0*/  SHF.R.U32.HI R2, RZ, UR15, R33 ;  /* 0x0000000fff027c19 */ /* 0x000fe40008011621 */
[----:B------:R-:W-:Y:S02]  /*2800*/  LEA R41, R41, UR20, 0x2 ;  /* 0x0000001429297c11 */ /* 0x000fe4000f8e10ff */
[-C--:B------:R-:W-:Y:S02]  /*2810*/  LOP3.LUT R37, R2, R3.reuse, RZ, 0x30, !PT ;  /* 0x0000000302257212 */ /* 0x080fe400078e30ff */
[----:B------:R-:W-:Y:S01]  /*2820*/  LOP3.LUT R3, R44, R3, RZ, 0x30, !PT ;  /* 0x000000032c037212 */ /* 0x000fe200078e30ff */
[----:B------:R0:W-:Y:S01]  /*2830*/  ATOMS.POPC.INC.32 RZ, [R41+URZ] ;  /* 0x0000000029ff7f8c */ /* 0x0001e2000d8000ff */
[----:B------:R-:W-:Y:S02]  /*2840*/  @P0 LOP3.LUT R37, R36, R37, RZ, 0xfc, !PT ;  /* 0x0000002524250212 */ /* 0x000fe400078efcff */
[----:B------:R-:W-:-:S02]  /*2850*/  @P0 LOP3.LUT R3, R43, R3, RZ, 0xfc, !PT ;  /* 0x000000032b030212 */ /* 0x000fc400078efcff */
[----:B------:R-:W-:Y:S02]  /*2860*/  LEA R37, R37, UR20, 0x2 ;  /* 0x0000001425257c11 */ /* 0x000fe4000f8e10ff */
[----:B------:R-:W-:-:S03]  /*2870*/  LEA R3, R3, UR20, 0x2 ;  /* 0x0000001403037c11 */ /* 0x000fc6000f8e10ff */
[----:B------:R0:W-:Y:S04]  /*2880*/  ATOMS.POPC.INC.32 RZ, [R37+URZ] ;  /* 0x0000000025ff7f8c */ /* 0x0001e8000d8000ff */
[----:B------:R0:W-:Y:S02]  /*2890*/  ATOMS.POPC.INC.32 RZ, [R3+URZ] ;  /* 0x0000000003ff7f8c */ /* 0x0001e4000d8000ff */
.L_x_1275:
[----:B------:R-:W-:Y:S02]  /*28a0*/  UIADD3 UR15, UPT, UPT, UR15, 0x8, URZ ;  /* 0x000000080f0f7890 */ /* 0x000fe4000fffe0ff */
[----:B------:R-:W-:Y:S02]  /*28b0*/  UIADD3 UR5, UPT, UPT, UR5, 0x1, URZ ;  /* 0x0000000105057890 */ /* 0x000fe4000fffe0ff */
[----:B------:R-:W-:-:S09]  /*28c0*/  UISETP.GE.AND UP1, UPT, UR15, UR21, UPT ;  /* 0x000000150f00728c */ /* 0x000fd2000bf26270 */
[----:B------:R-:W-:Y:S05]  /*28d0*/  BRA.U !UP1, `(.L_x_1277) ;  /* 0xffffffe909c87547 */ /* 0x000fea000b83ffff */
.L_x_1257:
[----:B------:R-:W-:Y:S05]  /*28e0*/  BRA.U !UP0, `(.L_x_1278) ;  /* 0xffffffe108687547 */ /* 0x000fea000b83ffff */
.L_x_1254:
[----:B------:R-:W-:Y:S01]  /*28f0*/  BAR.SYNC.DEFER_BLOCKING 0x0 ;  /* 0x0000000000007b1d */ /* 0x000fe20000010000 */
[----:B------:R-:W-:-:S05]  /*2900*/  ISETP.NE.AND P0, PT, R39, RZ, PT ;  /* 0x000000ff2700720c */ /* 0x000fca0003f05270 */
[----:B------:R-:W-:Y:S08]  /*2910*/  BSSY.RECONVERGENT B0, `(.L_x_1279) ;  /* 0x0000143000007945 */ /* 0x000ff00003800200 */
[----:B------:R-:W-:Y:S05]  /*2920*/  @P0 BRA `(.L_x_1280) ;  /* 0x0000001400040947 */ /* 0x000fea0003800000 */
[----:B01234-:R-:W0:Y:S01]  /*2930*/  LDC R2, c[0x0][0x398] ;  /* 0x0000e600ff027b82 */ /* 0x01fe220000000800 */
[----:B------:R-:W-:Y:S01]  /*2940*/  UISETP.GE.U32.AND UP0, UPT, UR11, 0x7, UPT ;  /* 0x000000070b00788c */ /* 0x000fe2000bf06070 */
[----:B-----5:R-:W-:Y:S01]  /*2950*/  IMAD.MOV.U32 R7, RZ, RZ, RZ ;  /* 0x000000ffff077224 */ /* 0x020fe200078e00ff */
[----:B------:R-:W-:-:S05]  /*2960*/  UMOV UR5, 0x400 ;  /* 0x0000040000057882 */ /* 0x000fca0000000000 */
[----:B------:R-:W0:Y:S08]  /*2970*/  LDC R3, c[0x0][0x394] ;  /* 0x0000e500ff037b82 */ /* 0x000e300000000800 */
[----:B------:R-:W1:Y:S01]  /*2980*/  S2UR UR8, SR_CgaCtaId ;  /* 0x00000000000879c3 */ /* 0x000e620000008800 */
[----:B0-----:R-:W-:-:S04]  /*2990*/  IADD3 R2, PT, PT, R2, 0x7, -R3 ;  /* 0x0000000702027810 */ /* 0x001fc80007ffe803 */
[----:B------:R-:W-:-:S04]  /*29a0*/  SHF.R.S32.HI R3, RZ, 0x1f, R2 ;  /* 0x0000001fff037819 */ /* 0x000fc80000011402 */
[----:B------:R-:W-:Y:S01]  /*29b0*/  LEA.HI R3, R3, R2, RZ, 0x3 ;  /* 0x0000000203037211 */ /* 0x000fe200078f18ff */
[----:B-1----:R-:W-:-:S03]  /*29c0*/  ULEA UR5, UR8, UR5, 0x18 ;  /* 0x0000000508057291 */ /* 0x002fc6000f8ec0ff */
[----:B------:R-:W-:-:S03]  /*29d0*/  SHF.R.S32.HI R6, RZ, 0x3, R3 ;  /* 0x00000003ff067819 */ /* 0x000fc60000011403 */
[----:B------:R-:W-:Y:S02]  /*29e0*/  LEA R2, R0, UR5, 0x2 ;  /* 0x0000000500027c11 */ /* 0x000fe4000f8e10ff */
[----:B------:R-:W-:Y:S01]  /*29f0*/  LOP3.LUT R3, R6, 0xffffff8, RZ, 0xc0, !PT ;  /* 0x0ffffff806037812 */ /* 0x000fe200078ec0ff */
[----:B------:R-:W-:Y:S06]  /*2a00*/  BRA.U !UP0, `(.L_x_1281) ;  /* 0x0000000508387547 */ /* 0x000fec000b800000 */
[----:B------:R-:W0:Y:S01]  /*2a10*/  LDC.64 R4, c[0x0][0x380] ;  /* 0x0000e000ff047b82 */ /* 0x000e220000000a00 */
[----:B------:R-:W-:-:S07]  /*2a20*/  IMAD.MOV.U32 R7, RZ, RZ, RZ ;  /* 0x000000ffff077224 */ /* 0x000fce00078e00ff */
.L_x_1298:
[----:B------:R-:W-:Y:S01]  /*2a30*/  IMAD R9, R7, 0x400, R2 ;  /* 0x0000040007097824 */ /* 0x000fe200078e0202 */
[----:B------:R-:W-:Y:S04]  /*2a40*/  BSSY.RECONVERGENT B1, `(.L_x_1282) ;  /* 0x000000e000017945 */ /* 0x000fe80003800200 */
[----:B-1----:R-:W1:Y:S04]  /*2a50*/  LDS R13, [R9] ;  /* 0x00000000090d7984 */ /* 0x002e680000000800 */
[----:B0-23--:R2:W3:Y:S04]  /*2a60*/  LDS R15, [R9+0x400] ;  /* 0x00040000090f7984 */ /* 0x00d4e80000000800 */
[----:B----4-:R2:W4:Y:S04]  /*2a70*/  LDS R17, [R9+0x800] ;  /* 0x0008000009117984 */ /* 0x0105280000000800 */
        /* <DEDUP_REMOVED lines=10> */
.L_x_1283:
[----:B------:R-:W-:Y:S05]  /*2b20*/  BSYNC.RECONVERGENT B1 ;  /* 0x0000000000017941 */ /* 0x000fea0003800200 */
.L_x_1282:
        /* <DEDUP_REMOVED lines=13> */
.L_x_1285:
[----:B------:R-:W-:Y:S05]  /*2c00*/  BSYNC.RECONVERGENT B1 ;  /* 0x0000000000017941 */ /* 0x000fea0003800200 */
.L_x_1284:
[----:B------:R-:W-:Y:S04]  /*2c10*/  BSSY.RECONVERGENT B1, `(.L_x_1286) ;  /* 0x0000006000017945 */ /* 0x000fe80003800200 */
[----:B------:R-:W-:Y:S05]  /*2c20*/  @!P0 BRA `(.L_x_1287) ;  /* 0x0000000000108947 */ /* 0x000fea0003800000 */
[----:B01----:R-:W-:-:S04]  /*2c30*/  IMAD R11, R7, 0x100, R0 ;  /* 0x00000100070b7824 */ /* 0x003fc800078e0200 */
[----:B------:R-:W-:-:S04]  /*2c40*/  VIADD R11, R11, 0x200 ;  /* 0x000002000b0b7836 */ /* 0x000fc80000000000 */
[----:B------:R-:W-:-:S05]  /*2c50*/  IMAD.WIDE.U32 R10, R11, 0x4, R4 ;  /* 0x000000040b0a7825 */ /* 0x000fca00078e0004 */
[----:B------:R2:W-:Y:S02]  /*2c60*/  REDG.E.ADD.STRONG.GPU desc[UR12][R10.64], R17 ;  /* 0x000000110a00798e */ /* 0x0005e4000c12e10c */
.L_x_1287:
[----:B------:R-:W-:Y:S05]  /*2c70*/  BSYNC.RECONVERGENT B1 ;  /* 0x0000000000017941 */ /* 0x000fea0003800200 */
.L_x_1286:
[----:B------:R-:W-:Y:S04]  /*2c80*/  BSSY.RECONVERGENT B1, `(.L_x_1288) ;  /* 0x0000006000017945 */ /* 0x000fe80003800200 */
[----:B------:R-:W-:Y:S05]  /*2c90*/  @!P1 BRA `(.L_x_1289) ;  /* 0x0000000000109947 */ /* 0x000fea0003800000 */
[----:B012---:R-:W-:-:S04]  /*2ca0*/  IMAD R11, R7, 0x100, R0 ;  /* 0x00000100070b7824 */ /* 0x007fc800078e0200 */
[----:B------:R-:W-:-:S04]  /*2cb0*/  VIADD R11, R11, 0x300 ;  /* 0x000003000b0b7836 */ /* 0x000fc80000000000 */
[----:B------:R-:W-:-:S05]  /*2cc0*/  IMAD.WIDE.U32 R10, R11, 0x4, R4 ;  /* 0x000000040b0a7825 */ /* 0x000fca00078e0004 */
[----:B------:R3:W-:Y:S02]  /*2cd0*/  REDG.E.ADD.STRONG.GPU desc[UR12][R10.64], R19 ;  /* 0x000000130a00798e */ /* 0x0007e4000c12e10c */
.L_x_1289:
[----:B------:R-:W-:Y:S05]  /*2ce0*/  BSYNC.RECONVERGENT B1 ;  /* 0x0000000000017941 */ /* 0x000fea0003800200 */
.L_x_1288:
[----:B------:R-:W-:Y:S04]  /*2cf0*/  BSSY.RECONVERGENT B1, `(.L_x_1290) ;  /* 0x0000006000017945 */ /* 0x000fe80003800200 */
[----:B------:R-:W-:Y:S05]  /*2d00*/  @!P2 BRA `(.L_x_1291) ;  /* 0x000000000010a947 */ /* 0x000fea0003800000 */
[----:B0123--:R-:W-:-:S04]  /*2d10*/  IMAD R11, R7, 0x100, R0 ;  /* 0x00000100070b7824 */ /* 0x00ffc800078e0200 */
[----:B------:R-:W-:-:S04]  /*2d20*/  VIADD R11, R11, 0x400 ;  /* 0x000004000b0b7836 */ /* 0x000fc80000000000 */
[----:B------:R-:W-:-:S05]  /*2d30*/  IMAD.WIDE.U32 R10, R11, 0x4, R4 ;  /* 0x000000040b0a7825 */ /* 0x000fca00078e0004 */
[----:B------:R4:W-:Y:S02]  /*2d40*/  REDG.E.ADD.STRONG.GPU desc[UR12][R10.64], R21 ;  /* 0x000000150a00798e */ /* 0x0009e4000c12e10c */
.L_x_1291:
[----:B------:R-:W-:Y:S05]  /*2d50*/  BSYNC.RECONVERGENT B1 ;  /* 0x0000000000017941 */ /* 0x000fea0003800200 */
.L_x_1290:
[----:B------:R-:W-:Y:S04]  /*2d60*/  BSSY.RECONVERGENT B1, `(.L_x_1292) ;  /* 0x0000006000017945 */ /* 0x000fe80003800200 */
[----:B------:R-:W-:Y:S05]  /*2d70*/  @!P3 BRA `(.L_x_1293) ;  /* 0x000000000010b947 */ /* 0x000fea0003800000 */
[----:B01234-:R-:W-:-:S04]  /*2d80*/  IMAD R11, R7, 0x100, R0 ;  /* 0x00000100070b7824 */ /* 0x01ffc800078e0200 */
[----:B------:R-:W-:-:S04]  /*2d90*/  VIADD R11, R11, 0x500 ;  /* 0x000005000b0b7836 */ /* 0x000fc80000000000 */
[----:B------:R-:W-:-:S05]  /*2da0*/  IMAD.WIDE.U32 R10, R11, 0x4, R4 ;  /* 0x000000040b0a7825 */ /* 0x000fca00078e0004 */
[----:B------:R0:W-:Y:S02]  /*2db0*/  REDG.E.ADD.STRONG.GPU desc[UR12][R10.64], R23 ;  /* 0x000000170a00798e */ /* 0x0001e4000c12e10c */
.L_x_1293:
[----:B------:R-:W-:Y:S05]  /*2dc0*/  BSYNC.RECONVERGENT B1 ;  /* 0x0000000000017941 */ /* 0x000fea0003800200 */
.L_x_1292:
[----:B------:R-:W-:Y:S04]  /*2dd0*/  BSSY.RECONVERGENT B1, `(.L_x_1294) ;  /* 0x0000006000017945 */ /* 0x000fe80003800200 */
[----:B------:R-:W-:Y:S05]  /*2de0*/  @!P4 BRA `(.L_x_1295) ;  /* 0x000000000010c947 */ /* 0x000fea0003800000 */
[----:B01234-:R-:W-:-:S04]  /*2df0*/  IMAD R11, R7, 0x100, R0 ;  /* 0x00000100070b7824 */ /* 0x01ffc800078e0200 */
[----:B------:R-:W-:-:S04]  /*2e00*/  VIADD R11, R11, 0x600 ;  /* 0x000006000b0b7836 */ /* 0x000fc80000000000 */
[----:B------:R-:W-:-:S05]  /*2e10*/  IMAD.WIDE.U32 R10, R11, 0x4, R4 ;  /* 0x000000040b0a7825 */ /* 0x000fca00078e0004 */
[----:B------:R0:W-:Y:S02]  /*2e20*/  REDG.E.ADD.STRONG.GPU desc[UR12][R10.64], R25 ;  /* 0x000000190a00798e */ /* 0x0001e4000c12e10c */
.L_x_1295:
[----:B------:R-:W-:Y:S05]  /*2e30*/  BSYNC.RECONVERGENT B1 ;  /* 0x0000000000017941 */ /* 0x000fea0003800200 */
.L_x_1294:
[----:B------:R-:W-:Y:S04]  /*2e40*/  BSSY.RECONVERGENT B1, `(.L_x_1296) ;  /* 0x0000006000017945 */ /* 0x000fe80003800200 */
[----:B------:R-:W-:Y:S05]  /*2e50*/  @!P5 BRA `(.L_x_1297) ;  /* 0x000000000010d947 */ /* 0x000fea0003800000 */
[----:B01234-:R-:W-:-:S04]  /*2e60*/  IMAD R11, R7, 0x100, R0 ;  /* 0x00000100070b7824 */ /* 0x01ffc800078e0200 */
[----:B------:R-:W-:-:S04]  /*2e70*/  VIADD R11, R11, 0x700 ;  /* 0x000007000b0b7836 */ /* 0x000fc80000000000 */
[----:B------:R-:W-:-:S05]  /*2e80*/  IMAD.WIDE.U32 R10, R11, 0x4, R4 ;  /* 0x000000040b0a7825 */ /* 0x000fca00078e0004 */
[----:B------:R0:W-:Y:S02]  /*2e90*/  REDG.E.ADD.STRONG.GPU desc[UR12][R10.64], R8 ;  /* 0x000000080a00798e */ /* 0x0001e4000c12e10c */
.L_x_1297:
[----:B------:R-:W-:Y:S05]  /*2ea0*/  BSYNC.RECONVERGENT B1 ;  /* 0x0000000000017941 */ /* 0x000fea0003800200 */
.L_x_1296:
[----:B------:R-:W-:-:S05]  /*2eb0*/  VIADD R7, R7, 0x8 ;  /* 0x0000000807077836 */ /* 0x000fca0000000000 */
[----:B------:R-:W-:-:S13]  /*2ec0*/  ISETP.NE.AND P0, PT, R7, R3, PT ;  /* 0x000000030700720c */ /* 0x000fda0003f05270 */
[----:B------:R-:W-:Y:S05]  /*2ed0*/  @P0 BRA `(.L_x_1298) ;  /* 0xfffffff800d40947 */ /* 0x000fea000383ffff */
[----:B------:R-:W-:-:S07]  /*2ee0*/  IMAD.MOV.U32 R7, RZ, RZ, R3 ;  /* 0x000000ffff077224 */ /* 0x000fce00078e0003 */
.L_x_1281:
[----:B------:R-:W-:Y:S02]  /*2ef0*/  UISETP.NE.AND UP0, UPT, UR14, URZ, UPT ;  /* 0x000000ff0e00728c */ /* 0x000fe4000bf05270 */
[----:B------:R-:W-:Y:S01]  /*2f00*/  IMAD.U32 R5, RZ, RZ, UR14 ;  /* 0x0000000eff057e24 */ /* 0x000fe2000f8e00ff */
[----:B------:R-:W-:Y:S01]  /*2f10*/  LOP3.LUT R4, R6, 0x1, RZ, 0xc0, !PT ;  /* 0x0000000106047812 */ /* 0x000fe200078ec0ff */
[----:B0-----:R-:W-:Y:S02]  /*2f20*/  IMAD.U32 R8, RZ, RZ, UR7 ;  /* 0x00000007ff087e24 */ /* 0x001fe4000f8e00ff */
[----:B------:R-:W-:Y:S02]  /*2f30*/  VIADD R6, R5, 0xffffffff ;  /* 0xffffffff05067836 */ /* 0x000fe40000000000 */
[----:B------:R-:W-:Y:S01]  /*2f40*/  VIADD R5, R8, 0xffffffff ;  /* 0xffffffff08057836 */ /* 0x000fe20000000000 */
[----:B------:R-:W-:Y:S06]  /*2f50*/  BRA.U !UP0, `(.L_x_1299) ;  /* 0x0000000508407547 */ /* 0x000fec000b800000 */
[----:B------:R-:W-:-:S13]  /*2f60*/  ISETP.GE.U32.AND P0, PT, R6, 0x3, PT ;  /* 0x000000030600780c */ /* 0x000fda0003f06070 */
[----:B------:R-:W-:Y:S05]  /*2f70*/  @!P0 BRA `(.L_x_1300) ;  /* 0x0000000000a48947 */ /* 0x000fea0003800000 */
[----:B------:R-:W-:Y:S01]  /*2f80*/  IMAD R8, R7, 0x400, R2 ;  /* 0x0000040007087824 */ /* 0x000fe200078e0202 */
[----:B------:R-:W-:Y:S04]  /*2f90*/  BSSY.RECONVERGENT B1, `(.L_x_1301) ;  /* 0x000000e000017945 */ /* 0x000fe80003800200 */
[----:B-1----:R-:W0:Y:S04]  /*2fa0*/  LDS R13, [R8] ;  /* 0x00000000080d7984 */ /* 0x002e280000000800 */
[----:B------:R-:W1:Y:S04]  /*2fb0*/  LDS R15, [R8+0x400] ;  /* 0x00040000080f7984 */ /* 0x000e680000000800 */
[----:B--2---:R-:W2:Y:S04]  /*2fc0*/  LDS R17, [R8+0x800] ;  /* 0x0008000008117984 */ /* 0x004ea80000000800 */
[----:B---3--:R-:W3:Y:S01]  /*2fd0*/  LDS R19, [R8+0xc00] ;  /* 0x000c000008137984 */ /* 0x008ee20000000800 */
[----:B0-----:R-:W-:-:S02]  /*2fe0*/  ISETP.NE.AND P0, PT, R13, RZ, PT ;  /* 0x000000ff0d00720c */ /* 0x001fc40003f05270 */
[----:B-1----:R-:W-:Y:S02]  /*2ff0*/  ISETP.NE.AND P1, PT, R15, RZ, PT ;  /* 0x000000ff0f00720c */ /* 0x002fe40003f25270 */
[----:B--2---:R-:W-:Y:S02]  /*3000*/  ISETP.NE.AND P2, PT, R17, RZ, PT ;  /* 0x000000ff1100720c */ /* 0x004fe40003f45270 */
[----:B---3--:R-:W-:-:S07]  /*3010*/  ISETP.NE.AND P3, PT, R19, RZ, PT ;  /* 0x000000ff1300720c */ /* 0x008fce0003f65270 */
[----:B------:R-:W-:Y:S06]  /*3020*/  @!P0 BRA `(.L_x_1302) ;  /* 0x0000000000108947 */ /* 0x000fec0003800000 */
[----:B------:R-:W0:Y:S01]  /*3030*/  LDC.64 R8, c[0x0][0x380] ;  /* 0x0000e000ff087b82 */ /* 0x000e220000000a00 */
[----:B----4-:R-:W-:-:S04]  /*3040*/  IMAD R11, R7, 0x100, R0 ;  /* 0x00000100070b7824 */ /* 0x010fc800078e0200 */
[----:B0-----:R-:W-:-:S05]  /*3050*/  IMAD.WIDE.U32 R8, R11, 0x4, R8 ;  /* 0x000000040b087825 */ /* 0x001fca00078e0008 */
[----:B------:R0:W-:Y:S02]  /*3060*/  REDG.E.ADD.STRONG.GPU desc[UR12][R8.64], R13 ;  /* 0x0000000d0800798e */ /* 0x0001e4000c12e10c */
.L_x_1302:
[----:B------:R-:W-:Y:S05]  /*3070*/  BSYNC.RECONVERGENT B1 ;  /* 0x0000000000017941 */ /* 0x000fea0003800200 */
.L_x_1301:
[----:B------:R-:W-:Y:S04]  /*3080*/  BSSY.RECONVERGENT B1, `(.L_x_1303) ;  /* 0x0000007000017945 */ /* 0x000fe80003800200 */
[----:B------:R-:W-:Y:S05]  /*3090*/  @!P1 BRA `(.L_x_1304) ;  /* 0x0000000000149947 */ /* 0x000fea0003800000 */
[----:B0-----:R-:W0:Y:S01]  /*30a0*/  LDC.64 R8, c[0x0][0x380] ;  /* 0x0000e000ff087b82 */ /* 0x001e220000000a00 */
[----:B----4-:R-:W-:-:S04]  /*30b0*/  IMAD R11, R7, 0x100, R0 ;  /* 0x00000100070b7824 */ /* 0x010fc800078e0200 */
[----:B------:R-:W-:-:S04]  /*30c0*/  VIADD R11, R11, 0x100 ;  /* 0x000001000b0b7836 */ /* 0x000fc80000000000 */
[----:B0-----:R-:W-:-:S05]  /*30d0*/  IMAD.WIDE.U32 R8, R11, 0x4, R8 ;  /* 0x000000040b087825 */ /* 0x001fca00078e0008 */
[----:B------:R1:W-:Y:S02]  /*30e0*/  REDG.E.ADD.STRONG.GPU desc[UR12][R8.64], R15 ;  /* 0x0000000f0800798e */ /* 0x0003e4000c12e10c */
.L_x_1304:
[----:B------:R-:W-:Y:S05]  /*30f0*/  BSYNC.RECONVERGENT B1 ;  /* 0x0000000000017941 */ /* 0x000fea0003800200 */
.L_x_1303:
[----:B------:R-:W-:Y:S04]  /*3100*/  BSSY.RECONVERGENT B1, `(.L_x_1305) ;  /* 0x0000007000017945 */ /* 0x000fe80003800200 */
[----:B------:R-:W-:Y:S05]  /*3110*/  @!P2 BRA `(.L_x_1306) ;  /* 0x000000000014a947 */ /* 0x000fea0003800000 */
[----:B01----:R-:W0:Y:S01]  /*3120*/  LDC.64 R8, c[0x0][0x380] ;  /* 0x0000e000ff087b82 */ /* 0x003e220000000a00 */
[----:B----4-:R-:W-:-:S04]  /*3130*/  IMAD R11, R7, 0x100, R0 ;  /* 0x00000100070b7824 */ /* 0x010fc800078e0200 */
[----:B------:R-:W-:-:S04]  /*3140*/  VIADD R11, R11, 0x200 ;  /* 0x000002000b0b7836 */ /* 0x000fc80000000000 */
[----:B0-----:R-:W-:-:S05]  /*3150*/  IMAD.WIDE.U32 R8, R11, 0x4, R8 ;  /* 0x000000040b087825 */ /* 0x001fca00078e0008 */
[----:B------:R2:W-:Y:S02]  /*3160*/  REDG.E.ADD.STRONG.GPU desc[UR12][R8.64], R17 ;  /* 0x000000110800798e */ /* 0x0005e4000c12e10c */
.L_x_1306:
[----:B------:R-:W-:Y:S05]  /*3170*/  BSYNC.RECONVERGENT B1 ;  /* 0x0000000000017941 */ /* 0x000fea0003800200 */
.L_x_1305:
[----:B------:R-:W-:Y:S04]  /*3180*/  BSSY.RECONVERGENT B1, `(.L_x_1307) ;  /* 0x0000007000017945 */ /* 0x000fe80003800200 */
[----:B------:R-:W-:Y:S05]  /*3190*/  @!P3 BRA `(.L_x_1308) ;  /* 0x000000000014b947 */ /* 0x000fea0003800000 */
[----:B012---:R-:W0:Y:S01]  /*31a0*/  LDC.64 R8, c[0x0][0x380] ;  /* 0x0000e000ff087b82 */ /* 0x007e220000000a00 */
[----:B----4-:R-:W-:-:S04]  /*31b0*/  IMAD R11, R7, 0x100, R0 ;  /* 0x00000100070b7824 */ /* 0x010fc800078e0200 */
[----:B------:R-:W-:-:S04]  /*31c0*/  VIADD R11, R11, 0x300 ;  /* 0x000003000b0b7836 */ /* 0x000fc80000000000 */
[----:B0-----:R-:W-:-:S05]  /*31d0*/  IMAD.WIDE.U32 R8, R11, 0x4, R8 ;  /* 0x000000040b087825 */ /* 0x001fca00078e0008 */
[----:B------:R3:W-:Y:S02]  /*31e0*/  REDG.E.ADD.STRONG.GPU desc[UR12][R8.64], R19 ;  /* 0x000000130800798e */ /* 0x0007e4000c12e10c */
.L_x_1308:
[----:B------:R-:W-:Y:S05]  /*31f0*/  BSYNC.RECONVERGENT B1 ;  /* 0x0000000000017941 */ /* 0x000fea0003800200 */
.L_x_1307:
[----:B------:R-:W-:-:S07]  /*3200*/  VIADD R7, R7, 0x4 ;  /* 0x0000000407077836 */ /* 0x000fce0000000000 */
.L_x_1300:
[----:B------:R-:W-:Y:S01]  /*3210*/  UISETP.NE.AND UP0, UPT, UR7, URZ, UPT ;  /* 0x000000ff0700728c */ /* 0x000fe2000bf05270 */
[----:B------:R-:W-:Y:S08]  /*3220*/  BSSY.RECONVERGENT B1, `(.L_x_1299) ;  /* 0x0000023000017945 */ /* 0x000ff00003800200 */
[----:B------:R-:W-:Y:S05]  /*3230*/  BRA.U !UP0, `(.L_x_1309) ;  /* 0x0000000108847547 */ /* 0x000fea000b800000 */
[----:B------:R-:W-:-:S13]  /*3240*/  ISETP.NE.AND P0, PT, R5, RZ, PT ;  /* 0x000000ff0500720c */ /* 0x000fda0003f05270 */
[----:B------:R-:W-:Y:S05]  /*3250*/  @!P0 BRA `(.L_x_1310) ;  /* 0x0000000000548947 */ /* 0x000fea0003800000 */
[----:B0123--:R-:W-:Y:S01]  /*3260*/  IMAD R8, R7, 0x400, R2 ;  /* 0x0000040007087824 */ /* 0x00ffe200078e0202 */
[----:B------:R-:W-:Y:S04]  /*3270*/  BSSY.RECONVERGENT B2, `(.L_x_1311) ;  /* 0x000000a000027945 */ /* 0x000fe80003800200 */
[----:B----4-:R-:W0:Y:S04]  /*3280*/  LDS R11, [R8] ;  /* 0x00000000080b7984 */ /* 0x010e280000000800 */
        /* <DEDUP_REMOVED lines=8> */
.L_x_1312:
[----:B------:R-:W-:Y:S05]  /*3310*/  BSYNC.RECONVERGENT B2 ;  /* 0x0000000000027941 */ /* 0x000fea0003800200 */
.L_x_1311:
[----:B------:R-:W-:Y:S04]  /*3320*/  BSSY.RECONVERGENT B2, `(.L_x_1313) ;  /* 0x0000007000027945 */ /* 0x000fe80003800200 */
[----:B------:R-:W-:Y:S05]  /*3330*/  @!P1 BRA `(.L_x_1314) ;  /* 0x0000000000149947 */ /* 0x000fea0003800000 */
[----:B0-----:R-:W0:Y:S01]  /*3340*/  LDC.64 R8, c[0x0][0x380] ;  /* 0x0000e000ff087b82 */ /* 0x001e220000000a00 */
[----:B------:R-:W-:-:S04]  /*3350*/  IMAD R10, R7, 0x100, R0 ;  /* 0x00000100070a7824 */ /* 0x000fc800078e0200 */
[----:B------:R-:W-:-:S04]  /*3360*/  VIADD R11, R10, 0x100 ;  /* 0x000001000a0b7836 */ /* 0x000fc80000000000 */
[----:B0-----:R-:W-:-:S05]  /*3370*/  IMAD.WIDE.U32 R8, R11, 0x4, R8 ;  /* 0x000000040b087825 */ /* 0x001fca00078e0008 */
[----:B------:R1:W-:Y:S02]  /*3380*/  REDG.E.ADD.STRONG.GPU desc[UR12][R8.64], R13 ;  /* 0x0000000d0800798e */ /* 0x0003e4000c12e10c */
.L_x_1314:
[----:B------:R-:W-:Y:S05]  /*3390*/  BSYNC.RECONVERGENT B2 ;  /* 0x0000000000027941 */ /* 0x000fea0003800200 */
.L_x_1313:
[----:B------:R-:W-:-:S07]  /*33a0*/  VIADD R7, R7, 0x2 ;  /* 0x0000000207077836 */ /* 0x000fce0000000000 */
.L_x_1310:
[----:B------:R-:W-:-:S13]  /*33b0*/  ISETP.NE.AND P0, PT, R4, RZ, PT ;  /* 0x000000ff0400720c */ /* 0x000fda0003f05270 */
[----:B------:R-:W-:Y:S05]  /*33c0*/  @!P0 BRA `(.L_x_1309) ;  /* 0x0000000000208947 */ /* 0x000fea0003800000 */
[----:B0123--:R-:W-:-:S05]  /*33d0*/  IMAD R8, R7, 0x400, R2 ;  /* 0x0000040007087824 */ /* 0x00ffca00078e0202 */
[----:B----4-:R-:W0:Y:S02]  /*33e0*/  LDS R11, [R8] ;  /* 0x00000000080b7984 */ /* 0x010e240000000800 */
[----:B0-----:R-:W-:-:S13]  /*33f0*/  ISETP.NE.AND P0, PT, R11, RZ, PT ;  /* 0x000000ff0b00720c */ /* 0x001fda0003f05270 */
[----:B------:R-:W-:Y:S05]  /*3400*/  @!P0 BRA `(.L_x_1309) ;  /* 0x0000000000108947 */ /* 0x000fea0003800000 */
[----:B------:R-:W0:Y:S01]  /*3410*/  LDC.64 R8, c[0x0][0x380] ;  /* 0x0000e000ff087b82 */ /* 0x000e220000000a00 */
[----:B------:R-:W-:-:S04]  /*3420*/  IMAD R7, R7, 0x100, R0 ;  /* 0x0000010007077824 */ /* 0x000fc800078e0200 */
[----:B0-----:R-:W-:-:S05]  /*3430*/  IMAD.WIDE.U32 R8, R7, 0x4, R8 ;  /* 0x0000000407087825 */ /* 0x001fca00078e0008 */
[----:B------:R0:W-:Y:S02]  /*3440*/  REDG.E.ADD.STRONG.GPU desc[UR12][R8.64], R11 ;  /* 0x0000000b0800798e */ /* 0x0001e4000c12e10c */
.L_x_1309:
[----:B------:R-:W-:Y:S05]  /*3450*/  BSYNC.RECONVERGENT B1 ;  /* 0x0000000000017941 */ /* 0x000fea0003800200 */
.L_x_1299:
[----:B------:R-:W-:-:S13]  /*3460*/  ISETP.GT.U32.AND P0, PT, R0, 0x7f, PT ;  /* 0x0000007f0000780c */ /* 0x000fda0003f04070 */
[----:B------:R-:W-:Y:S05]  /*3470*/  @P0 BRA `(.L_x_1280) ;  /* 0x0000000800300947 */ /* 0x000fea0003800000 */
[----:B------:R-:W-:Y:S01]  /*3480*/  UISETP.GE.U32.AND UP0, UPT, UR11, 0x7, UPT ;  /* 0x000000070b00788c */ /* 0x000fe2000bf06070 */
[----:B------:R-:W-:-:S08]  /*3490*/  IMAD.MOV.U32 R7, RZ, RZ, RZ ;  /* 0x000000ffff077224 */ /* 0x000fd000078e00ff */
[----:B------:R-:W-:Y:S05]  /*34a0*/  BRA.U !UP0, `(.L_x_1315) ;  /* 0x0000000108e47547 */ /* 0x000fea000b800000 */
[----:B01234-:R-:W0:Y:S01]  /*34b0*/  LDC.64 R10, c[0x0][0x380] ;  /* 0x0000e000ff0a7b82 */ /* 0x01fe220000000a00 */
[----:B------:R-:W-:-:S07]  /*34c0*/  IMAD.MOV.U32 R7, RZ, RZ, RZ ;  /* 0x000000ffff077224 */ /* 0x000fce00078e00ff */
.L_x_1332:
[C---:B------:R-:W-:Y:S01]  /*34d0*/  IMAD R12, R7.reuse, 0x400, R2 ;  /* 0x00000400070c7824 */ /* 0x040fe200078e0202 */
[----:B------:R-:W-:Y:S01]  /*34e0*/  BSSY.RECONVERGENT B1, `(.L_x_1316) ;  /* 0x0000010000017945 */ /* 0x000fe20003800200 */
[C---:B01234-:R-:W-:Y:S02]  /*34f0*/  IMAD R9, R7.reuse, 0x100, R0 ;  /* 0x0000010007097824 */ /* 0x05ffe400078e0200 */
        /* <DEDUP_REMOVED lines=14> */
.L_x_1317:
[----:B------:R-:W-:Y:S05]  /*35e0*/  BSYNC.RECONVERGENT B1 ;  /* 0x0000000000017941 */ /* 0x000fea0003800200 */
.L_x_1316:
[----:B------:R-:W-:Y:S04]  /*35f0*/  BSSY.RECONVERGENT B1, `(.L_x_1318) ;  /* 0x0000003000017945 */ /* 0x000fe80003800200 */
[----:B------:R-:W-:Y:S05]  /*3600*/  @!P1 BRA `(.L_x_1319) ;  /* 0x0000000000049947 */ /* 0x000fea0003800000 */
[----:B------:R1:W-:Y:S02]  /*3610*/  REDG.E.ADD.STRONG.GPU desc[UR12][R8.64+0x600], R15 ;  /* 0x0006000f0800798e */ /* 0x0003e4000c12e10c */
.L_x_1319:
[----:B------:R-:W-:Y:S05]  /*3620*/  BSYNC.RECONVERGENT B1 ;  /* 0x0000000000017941 */ /* 0x000fea0003800200 */
.L_x_1318:
        /* <DEDUP_REMOVED lines=10> */
.L_x_1321:
[----:B------:R-:W-:Y:S05]  /*36d0*/  BSYNC.RECONVERGENT B1 ;  /* 0x0000000000017941 */ /* 0x000fea0003800200 */
.L_x_1320:
[----:B------:R-:W-:Y:S04]  /*36e0*/  BSSY.RECONVERGENT B1, `(.L_x_1322) ;  /* 0x0000003000017945 */ /* 0x000fe80003800200 */
[----:B------:R-:W-:Y:S05]  /*36f0*/  @!P1 BRA `(.L_x_1323) ;  /* 0x0000000000049947 */ /* 0x000fea0003800000 */
[----:B------:R3:W-:Y:S02]  /*3700*/  REDG.E.ADD.STRONG.GPU desc[UR12][R8.64+0xe00], R19 ;  /* 0x000e00130800798e */ /* 0x0007e4000c12e10c */
.L_x_1323:
[----:B------:R-:W-:Y:S05]  /*3710*/  BSYNC.RECONVERGENT B1 ;  /* 0x0000000000017941 */ /* 0x000fea0003800200 */
.L_x_1322:
[----:B------:R-:W-:Y:S04]  /*3720*/  BSSY.RECONVERGENT B1, `(.L_x_1324) ;  /* 0x0000003000017945 */ /* 0x000fe80003800200 */
[----:B------:R-:W-:Y:S05]  /*3730*/  @!P2 BRA `(.L_x_1325) ;  /* 0x000000000004a947 */ /* 0x000fea0003800000 */
[----:B------:R4:W-:Y:S02]  /*3740*/  REDG.E.ADD.STRONG.GPU desc[UR12][R8.64+0x1200], R21 ;  /* 0x001200150800798e */ /* 0x0009e4000c12e10c */
.L_x_1325:
[----:B------:R-:W-:Y:S05]  /*3750*/  BSYNC.RECONVERGENT B1 ;  /* 0x0000000000017941 */ /* 0x000fea0003800200 */
.L_x_1324:
[----:B------:R-:W-:Y:S04]  /*3760*/  BSSY.RECONVERGENT B1, `(.L_x_1326) ;  /* 0x0000003000017945 */ /* 0x000fe80003800200 */
[----:B------:R-:W-:Y:S05]  /*3770*/  @!P3 BRA `(.L_x_1327) ;  /* 0x000000000004b947 */ /* 0x000fea0003800000 */
[----:B------:R0:W-:Y:S02]  /*3780*/  REDG.E.ADD.STRONG.GPU desc[UR12][R8.64+0x1600], R23 ;  /* 0x001600170800798e */ /* 0x0001e4000c12e10c */
.L_x_1327:
[----:B------:R-:W-:Y:S05]  /*3790*/  BSYNC.RECONVERGENT B1 ;  /* 0x0000000000017941 */ /* 0x000fea0003800200 */
.L_x_1326:
[----:B------:R-:W-:Y:S04]  /*37a0*/  BSSY.RECONVERGENT B1, `(.L_x_1328) ;  /* 0x0000003000017945 */ /* 0x000fe80003800200 */
[----:B------:R-:W-:Y:S05]  /*37b0*/  @!P4 BRA `(.L_x_1329) ;  /* 0x000000000004c947 */ /* 0x000fea0003800000 */
[----:B------:R0:W-:Y:S02]  /*37c0*/  REDG.E.ADD.STRONG.GPU desc[UR12][R8.64+0x1a00], R25 ;  /* 0x001a00190800798e */ /* 0x0001e4000c12e10c */
.L_x_1329:
[----:B------:R-:W-:Y:S05]  /*37d0*/  BSYNC.RECONVERGENT B1 ;  /* 0x0000000000017941 */ /* 0x000fea0003800200 */
.L_x_1328:
[----:B------:R-:W-:Y:S04]  /*37e0*/  BSSY.RECONVERGENT B1, `(.L_x_1330) ;  /* 0x0000003000017945 */ /* 0x000fe80003800200 */
[----:B------:R-:W-:Y:S05]  /*37f0*/  @!P5 BRA `(.L_x_1331) ;  /* 0x000000000004d947 */ /* 0x000fea0003800000 */
[----:B------:R0:W-:Y:S02]  /*3800*/  REDG.E.ADD.STRONG.GPU desc[UR12][R8.64+0x1e00], R27 ;  /* 0x001e001b0800798e */ /* 0x0001e4000c12e10c */
.L_x_1331:
[----:B------:R-:W-:Y:S05]  /*3810*/  BSYNC.RECONVERGENT B1 ;  /* 0x0000000000017941 */ /* 0x000fea0003800200 */
.L_x_1330:
[----:B------:R-:W-:Y:S05]  /*3820*/  @P0 BRA `(.L_x_1332) ;  /* 0xfffffffc00280947 */ /* 0x000fea000383ffff */
[----:B------:R-:W-:-:S07]  /*3830*/  IMAD.MOV.U32 R7, RZ, RZ, R3 ;  /* 0x000000ffff077224 */ /* 0x000fce00078e0003 */
.L_x_1315:
[----:B------:R-:W-:-:S09]  /*3840*/  UISETP.NE.AND UP0, UPT, UR14, URZ, UPT ;  /* 0x000000ff0e00728c */ /* 0x000fd2000bf05270 */
[----:B------:R-:W-:Y:S05]  /*3850*/  BRA.U !UP0, `(.L_x_1280) ;  /* 0x0000000508387547 */ /* 0x000fea000b800000 */
[----:B------:R-:W-:-:S13]  /*3860*/  ISETP.GE.U32.AND P0, PT, R6, 0x3, PT ;  /* 0x000000030600780c */ /* 0x000fda0003f06070 */
[----:B------:R-:W-:Y:S05]  /*3870*/  @!P0 BRA `(.L_x_1333) ;  /* 0x0000000000a48947 */ /* 0x000fea0003800000 */
[----:B------:R-:W-:Y:S01]  /*3880*/  IMAD R3, R7, 0x400, R2 ;  /* 0x0000040007037824 */ /* 0x000fe200078e0202 */
[----:B------:R-:W-:Y:S04]  /*3890*/  BSSY.RECONVERGENT B1, `(.L_x_1334) ;  /* 0x000000e000017945 */ /* 0x000fe80003800200 */
[----:B01234-:R-:W0:Y:S04]  /*38a0*/  LDS R11, [R3+0x200] ;  /* 0x00020000030b7984 */ /* 0x01fe280000000800 */
[----:B------:R-:W1:Y:S04]  /*38b0*/  LDS R13, [R3+0x600] ;  /* 0x00060000030d7984 */ /* 0x000e680000000800 */
[----:B------:R-:W2:Y:S04]  /*38c0*/  LDS R15, [R3+0xa00] ;  /* 0x000a0000030f7984 */ /* 0x000ea80000000800 */
[----:B------:R-:W3:Y:S01]  /*38d0*/  LDS R17, [R3+0xe00] ;  /* 0x000e000003117984 */ /* 0x000ee20000000800 */
[----:B0-----:R-:W-:-:S02]  /*38e0*/  ISETP.NE.AND P0, PT, R11, RZ, PT ;  /* 0x000000ff0b00720c */ /* 0x001fc40003f05270 */
[----:B-1----:R-:W-:Y:S02]  /*38f0*/  ISETP.NE.AND P1, PT, R13, RZ, PT ;  /* 0x000000ff0d00720c */ /* 0x002fe40003f25270 */
[----:B--2---:R-:W-:Y:S02]  /*3900*/  ISETP.NE.AND P2, PT, R15, RZ, PT ;  /* 0x000000ff0f00720c */ /* 0x004fe40003f45270 */
[----:B---3--:R-:W-:-:S07]  /*3910*/  ISETP.NE.AND P3, PT, R17, RZ, PT ;  /* 0x000000ff1100720c */ /* 0x008fce0003f65270 */
[----:B------:R-:W-:Y:S06]  /*3920*/  @!P0 BRA `(.L_x_1335) ;  /* 0x0000000000108947 */ /* 0x000fec0003800000 */
[----:B------:R-:W0:Y:S01]  /*3930*/  LDC.64 R8, c[0x0][0x380] ;  /* 0x0000e000ff087b82 */ /* 0x000e220000000a00 */
[----:B------:R-:W-:-:S04]  /*3940*/  IMAD R3, R7, 0x100, R0 ;  /* 0x0000010007037824 */ /* 0x000fc800078e0200 */
[----:B0-----:R-:W-:-:S05]  /*3950*/  IMAD.WIDE.U32 R8, R3, 0x4, R8 ;  /* 0x0000000403087825 */ /* 0x001fca00078e0008 */
[----:B------:R0:W-:Y:S02]  /*3960*/  REDG.E.ADD.STRONG.GPU desc[UR12][R8.64+0x200], R11 ;  /* 0x0002000b0800798e */ /* 0x0001e4000c12e10c */
.L_x_1335:
[----:B------:R-:W-:Y:S05]  /*3970*/  BSYNC.RECONVERGENT B1 ;  /* 0x0000000000017941 */ /* 0x000fea0003800200 */
.L_x_1334:
[----:B------:R-:W-:Y:S04]  /*3980*/  BSSY.RECONVERGENT B1, `(.L_x_1336) ;  /* 0x0000007000017945 */ /* 0x000fe80003800200 */
[----:B------:R-:W-:Y:S05]  /*3990*/  @!P1 BRA `(.L_x_1337) ;  /* 0x0000000000149947 */ /* 0x000fea0003800000 */
[----:B0-----:R-:W0:Y:S01]  /*39a0*/  LDC.64 R8, c[0x0][0x380] ;  /* 0x0000e000ff087b82 */ /* 0x001e220000000a00 */
[----:B------:R-:W-:-:S04]  /*39b0*/  IMAD R3, R7, 0x100, R0 ;  /* 0x0000010007037824 */ /* 0x000fc800078e0200 */
[----:B------:R-:W-:-:S04]  /*39c0*/  VIADD R3, R3, 0x100 ;  /* 0x0000010003037836 */ /* 0x000fc80000000000 */
[----:B0-----:R-:W-:-:S05]  /*39d0*/  IMAD.WIDE.U32 R8, R3, 0x4, R8 ;  /* 0x0000000403087825 */ /* 0x001fca00078e0008 */
[----:B------:R1:W-:Y:S02]  /*39e0*/  REDG.E.ADD.STRONG.GPU desc[UR12][R8.64+0x200], R13 ;  /* 0x0002000d0800798e */ /* 0x0003e4000c12e10c */
.L_x_1337:
[----:B------:R-:W-:Y:S05]  /*39f0*/  BSYNC.RECONVERGENT B1 ;  /* 0x0000000000017941 */ /* 0x000fea0003800200 */
.L_x_1336:
[----:B------:R-:W-:Y:S04]  /*3a00*/  BSSY.RECONVERGENT B1, `(.L_x_1338) ;  /* 0x0000007000017945 */ /* 0x000fe80003800200 */
[----:B------:R-:W-:Y:S05]  /*3a10*/  @!P2 BRA `(.L_x_1339) ;  /* 0x000000000014a947 */ /* 0x000fea0003800000 */
[----:B01----:R-:W0:Y:S01]  /*3a20*/  LDC.64 R8, c[0x0][0x380] ;  /* 0x0000e000ff087b82 */ /* 0x003e220000000a00 */
[----:B------:R-:W-:-:S04]  /*3a30*/  IMAD R3, R7, 0x100, R0 ;  /* 0x0000010007037824 */ /* 0x000fc800078e0200 */
[----:B------:R-:W-:-:S04]  /*3a40*/  VIADD R3, R3, 0x200 ;  /* 0x0000020003037836 */ /* 0x000fc80000000000 */
[----:B0-----:R-:W-:-:S05]  /*3a50*/  IMAD.WIDE.U32 R8, R3, 0x4, R8 ;  /* 0x0000000403087825 */ /* 0x001fca00078e0008 */
[----:B------:R2:W-:Y:S02]  /*3a60*/  REDG.E.ADD.STRONG.GPU desc[UR12][R8.64+0x200], R15 ;  /* 0x0002000f0800798e */ /* 0x0005e4000c12e10c */
.L_x_1339:
[----:B------:R-:W-:Y:S05]  /*3a70*/  BSYNC.RECONVERGENT B1 ;  /* 0x0000000000017941 */ /* 0x000fea0003800200 */
.L_x_1338:
[----:B------:R-:W-:Y:S04]  /*3a80*/  BSSY.RECONVERGENT B1, `(.L_x_1340) ;  /* 0x0000007000017945 */ /* 0x000fe80003800200 */
[----:B------:R-:W-:Y:S05]  /*3a90*/  @!P3 BRA `(.L_x_1341) ;  /* 0x000000000014b947 */ /* 0x000fea0003800000 */
[----:B012---:R-:W0:Y:S01]  /*3aa0*/  LDC.64 R8, c[0x0][0x380] ;  /* 0x0000e000ff087b82 */ /* 0x007e220000000a00 */
[----:B------:R-:W-:-:S04]  /*3ab0*/  IMAD R3, R7, 0x100, R0 ;  /* 0x0000010007037824 */ /* 0x000fc800078e0200 */
[----:B------:R-:W-:-:S04]  /*3ac0*/  VIADD R3, R3, 0x300 ;  /* 0x0000030003037836 */ /* 0x000fc80000000000 */
[----:B0-----:R-:W-:-:S05]  /*3ad0*/  IMAD.WIDE.U32 R8, R3, 0x4, R8 ;  /* 0x0000000403087825 */ /* 0x001fca00078e0008 */
[----:B------:R3:W-:Y:S02]  /*3ae0*/  REDG.E.ADD.STRONG.GPU desc[UR12][R8.64+0x200], R17 ;  /* 0x000200110800798e */ /* 0x0007e4000c12e10c */
.L_x_1341:
[----:B------:R-:W-:Y:S05]  /*3af0*/  BSYNC.RECONVERGENT B1 ;  /* 0x0000000000017941 */ /* 0x000fea0003800200 */
.L_x_1340:
[----:B------:R-:W-:-:S07]  /*3b00*/  VIADD R7, R7, 0x4 ;  /* 0x0000000407077836 */ /* 0x000fce0000000000 */
.L_x_1333:
[----:B------:R-:W-:-:S09]  /*3b10*/  UISETP.NE.AND UP0, UPT, UR7, URZ, UPT ;  /* 0x000000ff0700728c */ /* 0x000fd2000bf05270 */
[----:B------:R-:W-:Y:S05]  /*3b20*/  BRA.U !UP0, `(.L_x_1280) ;  /* 0x0000000108847547 */ /* 0x000fea000b800000 */
[----:B------:R-:W-:-:S13]  /*3b30*/  ISETP.NE.AND P0, PT, R5, RZ, PT ;  /* 0x000000ff0500720c */ /* 0x000fda0003f05270 */
[----:B------:R-:W-:Y:S05]  /*3b40*/  @!P0 BRA `(.L_x_1342) ;  /* 0x0000000000548947 */ /* 0x000fea0003800000 */
[----:B------:R-:W-:Y:S01]  /*3b50*/  IMAD R6, R7, 0x400, R2 ;  /* 0x0000040007067824 */ /* 0x000fe200078e0202 */
[----:B------:R-:W-:Y:S04]  /*3b60*/  BSSY.RECONVERGENT B1, `(.L_x_1343) ;  /* 0x000000a000017945 */ /* 0x000fe80003800200 */
[----:B------:R-:W5:Y:S04]  /*3b70*/  LDS R3, [R6+0x200] ;  /* 0x0002000006037984 */ /* 0x000f680000000800 */
[----:B------:R-:W0:Y:S01]  /*3b80*/  LDS R5, [R6+0x600] ;  /* 0x0006000006057984 */ /* 0x000e220000000800 */
[----:B-----5:R-:W-:-:S02]  /*3b90*/  ISETP.NE.AND P0, PT, R3, RZ, PT ;  /* 0x000000ff0300720c */ /* 0x020fc40003f05270 */
[----:B0-----:R-:W-:-:S11]  /*3ba0*/  ISETP.NE.AND P1, PT, R5, RZ, PT ;  /* 0x000000ff0500720c */ /* 0x001fd60003f25270 */
[----:B------:R-:W-:Y:S05]  /*3bb0*/  @!P0 BRA `(.L_x_1344) ;  /* 0x0000000000108947 */ /* 0x000fea0003800000 */
[----:B-1234-:R-:W0:Y:S01]  /*3bc0*/  LDC.64 R8, c[0x0][0x380] ;  /* 0x0000e000ff087b82 */ /* 0x01ee220000000a00 */
[----:B------:R-:W-:-:S04]  /*3bd0*/  IMAD R11, R7, 0x100, R0 ;  /* 0x00000100070b7824 */ /* 0x000fc800078e0200 */
[----:B0-----:R-:W-:-:S05]  /*3be0*/  IMAD.WIDE.U32 R8, R11, 0x4, R8 ;  /* 0x000000040b087825 */ /* 0x001fca00078e0008 */
[----:B------:R0:W-:Y:S02]  /*3bf0*/  REDG.E.ADD.STRONG.GPU desc[UR12][R8.64+0x200], R3 ;  /* 0x000200030800798e */ /* 0x0001e4000c12e10c */
.L_x_1344:
[----:B------:R-:W-:Y:S05]  /*3c00*/  BSYNC.RECONVERGENT B1 ;  /* 0x0000000000017941 */ /* 0x000fea0003800200 */
.L_x_1343:
[----:B------:R-:W-:Y:S04]  /*3c10*/  BSSY.RECONVERGENT B1, `(.L_x_1345) ;  /* 0x0000007000017945 */ /* 0x000fe80003800200 */
[----:B------:R-:W-:Y:S05]  /*3c20*/  @!P1 BRA `(.L_x_1346) ;  /* 0x0000000000149947 */ /* 0x000fea0003800000 */
[----:B01234-:R-:W0:Y:S01]  /*3c30*/  LDC.64 R8, c[0x0][0x380] ;  /* 0x0000e000ff087b82 */ /* 0x01fe220000000a00 */
[----:B------:R-:W-:-:S04]  /*3c40*/  IMAD R3, R7, 0x100, R0 ;  /* 0x0000010007037824 */ /* 0x000fc800078e0200 */
[----:B------:R-:W-:-:S04]  /*3c50*/  VIADD R3, R3, 0x100 ;  /* 0x0000010003037836 */ /* 0x000fc80000000000 */
[----:B0-----:R-:W-:-:S05]  /*3c60*/  IMAD.WIDE.U32 R8, R3, 0x4, R8 ;  /* 0x0000000403087825 */ /* 0x001fca00078e0008 */
[----:B------:R0:W-:Y:S02]  /*3c70*/  REDG.E.ADD.STRONG.GPU desc[UR12][R8.64+0x200], R5 ;  /* 0x000200050800798e */ /* 0x0001e4000c12e10c */
.L_x_1346:
[----:B------:R-:W-:Y:S05]  /*3c80*/  BSYNC.RECONVERGENT B1 ;  /* 0x0000000000017941 */ /* 0x000fea0003800200 */
.L_x_1345:
[----:B------:R-:W-:-:S07]  /*3c90*/  VIADD R7, R7, 0x2 ;  /* 0x0000000207077836 */ /* 0x000fce0000000000 */
.L_x_1342:
[----:B------:R-:W-:-:S13]  /*3ca0*/  ISETP.NE.AND P0, PT, R4, RZ, PT ;  /* 0x000000ff0400720c */ /* 0x000fda0003f05270 */
[----:B------:R-:W-:Y:S05]  /*3cb0*/  @!P0 BRA `(.L_x_1280) ;  /* 0x0000000000208947 */ /* 0x000fea0003800000 */
[----:B------:R-:W-:-:S05]  /*3cc0*/  IMAD R2, R7, 0x400, R2 ;  /* 0x0000040007027824 */ /* 0x000fca00078e0202 */
[----:B0-----:R-:W0:Y:S02]  /*3cd0*/  LDS R5, [R2+0x200] ;  /* 0x0002000002057984 */ /* 0x001e240000000800 */
[----:B0-----:R-:W-:-:S13]  /*3ce0*/  ISETP.NE.AND P0, PT, R5, RZ, PT ;  /* 0x000000ff0500720c */ /* 0x001fda0003f05270 */
[----:B------:R-:W-:Y:S05]  /*3cf0*/  @!P0 BRA `(.L_x_1280) ;  /* 0x0000000000108947 */ /* 0x000fea0003800000 */
[----:B------:R-:W0:Y:S01]  /*3d00*/  LDC.64 R2, c[0x0][0x380] ;  /* 0x0000e000ff027b82 */ /* 0x000e220000000a00 */
[----:B------:R-:W-:-:S04]  /*3d10*/  IMAD R7, R7, 0x100, R0 ;  /* 0x0000010007077824 */ /* 0x000fc800078e0200 */
[----:B0-----:R-:W-:-:S05]  /*3d20*/  IMAD.WIDE.U32 R2, R7, 0x4, R2 ;  /* 0x0000000407027825 */ /* 0x001fca00078e0002 */
[----:B------:R0:W-:Y:S02]  /*3d30*/  REDG.E.ADD.STRONG.GPU desc[UR12][R2.64+0x200], R5 ;  /* 0x000200050200798e */ /* 0x0001e4000c12e10c */
.L_x_1280:
[----:B------:R-:W-:Y:S05]  /*3d40*/  BSYNC.RECONVERGENT B0 ;  /* 0x0000000000007941 */ /* 0x000fea0003800200 */
.L_x_1279:
[----:B------:R-:W1:Y:S01]  /*3d50*/  LDCU UR5, c[0x0][0x390] ;  /* 0x00007200ff0577ac */ /* 0x000e620008000800 */
[----:B------:R-:W-:Y:S02]  /*3d60*/  UIADD3 UR4, UPT, UPT, UR4, 0x1, URZ ;  /* 0x0000000104047890 */ /* 0x000fe4000fffe0ff */
[----:B-1----:R-:W-:-:S04]  /*3d70*/  UIADD3 UR8, UPT, UPT, UR5, -0x1, URZ ;  /* 0xffffffff05087890 */ /* 0x002fc8000fffe0ff */
[----:B------:R-:W-:-:S04]  /*3d80*/  ULEA.HI UR8, UR8, 0x1, URZ, 0x2 ;  /* 0x0000000108087891 */ /* 0x000fc8000f8f10ff */
[----:B------:R-:W-:-:S04]  /*3d90*/  UISETP.LT.U32.AND UP0, UPT, UR8, UR5, UPT ;  /* 0x000000050800728c */ /* 0x000fc8000bf01070 */
[----:B------:R-:W-:-:S04]  /*3da0*/  USEL UR5, UR8, UR5, UP0 ;  /* 0x0000000508057287 */ /* 0x000fc80008000000 */
[----:B------:R-:W-:Y:S01]  /*3db0*/  UISETP.NE.AND UP0, UPT, UR4, UR5, UPT ;  /* 0x000000050400728c */ /* 0x000fe2000bf05270 */
[----:B------:R-:W-:Y:S08]  /*3dc0*/  BAR.SYNC.DEFER_BLOCKING 0x0 ;  /* 0x0000000000007b1d */ /* 0x000ff00000010000 */
[----:B------:R-:W-:Y:S05]  /*3dd0*/  BRA.U UP0, `(.L_x_1347) ;  /* 0xffffffc100e47547 */ /* 0x000fea000b83ffff */
[----:B------:R-:W-:Y:S05]  /*3de0*/  EXIT ;  /* 0x000000000000794d */ /* 0x000fea0003800000 */
.L_x_1348:
        /* <DEDUP_REMOVED lines=9> */
.L_x_1382:


//--------------------- .text._ZN3cub18CUB_300001_SM_10006detail10radix_sort31DeviceRadixSortSingleTileKernelINS1_5radix10policy_hubI6edge_tNS0_8NullTypeEjE10Policy1000ELNS0_9SortOrderE0ES6_S7_j17edge_decomposer_tEEvPKT1_PSC_PKT2_PSG_T3_iiT4_ --------------------------
	.section	.text._ZN3cub18CUB_300001_SM_10006detail10radix_sort31DeviceRadixSortSingleTileKernelINS1_5radix10policy_hubI6edge_tNS0_8NullTypeEjE10Policy1000ELNS0_9SortOrderE0ES6_S7_j17edge_decomposer_tEEvPKT1_PSC_PKT2_PSG_T3_iiT4_,"ax",@progbits
	.align	128
        .global         _ZN3cub18CUB_300001_SM_10006detail10radix_sort31DeviceRadixSortSingleTileKernelINS1_5radix10policy_hubI6edge_tNS0_8NullTypeEjE10Policy1000ELNS0_9SortOrderE0ES6_S7_j17edge_decomposer_tEEvPKT1_PSC_PKT2_PSG_T3_iiT4_
        .type           _ZN3cub18CUB_300001_SM_10006detail10radix_sort31DeviceRadixSortSingleTileKernelINS1_5radix10policy_hubI6edge_tNS0_8NullTypeEjE10Policy1000ELNS0_9SortOrderE0ES6_S7_j17edge_decomposer_tEEvPKT1_PSC_PKT2_PSG_T3_iiT4_,@function
        .size           _ZN3cub18CUB_300001_SM_10006detail10radix_sort31DeviceRadixSortSingleTileKernelINS1_5radix10policy_hubI6edge_tNS0_8NullTypeEjE10Policy1000ELNS0_9SortOrderE0ES6_S7_j17edge_decomposer_tEEvPKT1_PSC_PKT2_PSG_T3_iiT4_,(.L_x_1383 - _ZN3cub18CUB_300001_SM_10006detail10radix_sort31DeviceRadixSortSingleTileKernelINS1_5radix10policy_hubI6edge_tNS0_8NullTypeEjE10Policy1000ELNS0_9SortOrderE0ES6_S7_j17edge_decomposer_tEEvPKT1_PSC_PKT2_PSG_T3_iiT4_)
        .other          _ZN3cub18CUB_300001_SM_10006detail10radix_sort31DeviceRadixSortSingleTileKernelINS1_5radix10policy_hubI6edge_tNS0_8NullTypeEjE10Policy1000ELNS0_9SortOrderE0ES6_S7_j17edge_decomposer_tEEvPKT1_PSC_PKT2_PSG_T3_iiT4_,@"STO_CUDA_ENTRY STV_DEFAULT"
_ZN3cub18CUB_300001_SM_10006detail10radix_sort31DeviceRadixSortSingleTileKernelINS1_5radix10policy_hubI6edge_tNS0_8NullTypeEjE10Policy1000ELNS0_9SortOrderE0ES6_S7_j17edge_decomposer_tEEvPKT1_PSC_PKT2_PSG_T3_iiT4_:
.text._ZN3cub18CUB_300001_SM_10006detail10radix_sort31DeviceRadixSortSingleTileKernelINS1_5radix10policy_hubI6edge_tNS0_8NullTypeEjE10Policy1000ELNS0_9SortOrderE0ES6_S7_j17edge_decomposer_tEEvPKT1_PSC_PKT2_PSG_T3_iiT4_:
[----:B------:R-:W-:Y:S01]  /*0000*/  LDC R1, c[0x0][0x37c] ;  /* 0x0000df00ff017b82 */ /* 0x000fe20000000800 */
[----:B------:R-:W0:Y:S01]  /*0010*/  S2R R0, SR_TID.X ;  /* 0x0000000000007919 */ /* 0x000e220000002100 */
[----:B------:R-:W1:Y:S06]  /*0020*/  LDCU UR4, c[0x0][0x3a0] ;  /* 0x00007400ff0477ac */ /* 0x000e6c0008000800 */
[----:B------:R-:W2:Y:S01]  /*0030*/  LDC.64 R4, c[0x0][0x380] ;  /* 0x0000e000ff047b82 */ /* 0x000ea20000000a00 */
[----:B------:R-:W-:Y:S01]  /*0040*/  IMAD.MOV.U32 R12, RZ, RZ, -0x1 ;  /* 0xffffffffff0c7424 */ /* 0x000fe200078e00ff */
[----:B------:R-:W3:Y:S01]  /*0050*/  LDCU.64 UR8, c[0x0][0x358] ;  /* 0x00006b00ff0877ac */ /* 0x000ee20008000a00 */
[----:B------:R-:W-:-:S05]  /*0060*/  IMAD.MOV.U32 R13, RZ, RZ, -0x1 ;  /* 0xffffffffff0d7424 */ /* 0x000fca00078e00ff */
[----:B------:R-:W4:Y:S01]  /*0070*/  S2UR UR5, SR_CgaCtaId ;  /* 0x00000000000579c3 */ /* 0x000f220000008800 */
[----:B------:R-:W-:Y:S01]  /*0080*/  IMAD.MOV.U32 R14, RZ, RZ, -0x1 ;  /* 0xffffffffff0e7424 */ /* 0x000fe200078e00ff */
[----:B------:R-:W-:Y:S01]  /*0090*/  MOV R26, 0xffffffff ;  /* 0xffffffff001a7802 */ /* 0x000fe20000000f00 */
[----:B------:R-:W-:Y:S02]  /*00a0*/  IMAD.MOV.U32 R15, RZ, RZ, -0x1 ;  /* 0xffffffffff0f7424 */ /* 0x000fe400078e00ff */
[----:B------:R-:W-:Y:S02]  /*00b0*/  IMAD.MOV.U32 R16, RZ, RZ, -0x1 ;  /* 0xffffffffff107424 */ /* 0x000fe400078e00ff */
[----:B------:R-:W-:Y:S01]  /*00c0*/  IMAD.MOV.U32 R17, RZ, RZ, -0x1 ;  /* 0xffffffffff117424 */ /* 0x000fe200078e00ff */
[----:B------:R-:W4:Y:S01]  /*00d0*/  LDC R28, c[0x0][0x3a8] ;  /* 0x0000ea00ff1c7b82 */ /* 0x000f220000000800 */
[----:B0-----:R-:W-:-:S04]  /*00e0*/  IMAD R7, R0, 0x9, RZ ;  /* 0x0000000900077824 */ /* 0x001fc800078e02ff */
[C---:B------:R-:W-:Y:S01]  /*00f0*/  VIADD R2, R7.reuse, 0x1 ;  /* 0x0000000107027836 */ /* 0x040fe20000000000 */
[C---:B-1----:R-:W-:Y:S01]  /*0100*/  ISETP.GE.AND P6, PT, R7.reuse, UR4, PT ;  /* 0x0000000407007c0c */ /* 0x042fe2000bfc6270 */
[C---:B------:R-:W-:Y:S02]  /*0110*/  VIADD R3, R7.reuse, 0x2 ;  /* 0x0000000207037836 */ /* 0x040fe40000000000 */
[C---:B------:R-:W-:Y:S01]  /*0120*/  VIADD R6, R7.reuse, 0x5 ;  /* 0x0000000507067836 */ /* 0x040fe20000000000 */
[----:B------:R-:W-:Y:S01]  /*0130*/  ISETP.GE.AND P1, PT, R2, UR4, PT ;  /* 0x0000000402007c0c */ /* 0x000fe2000bf26270 */
[----:B------:R-:W-:Y:S01]  /*0140*/  VIADD R2, R7, 0x3 ;  /* 0x0000000307027836 */ /* 0x000fe20000000000 */
[----:B------:R-:W-:Y:S01]  /*0150*/  ISETP.GE.AND P0, PT, R3, UR4, PT ;  /* 0x0000000403007c0c */ /* 0x000fe2000bf06270 */
[C---:B------:R-:W-:Y:S01]  /*0160*/  VIADD R3, R7.reuse, 0x4 ;  /* 0x0000000407037836 */ /* 0x040fe20000000000 */
[----:B------:R-:W-:Y:S01]  /*0170*/  ISETP.GE.AND P4, PT, R6, UR4, PT ;  /* 0x0000000406007c0c */ /* 0x000fe2000bf86270 */
[----:B------:R-:W-:Y:S01]  /*0180*/  VIADD R8, R7, 0x6 ;  /* 0x0000000607087836 */ /* 0x000fe20000000000 */
[----:B------:R-:W-:Y:S01]  /*0190*/  ISETP.GE.AND P2, PT, R2, UR4, PT ;  /* 0x0000000402007c0c */ /* 0x000fe2000bf46270 */
[----:B------:R-:W-:Y:S01]  /*01a0*/  IMAD.MOV.U32 R2, RZ, RZ, -0x1 ;  /* 0xffffffffff027424 */ /* 0x000fe200078e00ff */
[----:B------:R-:W-:Y:S01]  /*01b0*/  ISETP.GE.AND P3, PT, R3, UR4, PT ;  /* 0x0000000403007c0c */ /* 0x000fe2000bf66270 */
[----:B------:R-:W-:Y:S01]  /*01c0*/  IMAD.MOV.U32 R3, RZ, RZ, -0x1 ;  /* 0xffffffffff037424 */ /* 0x000fe200078e00ff */
[----:B------:R-:W-:Y:S01]  /*01d0*/  ISETP.GE.AND P5, PT, R8, UR4, PT ;  /* 0x0000000408007c0c */ /* 0x000fe2000bfa6270 */
[----:B--2---:R-:W-:-:S04]  /*01e0*/  IMAD.WIDE.U32 R4, R7, 0x8, R4 ;  /* 0x0000000807047825 */ /* 0x004fc800078e0004 */
[C---:B------:R-:W-:Y:S01]  /*01f0*/  VIADD R6, R7.reuse, 0x7 ;  /* 0x0000000707067836 */ /* 0x040fe20000000000 */
[----:B---3--:R0:W5:Y:S01]  /*0200*/  @!P6 LDG.E R2, desc[UR8][R4.64] ;  /* 0x000000080402e981 */ /* 0x008162000c1e1900 */
[----:B------:R-:W-:-:S03]  /*0210*/  VIADD R7, R7, 0x8 ;  /* 0x0000000807077836 */ /* 0x000fc60000000000 */
[----:B------:R0:W5:Y:S01]  /*0220*/  @!P6 LDG.E R3, desc[UR8][R4.64+0x4] ;  /* 0x000004080403e981 */ /* 0x000162000c1e1900 */
[----:B------:R-:W-:-:S03]  /*0230*/  ISETP.GE.AND P6, PT, R6, UR4, PT ;  /* 0x0000000406007c0c */ /* 0x000fc6000bfc6270 */
[----:B------:R0:W5:Y:S04]  /*0240*/  @!P1 LDG.E R12, desc[UR8][R4.64+0x8] ;  /* 0x00000808040c9981 */ /* 0x000168000c1e1900 */
[----:B------:R0:W5:Y:S01]  /*0250*/  @!P1 LDG.E R13, desc[UR8][R4.64+0xc] ;  /* 0x00000c08040d9981 */ /* 0x000162000c1e1900 */
[----:B------:R-:W-:Y:S01]  /*0260*/  ISETP.GE.AND P1, PT, R7, UR4, PT ;  /* 0x0000000407007c0c */ /* 0x000fe2000bf26270 */
        /* <DEDUP_REMOVED lines=12> */
[----:B------:R-:W-:-:S03]  /*0330*/  IMAD.MOV.U32 R27, RZ, RZ, -0x1 ;  /* 0xffffffffff1b7424 */ /* 0x000fc600078e00ff */
        /* <DEDUP_REMOVED lines=9> */
[----:B------:R0:W5:Y:S01]  /*03d0*/  @!P1 LDG.E R27, desc[UR8][R4.64+0x44] ;  /* 0x00004408041b9981 */ /* 0x000162000c1e1900 */
[----:B------:R-:W-:-:S02]  /*03e0*/  UMOV UR4, 0x400 ;  /* 0x0000040000047882 */ /* 0x000fc40000000000 */
[----:B----4-:R-:W-:Y:S01]  /*03f0*/  ULEA UR5, UR5, UR4, 0x18 ;  /* 0x0000000405057291 */ /* 0x010fe2000f8ec0ff */
[----:B------:R-:W-:-:S05]  /*0400*/  SHF.R.U32.HI R30, RZ, 0x5, R0 ;  /* 0x00000005ff1e7819 */ /* 0x000fca0000011600 */
[----:B------:R-:W-:-:S05]  /*0410*/  LEA R29, R0, UR5, 0x2 ;  /* 0x00000005001d7c11 */ /* 0x000fca000f8e10ff */
[----:B------:R-:W-:Y:S01]  /*0420*/  IMAD R31, R0, 0x80, R29 ;  /* 0x00000080001f7824 */ /* 0x000fe200078e021d */
[----:B------:R-:W-:-:S03]  /*0430*/  LEA R32, R30, UR5, 0x2 ;  /* 0x000000051e207c11 */ /* 0x000fc6000f8e10ff */
[----:B------:R-:W-:Y:S01]  /*0440*/  IMAD R33, R0, -0x3c, R31 ;  /* 0xffffffc400217824 */ /* 0x000fe200078e021f */
[----:B------:R-:W1:Y:S01]  /*0450*/  LDCU UR4, c[0x0][0x3a4] ;  /* 0x00007480ff0477ac */ /* 0x000e620008000800 */
[----:B0-----:R-:W-:Y:S06]  /*0460*/  BAR.SYNC.DEFER_BLOCKING 0x0 ;  /* 0x0000000000007b1d */ /* 0x001fec0000010000 */
.L_x_1368:
[----:B-1----:R-:W-:Y:S01]  /*0470*/  VIADD R51, R28, -UR4 ;  /* 0x800000041c337c36 */ /* 0x002fe20008000000 */
[----:B------:R-:W-:Y:S02]  /*0480*/  UISETP.GT.U32.AND UP0, UPT, UR4, 0x1f, UPT ;  /* 0x0000001f0400788c */ /* 0x000fe4000bf04070 */
[----:B0-----:R-:W-:Y:S01]  /*0490*/  IMAD R5, RZ, RZ, -UR4 ;  /* 0x80000004ff057e24 */ /* 0x001fe2000f8e02ff */
[----:B------:R-:W-:Y:S01]  /*04a0*/  UIADD3 UR5, UPT, UPT, UR4, -0x20, URZ ;  /* 0xffffffe004057890 */ /* 0x000fe2000fffe0ff */
[----:B------:R-:W-:Y:S01]  /*04b0*/  IMAD.MOV.U32 R4, RZ, RZ, -0x1 ;  /* 0xffffffffff047424 */ /* 0x000fe200078e00ff */
[----:B------:R-:W-:Y:S01]  /*04c0*/  VIMNMX R34, PT, PT, R51, 0x6, PT ;  /* 0x0000000633227848 */ /* 0x000fe20003fe0100 */
[----:B------:R-:W-:Y:S02]  /*04d0*/  IMAD.MOV.U32 R9, RZ, RZ, RZ ;  /* 0x000000ffff097224 */ /* 0x000fe400078e00ff */
[----:B------:R-:W-:Y:S01]  /*04e0*/  IMAD.MOV.U32 R10, RZ, RZ, RZ ;  /* 0x000000ffff0a7224 */ /* 0x000fe200078e00ff */
[----:B------:R-:W-:Y:S01]  /*04f0*/  VIADDMNMX.U32 R5, R5, 0x20, R34, PT ;  /* 0x0000002005057846 */ /* 0x000fe20003800022 */
[----:B------:R-:W-:-:S02]  /*0500*/  IMAD.U32 R7, RZ, RZ, UR5 ;  /* 0x00000005ff077e24 */ /* 0x000fc4000f8e00ff */
[----:B------:R-:W-:Y:S01]  /*0510*/  IMAD.U32 R11, RZ, RZ, UR5 ;  /* 0x00000005ff0b7e24 */ /* 0x000fe2000f8e00ff */
[----:B------:R-:W-:Y:S01]  /*0520*/  SHF.L.U32 R8, R4, R5, RZ ;  /* 0x0000000504087219 */ /* 0x000fe200000006ff */
[----:B------:R-:W-:Y:S02]  /*0530*/  IMAD.MOV.U32 R6, RZ, RZ, R34 ;  /* 0x000000ffff067224 */ /* 0x000fe400078e0022 */
[----:B------:R-:W-:Y:S01]  /*0540*/  IMAD.IADD R52, R34, 0x1, -R5 ;  /* 0x0000000122347824 */ /* 0x000fe200078e0a05 */
[----:B--234-:R-:W-:Y:S06]  /*0550*/  BRA.U UP0, `(.L_x_1349) ;  /* 0x00000001001c7547 */ /* 0x01cfec000b800000 */
[----:B------:R-:W-:Y:S01]  /*0560*/  ISETP.NE.AND P0, PT, R51, RZ, PT ;  /* 0x000000ff3300720c */ /* 0x000fe20003f05270 */
[----:B------:R-:W-:Y:S02]  /*0570*/  IMAD.MOV.U32 R9, RZ, RZ, RZ ;  /* 0x000000ffff097224 */ /* 0x000fe400078e00ff */
[----:B------:R-:W-:-:S10]  /*0580*/  IMAD.MOV.U32 R11, RZ, RZ, RZ ;  /* 0x000000ffff0b7224 */ /* 0x000fd400078e00ff */
[----:B-----5:R-:W-:Y:S01]  /*0590*/  @P0 SHF.R.U32.HI R37, RZ, UR4, R3 ;  /* 0x00000004ff250c19 */ /* 0x020fe20008011603 */
[----:B------:R-:W-:Y:S02]  /*05a0*/  @P0 IMAD.MOV.U32 R10, RZ, RZ, R5 ;  /* 0x000000ffff0a0224 */ /* 0x000fe400078e0005 */
[----:B------:R-:W-:Y:S01]  /*05b0*/  @P0 IMAD.MOV.U32 R34, RZ, RZ, R52 ;  /* 0x000000ffff220224 */ /* 0x000fe200078e0034 */
[----:B------:R-:W-:-:S07]  /*05c0*/  @P0 LOP3.LUT R9, R37, R8, RZ, 0x30, !PT ;  /* 0x0000000825090212 */ /* 0x000fce00078e30ff */
.L_x_1349:
[----:B------:R-:W-:-:S04]  /*05d0*/  ISETP.NE.AND P0, PT, R34, RZ, PT ;  /* 0x000000ff2200720c */ /* 0x000fc80003f05270 */
[----:B------:R-:W-:-:S13]  /*05e0*/  ISETP.GT.U32.OR P0, PT, R11, 0x1f, !P0 ;  /* 0x0000001f0b00780c */ /* 0x000fda0004704470 */
[----:B------:R-:W-:Y:S05]  /*05f0*/  @P0 BRA `(.L_x_1350) ;  /* 0x00000000001c0947 */ /* 0x000fea0003800000 */
[----:B------:R-:W-:-:S05]  /*0600*/  IMAD.MOV R37, RZ, RZ, -R11 ;  /* 0x000000ffff257224 */ /* 0x000fca00078e0a0b */
[----:B------:R-:W-:Y:S02]  /*0610*/  VIADDMNMX.U32 R37, R37, 0x20, R34, PT ;  /* 0x0000002025257846 */ /* 0x000fe40003800022 */
[----:B-----5:R-:W-:Y:S02]  /*0620*/  SHF.R.U32.HI R34, RZ, R11, R2 ;  /* 0x0000000bff227219 */ /* 0x020fe40000011602 */
[----:B------:R-:W-:-:S04]  /*0630*/  SHF.L.U32 R37, R4, R37, RZ ;  /* 0x0000002504257219 */ /* 0x000fc800000006ff */
[----:B------:R-:W-:-:S04]  /*0640*/  LOP3.LUT R37, R34, R37, RZ, 0x30, !PT ;  /* 0x0000002522257212 */ /* 0x000fc800078e30ff */
[----:B------:R-:W-:-:S04]  /*0650*/  SHF.L.U32 R10, R37, R10, RZ ;  /* 0x0000000a250a7219 */ /* 0x000fc800000006ff */
[----:B------:R-:W-:-:S07]  /*0660*/  LOP3.LUT R9, R10, R9, RZ, 0xfc, !PT ;  /* 0x000000090a097212 */ /* 0x000fce00078efcff */
.L_x_1350:
[----:B------:R-:W-:Y:S01]  /*0670*/  IMAD.SHL.U32 R10, R9, 0x400, RZ ;  /* 0x00000400090a7824 */ /* 0x000fe200078e00ff */
[----:B------:R-:W-:Y:S01]  /*0680*/  SHF.R.U32.HI R9, RZ, 0x4, R9 ;  /* 0x00000004ff097819 */ /* 0x000fe20000011609 */
[----:B------:R0:W-:Y:S01]  /*0690*/  STS [R29], RZ ;  /* 0x000000ff1d007388 */ /* 0x0001e20000000800 */
[----:B------:R-:W-:Y:S02]  /*06a0*/  IMAD.MOV.U32 R37, RZ, RZ, R7 ;  /* 0x000000ffff257224 */ /* 0x000fe400078e0007 */
[----:B------:R-:W-:Y:S01]  /*06b0*/  LOP3.LUT R10, R10, 0x7c00, RZ, 0xc0, !PT ;  /* 0x00007c000a0a7812 */ /* 0x000fe200078ec0ff */
[----:B------:R0:W-:Y:S01]  /*06c0*/  STS [R29+0x400], RZ ;  /* 0x000400ff1d007388 */ /* 0x0001e20000000800 */
[----:B------:R-:W-:Y:S01]  /*06d0*/  LOP3.LUT R9, R9, 0xffffffe, RZ, 0xc0, !PT ;  /* 0x0ffffffe09097812 */ /* 0x000fe200078ec0ff */
[----:B------:R-:W-:Y:S02]  /*06e0*/  IMAD.MOV.U32 R11, RZ, RZ, R6 ;  /* 0x000000ffff0b7224 */ /* 0x000fe400078e0006 */
[----:B------:R0:W-:Y:S01]  /*06f0*/  STS [R29+0x800], RZ ;  /* 0x000800ff1d007388 */ /* 0x0001e20000000800 */
[----:B------:R-:W-:Y:S01]  /*0700*/  IADD3 R50, PT, PT, R9, R29, R10 ;  /* 0x0000001d09327210 */ /* 0x000fe20007ffe00a */
[----:B------:R-:W-:-:S02]  /*0710*/  IMAD.MOV.U32 R9, RZ, RZ, RZ ;  /* 0x000000ffff097224 */ /* 0x000fc400078e00ff */
[----:B------:R0:W-:Y:S01]  /*0720*/  STS [R29+0xc00], RZ ;  /* 0x000c00ff1d007388 */ /* 0x0001e20000000800 */
[----:B------:R-:W-:-:S03]  /*0730*/  IMAD.MOV.U32 R10, RZ, RZ, RZ ;  /* 0x000000ffff0a7224 */ /* 0x000fc600078e00ff */
        /* <DEDUP_REMOVED lines=29> */
[----:B------:R0:W1:Y:S01]  /*0910*/  LDS.U16 R49, [R50] ;  /* 0x0000000032317984 */ /* 0x0000620000000400 */
[----:B------:R-:W-:Y:S05]  /*0920*/  BRA.U UP0, `(.L_x_1351) ;  /* 0x00000001001c7547 */ /* 0x000fea000b800000 */
[----:B------:R-:W-:Y:S01]  /*0930*/  ISETP.NE.AND P0, PT, R51, RZ, PT ;  /* 0x000000ff3300720c */ /* 0x000fe20003f05270 */
[----:B------:R-:W-:Y:S02]  /*0940*/  HFMA2 R9, -RZ, RZ, 0, 0 ;  /* 0x00000000ff097431 */ /* 0x000fe400000001ff */
[----:B------:R-:W-:-:S10]  /*0950*/  IMAD.MOV.U32 R37, RZ, RZ, RZ ;  /* 0x000000ffff257224 */ /* 0x000fd400078e00ff */
[----:B-----5:R-:W-:Y:S01]  /*0960*/  @P0 SHF.R.U32.HI R39, RZ, UR4, R13 ;  /* 0x00000004ff270c19 */ /* 0x020fe2000801160d */
[----:B------:R-:W-:Y:S02]  /*0970*/  @P0 IMAD.MOV.U32 R10, RZ, RZ, R5 ;  /* 0x000000ffff0a0224 */ /* 0x000fe400078e0005 */
[----:B------:R-:W-:Y:S01]  /*0980*/  @P0 IMAD.MOV.U32 R11, RZ, RZ, R52 ;  /* 0x000000ffff0b0224 */ /* 0x000fe200078e0034 */
[----:B------:R-:W-:-:S07]  /*0990*/  @P0 LOP3.LUT R9, R39, R8, RZ, 0x30, !PT ;  /* 0x0000000827090212 */ /* 0x000fce00078e30ff */
.L_x_1351:
        /* <DEDUP_REMOVED lines=10> */
.L_x_1352:
[----:B------:R-:W-:Y:S01]  /*0a40*/  IMAD.SHL.U32 R10, R9, 0x400, RZ ;  /* 0x00000400090a7824 */ /* 0x000fe200078e00ff */
[----:B------:R-:W-:Y:S01]  /*0a50*/  SHF.R.U32.HI R9, RZ, 0x4, R9 ;  /* 0x00000004ff097819 */ /* 0x000fe20000011609 */
[----:B------:R-:W-:Y:S02]  /*0a60*/  IMAD.MOV.U32 R37, RZ, RZ, R7 ;  /* 0x000000ffff257224 */ /* 0x000fe400078e0007 */
[----:B------:R-:W-:Y:S01]  /*0a70*/  IMAD.MOV.U32 R34, RZ, RZ, R6 ;  /* 0x000000ffff227224 */ /* 0x000fe200078e0006 */
[----:B------:R-:W-:Y:S02]  /*0a80*/  LOP3.LUT R10, R10, 0x7c00, RZ, 0xc0, !PT ;  /* 0x00007c000a0a7812 */ /* 0x000fe400078ec0ff */
[----:B------:R-:W-:Y:S01]  /*0a90*/  LOP3.LUT R41, R9, 0xffffffe, RZ, 0xc0, !PT ;  /* 0x0ffffffe09297812 */ /* 0x000fe200078ec0ff */
[----:B-1----:R-:W-:-:S03]  /*0aa0*/  VIADD R9, R49, 0x1 ;  /* 0x0000000131097836 */ /* 0x002fc60000000000 */
[----:B------:R-:W-:Y:S02]  /*0ab0*/  IADD3 R41, PT, PT, R41, R29, R10 ;  /* 0x0000001d29297210 */ /* 0x000fe40007ffe00a */
[----:B------:R-:W-:Y:S01]  /*0ac0*/  CS2R R10, SRZ ;  /* 0x00000000000a7805 */ /* 0x000fe2000001ff00 */
[----:B------:R1:W-:Y:S04]  /*0ad0*/  STS.U16 [R50], R9 ;  /* 0x0000000932007388 */ /* 0x0003e80000000400 */
[----:B------:R1:W2:Y:S01]  /*0ae0*/  LDS.U16 R48, [R41] ;  /* 0x0000000029307984 */ /* 0x0002a20000000400 */
[----:B------:R-:W-:Y:S05]  /*0af0*/  BRA.U UP0, `(.L_x_1353) ;  /* 0x00000001001c7547 */ /* 0x000fea000b800000 */
[----:B------:R-:W-:Y:S01]  /*0b00*/  ISETP.NE.AND P0, PT, R51, RZ, PT ;  /* 0x000000ff3300720c */ /* 0x000fe20003f05270 */
[----:B------:R-:W-:Y:S02]  /*0b10*/  IMAD.MOV.U32 R10, RZ, RZ, RZ ;  /* 0x000000ffff0a7224 */ /* 0x000fe400078e00ff */
[----:B------:R-:W-:-:S10]  /*0b20*/  IMAD.MOV.U32 R37, RZ, RZ, RZ ;  /* 0x000000ffff257224 */ /* 0x000fd400078e00ff */
[----:B-1---5:R-:W-:Y:S01]  /*0b30*/  @P0 SHF.R.U32.HI R9, RZ, UR4, R15 ;  /* 0x00000004ff090c19 */ /* 0x022fe2000801160f */
[----:B------:R-:W-:Y:S02]  /*0b40*/  @P0 IMAD.MOV.U32 R11, RZ, RZ, R5 ;  /* 0x000000ffff0b0224 */ /* 0x000fe400078e0005 */
[----:B------:R-:W-:Y:S01]  /*0b50*/  @P0 IMAD.MOV.U32 R34, RZ, RZ, R52 ;  /* 0x000000ffff220224 */ /* 0x000fe200078e0034 */
[----:B------:R-:W-:-:S07]  /*0b60*/  @P0 LOP3.LUT R10, R9, R8, RZ, 0x30, !PT ;  /* 0x00000008090a0212 */ /* 0x000fce00078e30ff */
.L_x_1353:
[----:B------:R-:W-:-:S04]  /*0b70*/  ISETP.NE.AND P0, PT, R34, RZ, PT ;  /* 0x000000ff2200720c */ /* 0x000fc80003f05270 */
[----:B------:R-:W-:-:S13]  /*0b80*/  ISETP.GT.U32.OR P0, PT, R37, 0x1f, !P0 ;  /* 0x0000001f2500780c */ /* 0x000fda0004704470 */
[----:B------:R-:W-:Y:S05]  /*0b90*/  @P0 BRA `(.L_x_1354) ;  /* 0x00000000001c0947 */ /* 0x000fea0003800000 */
[----:B-1----:R-:W-:-:S05]  /*0ba0*/  IMAD.MOV R9, RZ, RZ, -R37 ;  /* 0x000000ffff097224 */ /* 0x002fca00078e0a25 */
[----:B------:R-:W-:Y:S02]  /*0bb0*/  VIADDMNMX.U32 R9, R9, 0x20, R34, PT ;  /* 0x0000002009097846 */ /* 0x000fe40003800022 */
[----:B-----5:R-:W-:Y:S02]  /*0bc0*/  SHF.R.U32.HI R34, RZ, R37, R14 ;  /* 0x00000025ff227219 */ /* 0x020fe4000001160e */
[----:B------:R-:W-:-:S04]  /*0bd0*/  SHF.L.U32 R9, R4, R9, RZ ;  /* 0x0000000904097219 */ /* 0x000fc800000006ff */
[----:B------:R-:W-:-:S04]  /*0be0*/  LOP3.LUT R34, R34, R9, RZ, 0x30, !PT ;  /* 0x0000000922227212 */ /* 0x000fc800078e30ff */
[----:B------:R-:W-:-:S04]  /*0bf0*/  SHF.L.U32 R11, R34, R11, RZ ;  /* 0x0000000b220b7219 */ /* 0x000fc800000006ff */
[----:B------:R-:W-:-:S07]  /*0c00*/  LOP3.LUT R10, R11, R10, RZ, 0xfc, !PT ;  /* 0x0000000a0b0a7212 */ /* 0x000fce00078efcff */
.L_x_1354:
[----:B-1----:R-:W-:Y:S01]  /*0c10*/  IMAD.SHL.U32 R9, R10, 0x400, RZ ;  /* 0x000004000a097824 */ /* 0x002fe200078e00ff */
[----:B------:R-:W-:Y:S01]  /*0c20*/  SHF.R.U32.HI R10, RZ, 0x4, R10 ;  /* 0x00000004ff0a7819 */ /* 0x000fe2000001160a */
[----:B------:R-:W-:Y:S02]  /*0c30*/  IMAD.MOV.U32 R11, RZ, RZ, RZ ;  /* 0x000000ffff0b7224 */ /* 0x000fe400078e00ff */
[----:B------:R-:W-:Y:S01]  /*0c40*/  IMAD.MOV.U32 R37, RZ, RZ, R7 ;  /* 0x000000ffff257224 */ /* 0x000fe200078e0007 */
[----:B------:R-:W-:Y:S01]  /*0c50*/  LOP3.LUT R34, R9, 0x7c00, RZ, 0xc0, !PT ;  /* 0x00007c0009227812 */ /* 0x000fe200078ec0ff */
[----:B------:R-:W-:Y:S01]  /*0c60*/  IMAD.MOV.U32 R36, RZ, RZ, R6 ;  /* 0x000000ffff247224 */ /* 0x000fe200078e0006 */
[----:B------:R-:W-:Y:S01]  /*0c70*/  LOP3.LUT R9, R10, 0xffffffe, RZ, 0xc0, !PT ;  /* 0x0ffffffe0a097812 */ /* 0x000fe200078ec0ff */
[----:B--2---:R-:W-:-:S03]  /*0c80*/  VIADD R10, R48, 0x1 ;  /* 0x00000001300a7836 */ /* 0x004fc60000000000 */
[----:B------:R-:W-:Y:S01]  /*0c90*/  IADD3 R34, PT, PT, R9, R29, R34 ;  /* 0x0000001d09227210 */ /* 0x000fe20007ffe022 */
[----:B------:R-:W-:Y:S01]  /*0ca0*/  IMAD.MOV.U32 R9, RZ, RZ, RZ ;  /* 0x000000ffff097224 */ /* 0x000fe200078e00ff */
[----:B------:R1:W-:Y:S04]  /*0cb0*/  STS.U16 [R41], R10 ;  /* 0x0000000a29007388 */ /* 0x0003e80000000400 */
[----:B------:R1:W2:Y:S01]  /*0cc0*/  LDS.U16 R47, [R34] ;  /* 0x00000000222f7984 */ /* 0x0002a20000000400 */
[----:B------:R-:W-:Y:S05]  /*0cd0*/  BRA.U UP0, `(.L_x_1355) ;  /* 0x00000001001c7547 */ /* 0x000fea000b800000 */
[----:B------:R-:W-:Y:S01]  /*0ce0*/  ISETP.NE.AND P0, PT, R51, RZ, PT ;  /* 0x000000ff3300720c */ /* 0x000fe20003f05270 */
[----:B------:R-:W-:Y:S02]  /*0cf0*/  IMAD.MOV.U32 R9, RZ, RZ, RZ ;  /* 0x000000ffff097224 */ /* 0x000fe400078e00ff */
[----:B------:R-:W-:-:S10]  /*0d00*/  IMAD.MOV.U32 R37, RZ, RZ, RZ ;  /* 0x000000ffff257224 */ /* 0x000fd400078e00ff */
[----:B-----5:R-:W-:Y:S01]  /*0d10*/  @P0 SHF.R.U32.HI R39, RZ, UR4, R17 ;  /* 0x00000004ff270c19 */ /* 0x020fe20008011611 */
[----:B------:R-:W-:Y:S01]  /*0d20*/  @P0 IMAD.MOV.U32 R36, RZ, RZ, R52 ;  /* 0x000000ffff240224 */ /* 0x000fe200078e0034 */
[----:B------:R-:W-:Y:S02]  /*0d30*/  @P0 MOV R11, R5 ;  /* 0x00000005000b0202 */ /* 0x000fe40000000f00 */
[----:B------:R-:W-:-:S07]  /*0d40*/  @P0 LOP3.LUT R9, R39, R8, RZ, 0x30, !PT ;  /* 0x0000000827090212 */ /* 0x000fce00078e30ff */
.L_x_1355:
[----:B------:R-:W-:-:S04]  /*0d50*/  ISETP.NE.AND P0, PT, R36, RZ, PT ;  /* 0x000000ff2400720c */ /* 0x000fc80003f05270 */
[----:B------:R-:W-:-:S13]  /*0d60*/  ISETP.GT.U32.OR P0, PT, R37, 0x1f, !P0 ;  /* 0x0000001f2500780c */ /* 0x000fda0004704470 */
[----:B------:R-:W-:Y:S05]  /*0d70*/  @P0 BRA `(.L_x_1356) ;  /* 0x00000000001c0947 */ /* 0x000fea0003800000 */
[----:B------:R-:W-:Y:S01]  /*0d80*/  IMAD.MOV R39, RZ, RZ, -R37 ;  /* 0x000000ffff277224 */ /* 0x000fe200078e0a25 */
[----:B-1---5:R-:W-:-:S04]  /*0d90*/  SHF.R.U32.HI R10, RZ, R37, R16 ;  /* 0x00000025ff0a7219 */ /* 0x022fc80000011610 */
[----:B------:R-:W-:-:S04]  /*0da0*/  VIADDMNMX.U32 R39, R39, 0x20, R36, PT ;  /* 0x0000002027277846 */ /* 0x000fc80003800024 */
[----:B------:R-:W-:-:S04]  /*0db0*/  SHF.L.U32 R39, R4, R39, RZ ;  /* 0x0000002704277219 */ /* 0x000fc800000006ff */
[----:B------:R-:W-:-:S04]  /*0dc0*/  LOP3.LUT R10, R10, R39, RZ, 0x30, !PT ;  /* 0x000000270a0a7212 */ /* 0x000fc800078e30ff */
[----:B------:R-:W-:-:S04]  /*0dd0*/  SHF.L.U32 R10, R10, R11, RZ ;  /* 0x0000000b0a0a7219 */ /* 0x000fc800000006ff */
[----:B------:R-:W-:-:S07]  /*0de0*/  LOP3.LUT R9, R10, R9, RZ, 0xfc, !PT ;  /* 0x000000090a097212 */ /* 0x000fce00078efcff */
.L_x_1356:
[----:B-1----:R-:W-:Y:S01]  /*0df0*/  IMAD.SHL.U32 R10, R9, 0x400, RZ ;  /* 0x00000400090a7824 */ /* 0x002fe200078e00ff */
[----:B------:R-:W-:Y:S01]  /*0e00*/  SHF.R.U32.HI R9, RZ, 0x4, R9 ;  /* 0x00000004ff097819 */ /* 0x000fe20000011609 */
[----:B------:R-:W-:Y:S02]  /*0e10*/  IMAD.MOV.U32 R39, RZ, RZ, R7 ;  /* 0x000000ffff277224 */ /* 0x000fe400078e0007 */
[----:B------:R-:W-:Y:S01]  /*0e20*/  IMAD.MOV.U32 R37, RZ, RZ, R6 ;  /* 0x000000ffff257224 */ /* 0x000fe200078e0006 */
[----:B------:R-:W-:Y:S02]  /*0e30*/  LOP3.LUT R10, R10, 0x7c00, RZ, 0xc0, !PT ;  /* 0x00007c000a0a7812 */ /* 0x000fe400078ec0ff */
[----:B------:R-:W-:Y:S01]  /*0e40*/  LOP3.LUT R36, R9, 0xffffffe, RZ, 0xc0, !PT ;  /* 0x0ffffffe09247812 */ /* 0x000fe200078ec0ff */
[----:B--2---:R-:W-:-:S03]  /*0e50*/  VIADD R9, R47, 0x1 ;  /* 0x000000012f097836 */ /* 0x004fc60000000000 */
        /* <DEDUP_REMOVED lines=12> */
.L_x_1357:
[----:B------:R-:W-:-:S04]  /*0f20*/  ISETP.NE.AND P0, PT, R37, RZ, PT ;  /* 0x000000ff2500720c */ /* 0x000fc80003f05270 */
[----:B------:R-:W-:-:S13]  /*0f30*/  ISETP.GT.U32.OR P0, PT, R39, 0x1f, !P0 ;  /* 0x0000001f2700780c */ /* 0x000fda0004704470 */
[----:B------:R-:W-:Y:S05]  /*0f40*/  @P0 BRA `(.L_x_1358) ;  /* 0x00000000001c0947 */ /* 0x000fea0003800000 */
[----:B------:R-:W-:-:S05]  /*0f50*/  IMAD.MOV R38, RZ, RZ, -R39 ;  /* 0x000000ffff267224 */ /* 0x000fca00078e0a27 */
[----:B-1----:R-:W-:Y:S02]  /*0f60*/  VIADDMNMX.U32 R9, R38, 0x20, R37, PT ;  /* 0x0000002026097846 */ /* 0x002fe40003800025 */
[----:B-----5:R-:W-:Y:S02]  /*0f70*/  SHF.R.U32.HI R38, RZ, R39, R18 ;  /* 0x00000027ff267219 */ /* 0x020fe40000011612 */
[----:B------:R-:W-:-:S04]  /*0f80*/  SHF.L.U32 R9, R4, R9, RZ ;  /* 0x0000000904097219 */ /* 0x000fc800000006ff */
[----:B------:R-:W-:-:S04]  /*0f90*/  LOP3.LUT R38, R38, R9, RZ, 0x30, !PT ;  /* 0x0000000926267212 */ /* 0x000fc800078e30ff */
[----:B------:R-:W-:-:S04]  /*0fa0*/  SHF.L.U32 R11, R38, R11, RZ ;  /* 0x0000000b260b7219 */ /* 0x000fc800000006ff */
[----:B------:R-:W-:-:S07]  /*0fb0*/  LOP3.LUT R10, R11, R10, RZ, 0xfc, !PT ;  /* 0x0000000a0b0a7212 */ /* 0x000fce00078efcff */
.L_x_1358:
[----:B-1----:R-:W-:Y:S01]  /*0fc0*/  IMAD.SHL.U32 R9, R10, 0x400, RZ ;  /* 0x000004000a097824 */ /* 0x002fe200078e00ff */
[----:B------:R-:W-:Y:S01]  /*0fd0*/  SHF.R.U32.HI R11, RZ, 0x4, R10 ;  /* 0x00000004ff0b7819 */ /* 0x000fe2000001160a */
[----:B------:R-:W-:Y:S02]  /*0fe0*/  IMAD.MOV.U32 R39, RZ, RZ, R7 ;  /* 0x000000ffff277224 */ /* 0x000fe400078e0007 */
[----:B------:R-:W-:Y:S01]  /*0ff0*/  IMAD.MOV.U32 R38, RZ, RZ, R6 ;  /* 0x000000ffff267224 */ /* 0x000fe200078e0006 */
[----:B------:R-:W-:Y:S01]  /*1000*/  LOP3.LUT R10, R9, 0x7c00, RZ, 0xc0, !PT ;  /* 0x00007c00090a7812 */ /* 0x000fe200078ec0ff */
[----:B--2---:R-:W-:Y:S01]  /*1010*/  VIADD R9, R46, 0x1 ;  /* 0x000000012e097836 */ /* 0x004fe20000000000 */
[----:B------:R-:W-:-:S04]  /*1020*/  LOP3.LUT R11, R11, 0xffffffe, RZ, 0xc0, !PT ;  /* 0x0ffffffe0b0b7812 */ /* 0x000fc800078ec0ff */
[----:B------:R-:W-:Y:S01]  /*1030*/  IADD3 R37, PT, PT, R11, R29, R10 ;  /* 0x0000001d0b257210 */ /* 0x000fe20007ffe00a */
[----:B------:R1:W-:Y:S01]  /*1040*/  STS.U16 [R36], R9 ;  /* 0x0000000924007388 */ /* 0x0003e20000000400 */
[----:B------:R-:W-:-:S03]  /*1050*/  CS2R R10, SRZ ;  /* 0x00000000000a7805 */ /* 0x000fc6000001ff00 */
        /* <DEDUP_REMOVED lines=9> */
.L_x_1359:
        /* <DEDUP_REMOVED lines=10> */
.L_x_1360:
[----:B-1----:R-:W-:Y:S01]  /*1190*/  IMAD.SHL.U32 R9, R10, 0x400, RZ ;  /* 0x000004000a097824 */ /* 0x002fe200078e00ff */
[----:B------:R-:W-:Y:S01]  /*11a0*/  SHF.R.U32.HI R10, RZ, 0x4, R10 ;  /* 0x00000004ff0a7819 */ /* 0x000fe2000001160a */
[----:B------:R-:W-:Y:S02]  /*11b0*/  IMAD.MOV.U32 R11, RZ, RZ, RZ ;  /* 0x000000ffff0b7224 */ /* 0x000fe400078e00ff */
[----:B------:R-:W-:Y:S01]  /*11c0*/  IMAD.MOV.U32 R43, RZ, RZ, R7 ;  /* 0x000000ffff2b7224 */ /* 0x000fe200078e0007 */
[----:B------:R-:W-:Y:S01]  /*11d0*/  LOP3.LUT R38, R9, 0x7c00, RZ, 0xc0, !PT ;  /* 0x00007c0009267812 */ /* 0x000fe200078ec0ff */
[----:B------:R-:W-:Y:S01]  /*11e0*/  IMAD.MOV.U32 R39, RZ, RZ, R6 ;  /* 0x000000ffff277224 */ /* 0x000fe200078e0006 */
[----:B------:R-:W-:Y:S02]  /*11f0*/  LOP3.LUT R9, R10, 0xffffffe, RZ, 0xc0, !PT ;  /* 0x0ffffffe0a097812 */ /* 0x000fe400078ec0ff */
[----:B--2---:R-:W-:Y:S02]  /*1200*/  IADD3 R10, PT, PT, R45, 0x1, RZ ;  /* 0x000000012d0a7810 */ /* 0x004fe40007ffe0ff */
[----:B------:R-:W-:Y:S01]  /*1210*/  IADD3 R38, PT, PT, R9, R29, R38 ;  /* 0x0000001d09267210 */ /* 0x000fe20007ffe026 */
[----:B------:R-:W-:-:S02]  /*1220*/  IMAD.MOV.U32 R9, RZ, RZ, RZ ;  /* 0x000000ffff097224 */ /* 0x000fc400078e00ff */
[----:B------:R1:W-:Y:S04]  /*1230*/  STS.U16 [R37], R10 ;  /* 0x0000000a25007388 */ /* 0x0003e80000000400 */
[----:B------:R1:W2:Y:S01]  /*1240*/  LDS.U16 R44, [R38] ;  /* 0x00000000262c7984 */ /* 0x0002a20000000400 */
[----:B------:R-:W-:Y:S05]  /*1250*/  BRA.U UP0, `(.L_x_1361) ;  /* 0x00000001001c7547 */ /* 0x000fea000b800000 */
[----:B------:R-:W-:Y:S01]  /*1260*/  ISETP.NE.AND P0, PT, R51, RZ, PT ;  /* 0x000000ff3300720c */ /* 0x000fe20003f05270 */
[----:B------:R-:W-:Y:S02]  /*1270*/  IMAD.MOV.U32 R9, RZ, RZ, RZ ;  /* 0x000000ffff097224 */ /* 0x000fe400078e00ff */
[----:B------:R-:W-:-:S10]  /*1280*/  IMAD.MOV.U32 R43, RZ, RZ, RZ ;  /* 0x000000ffff2b7224 */ /* 0x000fd400078e00ff */
[----:B-----5:R-:W-:Y:S01]  /*1290*/  @P0 SHF.R.U32.HI R53, RZ, UR4, R23 ;  /* 0x00000004ff350c19 */ /* 0x020fe20008011617 */
[----:B------:R-:W-:Y:S02]  /*12a0*/  @P0 IMAD.MOV.U32 R11, RZ, RZ, R5 ;  /* 0x000000ffff0b0224 */ /* 0x000fe400078e0005 */
[----:B------:R-:W-:Y:S01]  /*12b0*/  @P0 IMAD.MOV.U32 R39, RZ, RZ, R52 ;  /* 0x000000ffff270224 */ /* 0x000fe200078e0034 */
[----:B------:R-:W-:-:S07]  /*12c0*/  @P0 LOP3.LUT R9, R53, R8, RZ, 0x30, !PT ;  /* 0x0000000835090212 */ /* 0x000fce00078e30ff */
.L_x_1361:
        /* <DEDUP_REMOVED lines=10> */
.L_x_1362:
        /* <DEDUP_REMOVED lines=19> */
.L_x_1363:
        /* <DEDUP_REMOVED lines=10> */
.L_x_1364:
[----:B-1----:R-:W-:Y:S01]  /*1540*/  IMAD.SHL.U32 R9, R10, 0x400, RZ ;  /* 0x000004000a097824 */ /* 0x002fe200078e00ff */
[----:B------:R-:W-:Y:S01]  /*1550*/  SHF.R.U32.HI R10, RZ, 0x4, R10 ;  /* 0x00000004ff0a7819 */ /* 0x000fe2000001160a */
[----:B------:R-:W-:-:S03]  /*1560*/  HFMA2 R11, -RZ, RZ, 0, 0 ;  /* 0x00000000ff0b7431 */ /* 0x000fc600000001ff */
[----:B------:R-:W-:Y:S02]  /*1570*/  LOP3.LUT R40, R9, 0x7c00, RZ, 0xc0, !PT ;  /* 0x00007c0009287812 */ /* 0x000fe400078ec0ff */
        /* <DEDUP_REMOVED lines=8> */
[----:B------:R-:W-:-:S12]  /*1600*/  IMAD.MOV.U32 R9, RZ, RZ, RZ ;  /* 0x000000ffff097224 */ /* 0x000fd800078e00ff */
[----:B-----5:R-:W-:Y:S01]  /*1610*/  @P0 SHF.R.U32.HI R7, RZ, UR4, R27 ;  /* 0x00000004ff070c19 */ /* 0x020fe2000801161b */
[----:B------:R-:W-:Y:S02]  /*1620*/  @P0 IMAD.MOV.U32 R11, RZ, RZ, R5 ;  /* 0x000000ffff0b0224 */ /* 0x000fe400078e0005 */
[----:B------:R-:W-:Y:S01]  /*1630*/  @P0 IMAD.MOV.U32 R6, RZ, RZ, R52 ;  /* 0x000000ffff060224 */ /* 0x000fe200078e0034 */
[----:B------:R-:W-:Y:S01]  /*1640*/  @P0 LOP3.LUT R9, R7, R8, RZ, 0x30, !PT ;  /* 0x0000000807090212 */ /* 0x000fe200078e30ff */
[----:B------:R-:W-:-:S07]  /*1650*/  IMAD.MOV.U32 R7, RZ, RZ, RZ ;  /* 0x000000ffff077224 */ /* 0x000fce00078e00ff */
.L_x_1365:
        /* <DEDUP_REMOVED lines=10> */
.L_x_1366:
[----:B------:R-:W-:Y:S01]  /*1700*/  IMAD.SHL.U32 R4, R9, 0x400, RZ ;  /* 0x0000040009047824 */ /* 0x000fe200078e00ff */
[----:B------:R-:W-:Y:S01]  /*1710*/  SHF.R.U32.HI R9, RZ, 0x4, R9 ;  /* 0x00000004ff097819 */ /* 0x000fe20000011609 */
[----:B--2---:R-:W-:Y:S01]  /*1720*/  VIADD R5, R42, 0x1 ;  /* 0x000000012a057836 */ /* 0x004fe20000000000 */
[----:B------:R-:W2:Y:S01]  /*1730*/  S2R R86, SR_LANEID ;  /* 0x0000000000567919 */ /* 0x000ea20000000000 */
[----:B------:R-:W3:Y:S01]  /*1740*/  S2UR UR6, SR_CgaCtaId ;  /* 0x00000000000679c3 */ /* 0x000ee20000008800 */
[----:B------:R-:W-:Y:S01]  /*1750*/  LOP3.LUT R4, R4, 0x7c00, RZ, 0xc0, !PT ;  /* 0x00007c0004047812 */ /* 0x000fe200078ec0ff */
[----:B------:R-:W-:Y:S01]  /*1760*/  UMOV UR5, 0x400 ;  /* 0x0000040000057882 */ /* 0x000fe20000000000 */
[----:B------:R-:W-:Y:S01]  /*1770*/  LOP3.LUT R9, R9, 0xffffffe, RZ, 0xc0, !PT ;  /* 0x0ffffffe09097812 */ /* 0x000fe200078ec0ff */
[----:B------:R-:W-:Y:S01]  /*1780*/  STS.U16 [R40], R5 ;  /* 0x0000000528007388 */ /* 0x000fe20000000400 */
[----:B------:R-:W-:Y:S01]  /*1790*/  ISETP.NE.AND P2, PT, R30, 0x6, PT ;  /* 0x000000061e00780c */ /* 0x000fe20003f45270 */
[----:B------:R-:W-:Y:S01]  /*17a0*/  UIADD3 UR4, UPT, UPT, UR4, 0x6, URZ ;  /* 0x0000000604047890 */ /* 0x000fe2000fffe0ff */
[----:B------:R-:W-:-:S02]  /*17b0*/  IADD3 R51, PT, PT, R9, R29, R4 ;  /* 0x0000001d09337210 */ /* 0x000fc40007ffe004 */
[----:B------:R-:W-:-:S03]  /*17c0*/  ISETP.NE.AND P3, PT, R30, 0x7, PT ;  /* 0x000000071e00780c */ /* 0x000fc60003f65270 */
[----:B------:R-:W4:Y:S01]  /*17d0*/  LDS.U16 R52, [R51] ;  /* 0x0000000033347984 */ /* 0x000f220000000400 */
[----:B---3--:R-:W-:Y:S01]  /*17e0*/  ULEA UR5, UR6, UR5, 0x18 ;  /* 0x0000000506057291 */ /* 0x008fe2000f8ec0ff */
[----:B--2---:R-:W-:Y:S01]  /*17f0*/  ISETP.NE.AND P1, PT, R86, 0x1f, PT ;  /* 0x0000001f5600780c */ /* 0x004fe20003f25270 */
[----:B----4-:R-:W-:-:S05]  /*1800*/  VIADD R4, R52, 0x1 ;  /* 0x0000000134047836 */ /* 0x010fca0000000000 */
[----:B------:R-:W-:Y:S01]  /*1810*/  STS.U16 [R51], R4 ;  /* 0x0000000433007388 */ /* 0x000fe20000000400 */
[----:B------:R-:W-:Y:S06]  /*1820*/  BAR.SYNC.DEFER_BLOCKING 0x0 ;  /* 0x0000000000007b1d */ /* 0x000fec0000010000 */
[----:B------:R-:W-:Y:S04]  /*1830*/  LDS R79, [R31] ;  /* 0x000000001f4f7984 */ /* 0x000fe80000000800 */
[----:B------:R-:W2:Y:S04]  /*1840*/  LDS R80, [R31+0x4] ;  /* 0x000004001f507984 */ /* 0x000ea80000000800 */
[----:B------:R-:W3:Y:S04]  /*1850*/  LDS R81, [R31+0x8] ;  /* 0x000008001f517984 */ /* 0x000ee80000000800 */
[----:B------:R-:W4:Y:S04]  /*1860*/  LDS R82, [R31+0xc] ;  /* 0x00000c001f527984 */ /* 0x000f280000000800 */
[----:B------:R-:W0:Y:S04]  /*1870*/  LDS R83, [R31+0x10] ;  /* 0x000010001f537984 */ /* 0x000e280000000800 */
[----:B------:R-:W1:Y:S04]  /*1880*/  LDS R84, [R31+0x14] ;  /* 0x000014001f547984 */ /* 0x000e680000000800 */
[----:B------:R-:W1:Y:S04]  /*1890*/  LDS R5, [R31+0x18] ;  /* 0x000018001f057984 */ /* 0x000e680000000800 */
[----:B------:R-:W1:Y:S04]  /*18a0*/  LDS R77, [R31+0x1c] ;  /* 0x00001c001f4d7984 */ /* 0x000e680000000800 */
[----:B------:R-:W1:Y:S04]  /*18b0*/  LDS R76, [R31+0x20] ;  /* 0x000020001f4c7984 */ /* 0x000e680000000800 */
[----:B------:R-:W1:Y:S04]  /*18c0*/  LDS R75, [R31+0x24] ;  /* 0x000024001f4b7984 */ /* 0x000e680000000800 */
[----:B------:R-:W1:Y:S04]  /*18d0*/  LDS R74, [R31+0x28] ;  /* 0x000028001f4a7984 */ /* 0x000e680000000800 */
[----:B------:R-:W1:Y:S01]  /*18e0*/  LDS R73, [R31+0x2c] ;  /* 0x00002c001f497984 */ /* 0x000e620000000800 */
        /* <DEDUP_REMOVED lines=22> */
[----:B--2---:R-:W-:-:S03]  /*1a50*/  IMAD.IADD R72, R72, 0x1, R73 ;  /* 0x0000000148487824 */ /* 0x004fc600078e0249 */
[----:B------:R-:W2:Y:S02]  /*1a60*/  LDS R61, [R31+0x5c] ;  /* 0x00005c001f3d7984 */ /* 0x000ea40000000800 */
[----:B---3--:R-:W-:Y:S02]  /*1a70*/  IADD3 R71, PT, PT, R71, R72, RZ ;  /* 0x0000004847477210 */ /* 0x008fe40007ffe0ff */
[----:B------:R-:W3:Y:S03]  /*1a80*/  LDS R60, [R31+0x60] ;  /* 0x000060001f3c7984 */ /* 0x000ee60000000800 */
[----:B----4-:R-:W-:Y:S01]  /*1a90*/  IMAD.IADD R70, R70, 0x1, R71 ;  /* 0x0000000146467824 */ /* 0x010fe200078e0247 */
[----:B------:R-:W4:Y:S03]  /*1aa0*/  LDS R59, [R31+0x64] ;  /* 0x000064001f3b7984 */ /* 0x000f260000000800 */
[----:B0-----:R-:W-:Y:S01]  /*1ab0*/  IMAD.IADD R69, R69, 0x1, R70 ;  /* 0x0000000145457824 */ /* 0x001fe200078e0246 */
[----:B------:R-:W0:Y:S03]  /*1ac0*/  LDS R58, [R31+0x68] ;  /* 0x000068001f3a7984 */ /* 0x000e260000000800 */
[----:B-1----:R-:W-:Y:S01]  /*1ad0*/  IMAD.IADD R68, R68, 0x1, R69 ;  /* 0x0000000144447824 */ /* 0x002fe200078e0245 */
[----:B------:R-:W1:Y:S03]  /*1ae0*/  LDS R57, [R31+0x6c] ;  /* 0x00006c001f397984 */ /* 0x000e660000000800 */
[----:B------:R-:W-:Y:S01]  /*1af0*/  IMAD.IADD R67, R67, 0x1, R68 ;  /* 0x0000000143437824 */ /* 0x000fe200078e0244 */
        /* <DEDUP_REMOVED lines=9> */
[----:B------:R-:W-:-:S04]  /*1b90*/  IMAD.IADD R62, R62, 0x1, R63 ;  /* 0x000000013e3e7824 */ /* 0x000fc800078e023f */
[----:B--2---:R-:W-:-:S04]  /*1ba0*/  IMAD.IADD R61, R61, 0x1, R62 ;  /* 0x000000013d3d7824 */ /* 0x004fc800078e023e */
[----:B---3--:R-:W-:-:S04]  /*1bb0*/  IMAD.IADD R60, R60, 0x1, R61 ;  /* 0x000000013c3c7824 */ /* 0x008fc800078e023d */
[----:B----4-:R-:W-:-:S04]  /*1bc0*/  IMAD.IADD R59, R59, 0x1, R60 ;  /* 0x000000013b3b7824 */ /* 0x010fc800078e023c */
[----:B0-----:R-:W-:-:S04]  /*1bd0*/  IMAD.IADD R58, R58, 0x1, R59 ;  /* 0x000000013a3a7824 */ /* 0x001fc800078e023b */
[----:B-1----:R-:W-:-:S04]  /*1be0*/  IMAD.IADD R57, R57, 0x1, R58 ;  /* 0x0000000139397824 */ /* 0x002fc800078e023a */
[----:B------:R-:W-:-:S04]  /*1bf0*/  IMAD.IADD R56, R56, 0x1, R57 ;  /* 0x0000000138387824 */ /* 0x000fc800078e0239 */
[----:B------:R-:W-:-:S04]  /*1c00*/  IMAD.IADD R55, R55, 0x1, R56 ;  /* 0x0000000137377824 */ /* 0x000fc800078e0238 */
[----:B------:R-:W-:-:S04]  /*1c10*/  IMAD.IADD R54, R54, 0x1, R55 ;  /* 0x0000000136367824 */ /* 0x000fc800078e0237 */
[----:B------:R-:W-:-:S04]  /*1c20*/  IMAD.IADD R53, R53, 0x1, R54 ;  /* 0x0000000135357824 */ /* 0x000fc800078e0236 */
[----:B------:R-:W-:-:S05]  /*1c30*/  IMAD.IADD R85, R4, 0x1, R53 ;  /* 0x0000000104557824 */ /* 0x000fca00078e0235 */
[----:B------:R-:W0:Y:S02]  /*1c40*/  SHFL.UP P0, R4, R85, 0x1, RZ ;  /* 0x0420000055047989 */ /* 0x000e2400000000ff */
[----:B0-----:R-:W-:-:S05]  /*1c50*/  @P0 IMAD.IADD R4, R85, 0x1, R4 ;  /* 0x0000000155040824 */ /* 0x001fca00078e0204 */
[----:B------:R-:W0:Y:S02]  /*1c60*/  SHFL.UP P0, R5, R4, 0x2, RZ ;  /* 0x0440000004057989 */ /* 0x000e2400000000ff */
[----:B0-----:R-:W-:-:S05]  /*1c70*/  @P0 IADD3 R5, PT, PT, R4, R5, RZ ;  /* 0x0000000504050210 */ /* 0x001fca0007ffe0ff */
        /* <DEDUP_REMOVED lines=25> */
[----:B------:R-:W-:Y:S02]  /*1e10*/  ISETP.NE.AND P1, PT, R86, RZ, PT ;  /* 0x000000ff5600720c */ /* 0x000fe40003f25270 */
[----:B------:R-:W-:Y:S01]  /*1e20*/  SEL R35, R8, R35, !P0 ;  /* 0x0000002308237207 */ /* 0x000fe20004000000 */
[----:B------:R-:W-:Y:S01]  /*1e30*/  IMAD.IADD R10, R10, 0x1, R9 ;  /* 0x000000010a0a7824 */ /* 0x000fe200078e0209 */
[----:B------:R-:W-:-:S02]  /*1e40*/  ISETP.GT.U32.AND P0, PT, R0, 0x1f, PT ;  /* 0x0000001f0000780c */ /* 0x000fc40003f04070 */
[----:B------:R-:W-:Y:S01]  /*1e50*/  SEL R35, R9, R35, !P2 ;  /* 0x0000002309237207 */ /* 0x000fe20005000000 */
[----:B------:R-:W-:Y:S01]  /*1e60*/  IMAD.IADD R11, R11, 0x1, R10 ;  /* 0x000000010b0b7824 */ /* 0x000fe200078e020a */
[----:B------:R-:W-:Y:S02]  /*1e70*/  ISETP.GT.U32.OR P2, PT, R0, 0x1f, P1 ;  /* 0x0000001f0000780c */ /* 0x000fe40000f44470 */
[----:B------:R-:W-:Y:S02]  /*1e80*/  SEL R4, R85, RZ, P1 ;  /* 0x000000ff55047207 */ /* 0x000fe40000800000 */
[----:B------:R-:W-:-:S05]  /*1e90*/  SEL R35, R10, R35, !P3 ;  /* 0x000000230a237207 */ /* 0x000fca0005800000 */
[----:B------:R-:W-:Y:S01]  /*1ea0*/  @P0 IMAD.IADD R85, R35, 0x1, R4 ;  /* 0x0000000123550824 */ /* 0x000fe200078e0204 */
[----:B------:R-:W-:-:S03]  /*1eb0*/  ISETP.NE.AND P0, PT, R0, RZ, PT ;  /* 0x000000ff0000720c */ /* 0x000fc60003f05270 */
[----:B------:R-:W-:-:S05]  /*1ec0*/  @!P2 IMAD.U32 R85, R11, 0x10000, RZ ;  /* 0x000100000b55a824 */ /* 0x000fca00078e00ff */
[----:B------:R-:W-:Y:S01]  /*1ed0*/  @!P2 STS [UR5+0x8428], R85 ;  /* 0x00842855ff00a988 */ /* 0x000fe20008000805 */
[----:B------:R-:W-:Y:S06]  /*1ee0*/  BAR.SYNC.DEFER_BLOCKING 0x0 ;  /* 0x0000000000007b1d */ /* 0x000fec0000010000 */
[----:B------:R-:W0:Y:S02]  /*1ef0*/  LDS R4, [UR5+0x8428] ;  /* 0x00842805ff047984 */ /* 0x000e240008000800 */
[----:B0-----:R-:W-:Y:S02]  /*1f00*/  SEL R4, R4, RZ, P0 ;  /* 0x000000ff04047207 */ /* 0x001fe40000000000 */
[----:B------:R-:W-:-:S03]  /*1f10*/  ISETP.LE.AND P0, PT, R28, UR4, PT ;  /* 0x000000041c007c0c */ /* 0x000fc6000bf03270 */
[----:B------:R-:W-:-:S04]  /*1f20*/  IMAD.IADD R4, R4, 0x1, R85 ;  /* 0x0000000104047824 */ /* 0x000fc800078e0255 */
[--C-:B------:R-:W-:Y:S01]  /*1f30*/  IMAD.IADD R6, R79, 0x1, R4.reuse ;  /* 0x000000014f067824 */ /* 0x100fe200078e0204 */
[-C--:B------:R-:W-:Y:S01]  /*1f40*/  IADD3 R78, PT, PT, R78, R4.reuse, RZ ;  /* 0x000000044e4e7210 */ /* 0x080fe20007ffe0ff */
[--C-:B------:R-:W-:Y:S01]  /*1f50*/  IMAD.IADD R80, R80, 0x1, R4.reuse ;  /* 0x0000000150507824 */ /* 0x100fe200078e0204 */
[----:B------:R-:W-:Y:S01]  /*1f60*/  IADD3 R57, PT, PT, R57, R4, RZ ;  /* 0x0000000439397210 */ /* 0x000fe20007ffe0ff */
        /* <DEDUP_REMOVED lines=67> */
[----:B------:R-:W4:Y:S04]  /*23a0*/  LDS.U16 R7, [R38] ;  /* 0x0000000026077984 */ /* 0x000f280000000400 */
[----:B------:R-:W4:Y:S04]  /*23b0*/  LDS.U16 R6, [R39] ;  /* 0x0000000027067984 */ /* 0x000f280000000400 */
[----:B------:R-:W4:Y:S04]  /*23c0*/  LDS.U16 R9, [R40] ;  /* 0x0000000028097984 */ /* 0x000f280000000400 */
[----:B------:R-:W4:Y:S01]  /*23d0*/  LDS.U16 R51, [R51] ;  /* 0x0000000033337984 */ /* 0x000f220000000400 */
[----:B0-----:R-:W-:-:S02]  /*23e0*/  IMAD.IADD R50, R49, 0x1, R50 ;  /* 0x0000000131327824 */ /* 0x001fc400078e0232 */
[----:B-1----:R-:W-:Y:S02]  /*23f0*/  IMAD.IADD R41, R48, 0x1, R41 ;  /* 0x0000000130297824 */ /* 0x002fe400078e0229 */
[----:B--2---:R-:W-:Y:S02]  /*2400*/  IMAD.IADD R34, R47, 0x1, R34 ;  /* 0x000000012f227824 */ /* 0x004fe400078e0222 */
[----:B---3--:R-:W-:Y:S02]  /*2410*/  IMAD.IADD R46, R46, 0x1, R5 ;  /* 0x000000012e2e7824 */ /* 0x008fe400078e0205 */
[----:B----4-:R-:W-:Y:S02]  /*2420*/  IMAD.IADD R8, R45, 0x1, R4 ;  /* 0x000000012d087824 */ /* 0x010fe400078e0204 */
[----:B------:R-:W-:Y:S02]  /*2430*/  IMAD.IADD R44, R44, 0x1, R7 ;  /* 0x000000012c2c7824 */ /* 0x000fe400078e0207 */
[----:B------:R-:W-:-:S02]  /*2440*/  IMAD.IADD R10, R43, 0x1, R6 ;  /* 0x000000012b0a7824 */ /* 0x000fc400078e0206 */
[----:B------:R-:W-:Y:S02]  /*2450*/  IMAD.IADD R11, R42, 0x1, R9 ;  /* 0x000000012a0b7824 */ /* 0x000fe400078e0209 */
[----:B------:R-:W-:Y:S01]  /*2460*/  IMAD.IADD R51, R52, 0x1, R51 ;  /* 0x0000000134337824 */ /* 0x000fe200078e0233 */
[----:B------:R-:W-:Y:S06]  /*2470*/  BAR.SYNC.DEFER_BLOCKING 0x0 ;  /* 0x0000000000007b1d */ /* 0x000fec0000010000 */
[----:B------:R-:W-:Y:S05]  /*2480*/  @P0 BRA `(.L_x_1367) ;  /* 0x0000000000780947 */ /* 0x000fea0003800000 */
[----:B------:R-:W-:Y:S02]  /*2490*/  LEA R4, R50, UR5, 0x3 ;  /* 0x0000000532047c11 */ /* 0x000fe4000f8e18ff */
[----:B------:R-:W-:Y:S02]  /*24a0*/  LEA R5, R41, UR5, 0x3 ;  /* 0x0000000529057c11 */ /* 0x000fe4000f8e18ff */
[----:B------:R-:W-:Y:S01]  /*24b0*/  LEA R6, R34, UR5, 0x3 ;  /* 0x0000000522067c11 */ /* 0x000fe2000f8e18ff */
[----:B-----5:R0:W-:Y:S01]  /*24c0*/  STS.64 [R4], R2 ;  /* 0x0000000204007388 */ /* 0x0201e20000000a00 */
[----:B------:R-:W-:Y:S02]  /*24d0*/  LEA R7, R46, UR5, 0x3 ;  /* 0x000000052e077c11 */ /* 0x000fe4000f8e18ff */
[----:B------:R-:W-:Y:S01]  /*24e0*/  LEA R8, R8, UR5, 0x3 ;  /* 0x0000000508087c11 */ /* 0x000fe2000f8e18ff */
[----:B------:R0:W-:Y:S01]  /*24f0*/  STS.64 [R5], R12 ;  /* 0x0000000c05007388 */ /* 0x0001e20000000a00 */
[----:B------:R-:W-:-:S02]  /*2500*/  LEA R9, R44, UR5, 0x3 ;  /* 0x000000052c097c11 */ /* 0x000fc4000f8e18ff */
[----:B------:R-:W-:Y:S01]  /*2510*/  LEA R10, R10, UR5, 0x3 ;  /* 0x000000050a0a7c11 */ /* 0x000fe2000f8e18ff */
[----:B------:R0:W-:Y:S01]  /*2520*/  STS.64 [R6], R14 ;  /* 0x0000000e06007388 */ /* 0x0001e20000000a00 */
[----:B------:R-:W-:Y:S02]  /*2530*/  LEA R11, R11, UR5, 0x3 ;  /* 0x000000050b0b7c11 */ /* 0x000fe4000f8e18ff */
[----:B------:R-:W-:Y:S01]  /*2540*/  LEA R34, R51, UR5, 0x3 ;  /* 0x0000000533227c11 */ /* 0x000fe2000f8e18ff */
[----:B------:R0:W-:Y:S04]  /*2550*/  STS.64 [R7], R16 ;  /* 0x0000001007007388 */ /* 0x0001e80000000a00 */
[----:B------:R0:W-:Y:S04]  /*2560*/  STS.64 [R8], R18 ;  /* 0x0000001208007388 */ /* 0x0001e80000000a00 */
[----:B------:R0:W-:Y:S04]  /*2570*/  STS.64 [R9], R20 ;  /* 0x0000001409007388 */ /* 0x0001e80000000a00 */
[----:B------:R0:W-:Y:S04]  /*2580*/  STS.64 [R10], R22 ;  /* 0x000000160a007388 */ /* 0x0001e80000000a00 */
[----:B------:R0:W-:Y:S04]  /*2590*/  STS.64 [R11], R24 ;  /* 0x000000180b007388 */ /* 0x0001e80000000a00 */
[----:B------:R0:W-:Y:S01]  /*25a0*/  STS.64 [R34], R26 ;  /* 0x0000001a22007388 */ /* 0x0001e20000000a00 */
[----:B------:R-:W-:Y:S06]  /*25b0*/  BAR.SYNC.DEFER_BLOCKING 0x0 ;  /* 0x0000000000007b1d */ /* 0x000fec0000010000 */
[----:B------:R0:W2:Y:S04]  /*25c0*/  LDS.64 R2, [R33] ;  /* 0x0000000021027984 */ /* 0x0000a80000000a00 */
[----:B------:R0:W3:Y:S04]  /*25d0*/  LDS.64 R12, [R33+0x8] ;  /* 0x00000800210c7984 */ /* 0x0000e80000000a00 */
[----:B------:R0:W4:Y:S04]  /*25e0*/  LDS.64 R14, [R33+0x10] ;  /* 0x00001000210e7984 */ /* 0x0001280000000a00 */
[----:B------:R0:W1:Y:S04]  /*25f0*/  LDS.64 R16, [R33+0x18] ;  /* 0x0000180021107984 */ /* 0x0000680000000a00 */
[----:B------:R0:W0:Y:S04]  /*2600*/  LDS.64 R18, [R33+0x20] ;  /* 0x0000200021127984 */ /* 0x0000280000000a00 */
[----:B------:R0:W0:Y:S04]  /*2610*/  LDS.64 R20, [R33+0x28] ;  /* 0x0000280021147984 */ /* 0x0000280000000a00 */
[----:B------:R0:W0:Y:S04]  /*2620*/  LDS.64 R22, [R33+0x30] ;  /* 0x0000300021167984 */ /* 0x0000280000000a00 */
[----:B------:R0:W0:Y:S04]  /*2630*/  LDS.64 R24, [R33+0x38] ;  /* 0x0000380021187984 */ /* 0x0000280000000a00 */
[----:B------:R0:W0:Y:S01]  /*2640*/  LDS.64 R26, [R33+0x40] ;  /* 0x00004000211a7984 */ /* 0x0000220000000a00 */
[----:B------:R-:W-:Y:S06]  /*2650*/  BAR.SYNC.DEFER_BLOCKING 0x0 ;  /* 0x0000000000007b1d */ /* 0x000fec0000010000 */
[----:B------:R-:W-:Y:S05]  /*2660*/  BRA `(.L_x_1368) ;  /* 0xffffffdc00807947 */ /* 0x000fea000383ffff */
.L_x_1367:
[----:B------:R-:W-:Y:S01]  /*2670*/  LEA R50, R50, UR5, 0x3 ;  /* 0x0000000532327c11 */ /* 0x000fe2000f8e18ff */
[----:B------:R-:W0:Y:S01]  /*2680*/  LDCU UR4, c[0x0][0x3a0] ;  /* 0x00007400ff0477ac */ /* 0x000e220008000800 */
[----:B------:R-:W-:Y:S01]  /*2690*/  LEA R41, R41, UR5, 0x3 ;  /* 0x0000000529297c11 */ /* 0x000fe2000f8e18ff */
[----:B------:R-:W-:Y:S01]  /*26a0*/  IMAD R33, R0, -0x40, R33 ;  /* 0xffffffc000217824 */ /* 0x000fe200078e0221 */
[----:B------:R-:W-:Y:S01]  /*26b0*/  LEA R34, R34, UR5, 0x3 ;  /* 0x0000000522227c11 */ /* 0x000fe2000f8e18ff */
[----:B-----5:R1:W-:Y:S01]  /*26c0*/  STS.64 [R50], R2 ;  /* 0x0000000232007388 */ /* 0x0203e20000000a00 */
[----:B------:R-:W-:Y:S02]  /*26d0*/  LEA R46, R46, UR5, 0x3 ;  /* 0x000000052e2e7c11 */ /* 0x000fe4000f8e18ff */
[----:B------:R-:W-:Y:S01]  /*26e0*/  LEA R8, R8, UR5, 0x3 ;  /* 0x0000000508087c11 */ /* 0x000fe2000f8e18ff */
[----:B------:R-:W-:Y:S01]  /*26f0*/  STS.64 [R41], R12 ;  /* 0x0000000c29007388 */ /* 0x000fe20000000a00 */
[----:B------:R-:W-:-:S02]  /*2700*/  LEA R44, R44, UR5, 0x3 ;  /* 0x000000052c2c7c11 */ /* 0x000fc4000f8e18ff */
[----:B------:R-:W-:Y:S01]  /*2710*/  LEA R28, R10, UR5, 0x3 ;  /* 0x000000050a1c7c11 */ /* 0x000fe2000f8e18ff */
[----:B------:R-:W-:Y:S01]  /*2720*/  STS.64 [R34], R14 ;  /* 0x0000000e22007388 */ /* 0x000fe20000000a00 */
[----:B------:R-:W-:Y:S02]  /*2730*/  LEA R29, R11, UR5, 0x3 ;  /* 0x000000050b1d7c11 */ /* 0x000fe4000f8e18ff */
[----:B------:R-:W-:Y:S01]  /*2740*/  LEA R51, R51, UR5, 0x3 ;  /* 0x0000000533337c11 */ /* 0x000fe2000f8e18ff */
[----:B------:R-:W-:Y:S01]  /*2750*/  STS.64 [R46], R16 ;  /* 0x000000102e007388 */ /* 0x000fe20000000a00 */
[----:B-1----:R-:W1:Y:S01]  /*2760*/  LDC.64 R2, c[0x0][0x388] ;  /* 0x0000e200ff027b82 */ /* 0x002e620000000a00 */
[C---:B0-----:R-:W-:Y:S02]  /*2770*/  ISETP.GE.U32.AND P0, PT, R0.reuse, UR4, PT ;  /* 0x0000000400007c0c */ /* 0x041fe4000bf06070 */
[----:B------:R-:W-:Y:S04]  /*2780*/  STS.64 [R8], R18 ;  /* 0x0000001208007388 */ /* 0x000fe80000000a00 */
[----:B------:R0:W-:Y:S04]  /*2790*/  STS.64 [R44], R20 ;  /* 0x000000142c007388 */ /* 0x0001e80000000a00 */
[----:B------:R2:W-:Y:S04]  /*27a0*/  STS.64 [R28], R22 ;  /* 0x000000161c007388 */ /* 0x0005e80000000a00 */
[----:B------:R-:W-:Y:S04]  /*27b0*/  STS.64 [R29], R24 ;  /* 0x000000181d007388 */ /* 0x000fe80000000a00 */
[----:B------:R-:W-:Y:S01]  /*27c0*/  STS.64 [R51], R26 ;  /* 0x0000001a33007388 */ /* 0x000fe20000000a00 */
[----:B0-----:R-:W-:-:S02]  /*27d0*/  VIADD R20, R0, 0x100 ;  /* 0x0000010000147836 */ /* 0x001fc40000000000 */
[C---:B------:R-:W-:Y:S01]  /*27e0*/  VIADD R21, R0.reuse, 0x300 ;  /* 0x0000030000157836 */ /* 0x040fe20000000000 */
[----:B------:R-:W-:Y:S01]  /*27f0*/  BAR.SYNC.DEFER_BLOCKING 0x0 ;  /* 0x0000000000007b1d */ /* 0x000fe20000010000 */
[----:B-1----:R-:W-:Y:S01]  /*2800*/  IMAD.WIDE.U32 R2, R0, 0x8, R2 ;  /* 0x0000000800027825 */ /* 0x002fe200078e0002 */
[----:B------:R-:W-:Y:S02]  /*2810*/  ISETP.GE.U32.AND P6, PT, R20, UR4, PT ;  /* 0x0000000414007c0c */ /* 0x000fe4000bfc6070 */
[----:B------:R-:W-:Y:S01]  /*2820*/  ISETP.GE.U32.AND P2, PT, R21, UR4, PT ;  /* 0x0000000415007c0c */ /* 0x000fe2000bf46070 */
[C---:B------:R-:W-:Y:S02]  /*2830*/  VIADD R20, R0.reuse, 0x200 ;  /* 0x0000020000147836 */ /* 0x040fe40000000000 */
[C---:B------:R-:W-:Y:S02]  /*2840*/  VIADD R21, R0.reuse, 0x500 ;  /* 0x0000050000157836 */ /* 0x040fe40000000000 */
[----:B--2---:R-:W-:Y:S01]  /*2850*/  VIADD R22, R0, 0x600 ;  /* 0x0000060000167836 */ /* 0x004fe20000000000 */
[----:B------:R-:W-:-:S02]  /*2860*/  ISETP.GE.U32.AND P1, PT, R20, UR4, PT ;  /* 0x0000000414007c0c */ /* 0x000fc4000bf26070 */
[----:B------:R-:W-:Y:S02]  /*2870*/  LOP3.LUT R20, R0, 0x400, RZ, 0xfc, !PT ;  /* 0x0000040000147812 */ /* 0x000fe400078efcff */
[----:B------:R-:W-:Y:S02]  /*2880*/  ISETP.GE.U32.AND P4, PT, R21, UR4, PT ;  /* 0x0000000415007c0c */ /* 0x000fe4000bf86070 */
[----:B------:R-:W-:Y:S01]  /*2890*/  ISETP.GE.U32.AND P3, PT, R20, UR4, PT ;  /* 0x0000000414007c0c */ /* 0x000fe2000bf66070 */
[C---:B------:R-:W-:Y:S01]  /*28a0*/  VIADD R20, R0.reuse, 0x700 ;  /* 0x0000070000147836 */ /* 0x040fe20000000000 */
[----:B------:R-:W-:Y:S02]  /*28b0*/  LOP3.LUT R0, R0, 0x800, RZ, 0xfc, !PT ;  /* 0x0000080000007812 */ /* 0x000fe400078efcff */
[----:B------:R-:W-:Y:S01]  /*28c0*/  ISETP.GE.U32.AND P5, PT, R22, UR4, PT ;  /* 0x0000000416007c0c */ /* 0x000fe2000bfa6070 */
[----:B------:R-:W0:Y:S04]  /*28d0*/  LDS.64 R4, [R33+0x800] ;  /* 0x0008000021047984 */ /* 0x000e280000000a00 */
[----:B------:R-:W1:Y:S04]  /*28e0*/  LDS.64 R6, [R33+0x1000] ;  /* 0x0010000021067984 */ /* 0x000e680000000a00 */
[----:B------:R-:W2:Y:S04]  /*28f0*/  LDS.64 R8, [R33+0x1800] ;  /* 0x0018000021087984 */ /* 0x000ea80000000a00 */
[----:B------:R-:W3:Y:S04]  /*2900*/  LDS.64 R10, [R33+0x2000] ;  /* 0x00200000210a7984 */ /* 0x000ee80000000a00 */
[----:B------:R-:W4:Y:S04]  /*2910*/  LDS.64 R12, [R33+0x2800] ;  /* 0x00280000210c7984 */ /* 0x000f280000000a00 */
[----:B------:R-:W4:Y:S04]  /*2920*/  LDS.64 R14, [R33+0x3000] ;  /* 0x00300000210e7984 */ /* 0x000f280000000a00 */
[----:B------:R-:W4:Y:S04]  /*2930*/  LDS.64 R16, [R33+0x3800] ;  /* 0x0038000021107984 */ /* 0x000f280000000a00 */
[----:B------:R-:W4:Y:S04]  /*2940*/  @!P0 LDS.64 R18, [R33] ;  /* 0x0000000021128984 */ /* 0x000f280000000a00 */
[----:B0-----:R0:W-:Y:S04]  /*2950*/  @!P6 STG.E desc[UR8][R2.64+0x800], R4 ;  /* 0x000800040200e986 */ /* 0x0011e8000c101908 */
[----:B------:R0:W-:Y:S01]  /*2960*/  @!P6 STG.E desc[UR8][R2.64+0x804], R5 ;  /* 0x000804050200e986 */ /* 0x0001e2000c101908 */
[----:B------:R-:W-:-:S03]  /*2970*/  ISETP.GE.U32.AND P6, PT, R20, UR4, PT ;  /* 0x0000000414007c0c */ /* 0x000fc6000bfc6070 */
[----:B-1----:R0:W-:Y:S04]  /*2980*/  @!P1 STG.E desc[UR8][R2.64+0x1000], R6 ;  /* 0x0010000602009986 */ /* 0x0021e8000c101908 */
[----:B------:R0:W-:Y:S01]  /*2990*/  @!P1 STG.E desc[UR8][R2.64+0x1004], R7 ;  /* 0x0010040702009986 */ /* 0x0001e2000c101908 */
[----:B------:R-:W-:-:S03]  /*29a0*/  ISETP.GE.U32.AND P1, PT, R0, UR4, PT ;  /* 0x0000000400007c0c */ /* 0x000fc6000bf26070 */
[----:B--2---:R0:W-:Y:S04]  /*29b0*/  @!P2 STG.E desc[UR8][R2.64+0x1800], R8 ;  /* 0x001800080200a986 */ /* 0x0041e8000c101908 */
[----:B------:R0:W-:Y:S04]  /*29c0*/  @!P2 STG.E desc[UR8][R2.64+0x1804], R9 ;  /* 0x001804090200a986 */ /* 0x0001e8000c101908 */
[----:B---3--:R0:W-:Y:S04]  /*29d0*/  @!P3 STG.E desc[UR8][R2.64+0x2000], R10 ;  /* 0x0020000a0200b986 */ /* 0x0081e8000c101908 */
[----:B------:R0:W-:Y:S04]  /*29e0*/  @!P3 STG.E desc[UR8][R2.64+0x2004], R11 ;  /* 0x0020040b0200b986 */ /* 0x0001e8000c101908 */
[----:B----4-:R0:W-:Y:S04]  /*29f0*/  @!P4 STG.E desc[UR8][R2.64+0x2800], R12 ;  /* 0x0028000c0200c986 */ /* 0x0101e8000c101908 */
        /* <DEDUP_REMOVED lines=8> */
[----:B------:R-:W1:Y:S04]  /*2a80*/  LDS.64 R32, [R33+0x4000] ;  /* 0x0040000021207984 */ /* 0x000e680000000a00 */
[----:B-1----:R-:W-:Y:S04]  /*2a90*/  STG.E desc[UR8][R2.64+0x4000], R32 ;  /* 0x0040002002007986 */ /* 0x002fe8000c101908 */
[----:B------:R-:W-:Y:S01]  /*2aa0*/  STG.E desc[UR8][R2.64+0x4004], R33 ;  /* 0x0040042102007986 */ /* 0x000fe2000c101908 */
[----:B------:R-:W-:Y:S05]  /*2ab0*/  EXIT ;  /* 0x000000000000794d */ /* 0x000fea0003800000 */
.L_x_1369:
        /* <DEDUP_REMOVED lines=12> */
.L_x_1383:


//--------------------- .text._ZN3cub18CUB_300001_SM_10006detail11EmptyKernelIvEEvv --------------------------
	.section	.text._ZN3cub18CUB_300001_SM_10006detail11EmptyKernelIvEEvv,"ax",@progbits
	.align	128
        .global         _ZN3cub18CUB_300001_SM_10006detail11EmptyKernelIvEEvv
        .type           _ZN3cub18CUB_300001_SM_10006detail11EmptyKernelIvEEvv,@function
        .size           _ZN3cub18CUB_300001_SM_10006detail11EmptyKernelIvEEvv,(.L_x_1384 - _ZN3cub18CUB_300001_SM_10006detail11EmptyKernelIvEEvv)
        .other          _ZN3cub18CUB_300001_SM_10006detail11EmptyKernelIvEEvv,@"STO_CUDA_ENTRY STV_DEFAULT"
_ZN3cub18CUB_300001_SM_10006detail11EmptyKernelIvEEvv:
.text._ZN3cub18CUB_300001_SM_10006detail11EmptyKernelIvEEvv:
[----:B------:R-:W-:Y:S01]  /*0000*/  LDC R1, c[0x0][0x37c] ;  /* 0x0000df00ff017b82 */ /* 0x000fe20000000800 */
[----:B------:R-:W-:Y:S05]  /*0010*/  EXIT ;  /* 0x000000000000794d */ /* 0x000fea0003800000 */
.L_x_1370:
        /* <DEDUP_REMOVED lines=14> */
.L_x_1384:


//--------------------- .nv.shared._ZN3cub18CUB_300001_SM_10006detail14segmented_sort33DeviceSegmentedSortFallbackKernelILNS0_9SortOrderE0ENS2_10policy_hubIjNS0_8NullTypeEE9Policy860EjS6_PmS9_lEEvPKT1_PSA_NS1_20device_double_bufferISA_EEPKT2_PSG_NSE_ISG_EET3_T4_ --------------------------
	.section	.nv.shared._ZN3cub18CUB_300001_SM_10006detail14segmented_sort33DeviceSegmentedSortFallbackKernelILNS0_9SortOrderE0ENS2_10policy_hubIjNS0_8NullTypeEE9Policy860EjS6_PmS9_lEEvPKT1_PSA_NS1_20device_double_bufferISA_EEPKT2_PSG_NSE_ISG_EET3_T4_,"aw",@nobits
	.sectionflags	@""
	.align	16
.nv.shared._ZN3cub18CUB_300001_SM_10006detail14segmented_sort33DeviceSegmentedSortFallbackKernelILNS0_9SortOrderE0ENS2_10policy_hubIjNS0_8NullTypeEE9Policy860EjS6_PmS9_lEEvPKT1_PSA_NS1_20device_double_bufferISA_EEPKT2_PSG_NSE_ISG_EET3_T4_:
	.zero		34880


//--------------------- .nv.shared.reserved.0     --------------------------
	.section	.nv.shared.reserved.0,"aw",@nobits
	.weak		__nv_reservedSMEM_offset_0_alias
	.size		__nv_reservedSMEM_offset_0_alias, 0, 64
	.other		__nv_reservedSMEM_offset_0_alias,@"STO_CUDA_RESERVED_SHARED STV_DEFAULT"
__nv_reservedSMEM_offset_0_alias:
	.zero		0
	.zero		64


//--------------------- .nv.global                --------------------------
	.section	.nv.global,"aw",@nobits
.nv.global:
	.type		_ZN34_INTERNAL_8d145369_4_k_cu_ff2cffb76thrust24THRUST_300001_SM_1000_NS12placeholders2_6E,@object
	.size		_ZN34_INTERNAL_8d145369_4_k_cu_ff2cffb76thrust24THRUST_300001_SM_1000_NS12placeholders2_6E,(_ZN34_INTERNAL_8d145369_4_k_cu_ff2cffb74cuda3std3__45__cpo6cbeginE - _ZN34_INTERNAL_8d145369_4_k_cu_ff2cffb76thrust24THRUST_300001_SM_1000_NS12placeholders2_6E)
_ZN34_INTERNAL_8d145369_4_k_cu_ff2cffb76thrust24THRUST_300001_SM_1000_NS12placeholders2_6E:
	.zero		1
	.type		_ZN34_INTERNAL_8d145369_4_k_cu_ff2cffb74cuda3std3__45__cpo6cbeginE,@object
	.size		_ZN34_INTERNAL_8d145369_4_k_cu_ff2cffb74cuda3std3__45__cpo6cbeginE,(_ZN34_INTERNAL_8d145369_4_k_cu_ff2cffb74cuda3std6ranges3__45__cpo4cendE - _ZN34_INTERNAL_8d145369_4_k_cu_ff2cffb74cuda3std3__45__cpo6cbeginE)
_ZN34_INTERNAL_8d145369_4_k_cu_ff2cffb74cuda3std3__45__cpo6cbeginE:
	.zero		1
	.type		_ZN34_INTERNAL_8d145369_4_k_cu_ff2cffb74cuda3std6ranges3__45__cpo4cendE,@object
	.size		_ZN34_INTERNAL_8d145369_4_k_cu_ff2cffb74cuda3std6ranges3__45__cpo4cendE,(_ZN34_INTERNAL_8d145369_4_k_cu_ff2cffb74cuda3std3__48in_placeE - _ZN34_INTERNAL_8d145369_4_k_cu_ff2cffb74cuda3std6ranges3__45__cpo4cendE)
_ZN34_INTERNAL_8d145369_4_k_cu_ff2cffb74cuda3std6ranges3__45__cpo4cendE:
	.zero		1
	.type		_ZN34_INTERNAL_8d145369_4_k_cu_ff2cffb74cuda3std3__48in_placeE,@object
	.size		_ZN34_INTERNAL_8d145369_4_k_cu_ff2cffb74cuda3std3__48in_placeE,(_ZN34_INTERNAL_8d145369_4_k_cu_ff2cffb74cuda3std6ranges3__45__cpo5ssizeE - _ZN34_INTERNAL_8d145369_4_k_cu_ff2cffb74cuda3std3__48in_placeE)
_ZN34_INTERNAL_8d145369_4_k_cu_ff2cffb74cuda3std3__48in_placeE:
	.zero		1
	.type		_ZN34_INTERNAL_8d145369_4_k_cu_ff2cffb74cuda3std6ranges3__45__cpo5ssizeE,@object
	.size		_ZN34_INTERNAL_8d145369_4_k_cu_ff2cffb74cuda3std6ranges3__45__cpo5ssizeE,(_ZN34_INTERNAL_8d145369_4_k_cu_ff2cffb76thrust24THRUST_300001_SM_1000_NS12placeholders3_10E - _ZN34_INTERNAL_8d145369_4_k_cu_ff2cffb74cuda3std6ranges3__45__cpo5ssizeE)
_ZN34_INTERNAL_8d145369_4_k_cu_ff2cffb74cuda3std6ranges3__45__cpo5ssizeE:
	.zero		1
	.type		_ZN34_INTERNAL_8d145369_4_k_cu_ff2cffb76thrust24THRUST_300001_SM_1000_NS12placeholders3_10E,@object
	.size		_ZN34_INTERNAL_8d145369_4_k_cu_ff2cffb76thrust24THRUST_300001_SM_1000_NS12placeholders3_10E,(_ZN34_INTERNAL_8d145369_4_k_cu_ff2cffb74cuda3std3__45__cpo7crbeginE - _ZN34_INTERNAL_8d145369_4_k_cu_ff2cffb76thrust24THRUST_300001_SM_1000_NS12placeholders3_10E)
_ZN34_INTERNAL_8d145369_4_k_cu_ff2cffb76thrust24THRUST_300001_SM_1000_NS12placeholders3_10E:
	.zero		1
	.type		_ZN34_INTERNAL_8d145369_4_k_cu_ff2cffb74cuda3std3__45__cpo7crbeginE,@object
	.size		_ZN34_INTERNAL_8d145369_4_k_cu_ff2cffb74cuda3std3__45__cpo7crbeginE,(_ZN34_INTERNAL_8d145369_4_k_cu_ff2cffb74cuda3std6ranges3__45__cpo4prevE - _ZN34_INTERNAL_8d145369_4_k_cu_ff2cffb74cuda3std3__45__cpo7crbeginE)
_ZN34_INTERNAL_8d145369_4_k_cu_ff2cffb74cuda3std3__45__cpo7crbeginE:
	.zero		1
	.type		_ZN34_INTERNAL_8d145369_4_k_cu_ff2cffb74cuda3std6ranges3__45__cpo4prevE,@object
	.size		_ZN34_INTERNAL_8d145369_4_k_cu_ff2cffb74cuda3std6ranges3__45__cpo4prevE,(_ZN34_INTERNAL_8d145369_4_k_cu_ff2cffb74cuda3std6ranges3__45__cpo9iter_moveE - _ZN34_INTERNAL_8d145369_4_k_cu_ff2cffb74cuda3std6ranges3__45__cpo4prevE)
_ZN34_INTERNAL_8d145369_4_k_cu_ff2cffb74cuda3std6ranges3__45__cpo4prevE:
	.zero		1
	.type		_ZN34_INTERNAL_8d145369_4_k_cu_ff2cffb74cuda3std6ranges3__45__cpo9iter_moveE,@object
	.size		_ZN34_INTERNAL_8d145369_4_k_cu_ff2cffb74cuda3std6ranges3__45__cpo9iter_moveE,(_ZN34_INTERNAL_8d145369_4_k_cu_ff2cffb76thrust24THRUST_300001_SM_1000_NS12placeholders2_2E - _ZN34_INTERNAL_8d145369_4_k_cu_ff2cffb74cuda3std6ranges3__45__cpo9iter_moveE)
_ZN34_INTERNAL_8d145369_4_k_cu_ff2cffb74cuda3std6ranges3__45__cpo9iter_moveE:
	.zero		1
	.type		_ZN34_INTERNAL_8d145369_4_k_cu_ff2cffb76thrust24THRUST_300001_SM_1000_NS12placeholders2_2E,@object
	.size		_ZN34_INTERNAL_8d145369_4_k_cu_ff2cffb76thrust24THRUST_300001_SM_1000_NS12placeholders2_2E,(_ZN34_INTERNAL_8d145369_4_k_cu_ff2cffb76thrust24THRUST_300001_SM_1000_NS12placeholders2_4E - _ZN34_INTERNAL_8d145369_4_k_cu_ff2cffb76thrust24THRUST_300001_SM_1000_NS12placeholders2_2E)
_ZN34_INTERNAL_8d145369_4_k_cu_ff2cffb76thrust24THRUST_300001_SM_1000_NS12placeholders2_2E:
	.zero		1
	.type		_ZN34_INTERNAL_8d145369_4_k_cu_ff2cffb76thrust24THRUST_300001_SM_1000_NS12placeholders2_4E,@object
	.size		_ZN34_INTERNAL_8d145369_4_k_cu_ff2cffb76thrust24THRUST_300001_SM_1000_NS12placeholders2_4E,(_ZN34_INTERNAL_8d145369_4_k_cu_ff2cffb74cuda3std3__45__cpo5beginE - _ZN34_INTERNAL_8d145369_4_k_cu_ff2cffb76thrust24THRUST_300001_SM_1000_NS12placeholders2_4E)
_ZN34_INTERNAL_8d145369_4_k_cu_ff2cffb76thrust24THRUST_300001_SM_1000_NS12placeholders2_4E:
	.zero		1
	.type		_ZN34_INTERNAL_8d145369_4_k_cu_ff2cffb74cuda3std3__45__cpo5beginE,@object
	.size		_ZN34_INTERNAL_8d145369_4_k_cu_ff2cffb74cuda3std3__45__cpo5beginE,(_ZN34_INTERNAL_8d145369_4_k_cu_ff2cffb74cuda3std6ranges3__45__cpo3endE - _ZN34_INTERNAL_8d145369_4_k_cu_ff2cffb74cuda3std3__45__cpo5beginE)
_ZN34_INTERNAL_8d145369_4_k_cu_ff2cffb74cuda3std3__45__cpo5beginE:
	.zero		1
	.type		_ZN34_INTERNAL_8d145369_4_k_cu_ff2cffb74cuda3std6ranges3__45__cpo3endE,@object
	.size		_ZN34_INTERNAL_8d145369_4_k_cu_ff2cffb74cuda3std6ranges3__45__cpo3endE,(_ZN34_INTERNAL_8d145369_4_k_cu_ff2cffb74cuda3std3__436_GLOBAL__N__8d145369_4_k_cu_ff2cffb76ignoreE - _ZN34_INTERNAL_8d145369_4_k_cu_ff2cffb74cuda3std6ranges3__45__cpo3endE)
_ZN34_INTERNAL_8d145369_4_k_cu_ff2cffb74cuda3std6ranges3__45__cpo3endE:
	.zero		1
	.type		_ZN34_INTERNAL_8d145369_4_k_cu_ff2cffb74cuda3std3__436_GLOBAL__N__8d145369_4_k_cu_ff2cffb76ignoreE,@object
	.size		_ZN34_INTERNAL_8d145369_4_k_cu_ff2cffb74cuda3std3__436_GLOBAL__N__8d145369_4_k_cu_ff2cffb76ignoreE,(_ZN34_INTERNAL_8d145369_4_k_cu_ff2cffb74cuda3std6ranges3__45__cpo5cdataE - _ZN34_INTERNAL_8d145369_4_k_cu_ff2cffb74cuda3std3__436_GLOBAL__N__8d145369_4_k_cu_ff2cffb76ignoreE)
_ZN34_INTERNAL_8d145369_4_k_cu_ff2cffb74cuda3std3__436_GLOBAL__N__8d145369_4_k_cu_ff2cffb76ignoreE:
	.zero		1
	.type		_ZN34_INTERNAL_8d145369_4_k_cu_ff2cffb74cuda3std6ranges3__45__cpo5cdataE,@object
	.size		_ZN34_INTERNAL_8d145369_4_k_cu_ff2cffb74cuda3std6ranges3__45__cpo5cdataE,(_ZN34_INTERNAL_8d145369_4_k_cu_ff2cffb76thrust24THRUST_300001_SM_1000_NS12placeholders2_8E - _ZN34_INTERNAL_8d145369_4_k_cu_ff2cffb74cuda3std6ranges3__45__cpo5cdataE)
_ZN34_INTERNAL_8d145369_4_k_cu_ff2cffb74cuda3std6ranges3__45__cpo5cdataE:
	.zero		1
	.type		_ZN34_INTERNAL_8d145369_4_k_cu_ff2cffb76thrust24THRUST_300001_SM_1000_NS12placeholders2_8E,@object
	.size		_ZN34_INTERNAL_8d145369_4_k_cu_ff2cffb76thrust24THRUST_300001_SM_1000_NS12placeholders2_8E,(_ZN34_INTERNAL_8d145369_4_k_cu_ff2cffb74cuda3std3__45__cpo6rbeginE - _ZN34_INTERNAL_8d145369_4_k_cu_ff2cffb76thrust24THRUST_300001_SM_1000_NS12placeholders2_8E)
_ZN34_INTERNAL_8d145369_4_k_cu_ff2cffb76thrust24THRUST_300001_SM_1000_NS12placeholders2_8E:
	.zero		1
	.type		_ZN34_INTERNAL_8d145369_4_k_cu_ff2cffb74cuda3std3__45__cpo6rbeginE,@object
	.size		_ZN34_INTERNAL_8d145369_4_k_cu_ff2cffb74cuda3std3__45__cpo6rbeginE,(_ZN34_INTERNAL_8d145369_4_k_cu_ff2cffb74cuda3std6ranges3__45__cpo9iter_swapE - _ZN34_INTERNAL_8d145369_4_k_cu_ff2cffb74cuda3std3__45__cpo6rbeginE)
_ZN34_INTERNAL_8d145369_4_k_cu_ff2cffb74cuda3std3__45__cpo6rbeginE:
	.zero		1
	.type		_ZN34_INTERNAL_8d145369_4_k_cu_ff2cffb74cuda3std6ranges3__45__cpo9iter_swapE,@object
	.size		_ZN34_INTERNAL_8d145369_4_k_cu_ff2cffb74cuda3std6ranges3__45__cpo9iter_swapE,(_ZN34_INTERNAL_8d145369_4_k_cu_ff2cffb74cuda3std3__47nulloptE - _ZN34_INTERNAL_8d145369_4_k_cu_ff2cffb74cuda3std6ranges3__45__cpo9iter_swapE)
_ZN34_INTERNAL_8d145369_4_k_cu_ff2cffb74cuda3std6ranges3__45__cpo9iter_swapE:
	.zero		1
	.type		_ZN34_INTERNAL_8d145369_4_k_cu_ff2cffb74cuda3std3__47nulloptE,@object
	.size		_ZN34_INTERNAL_8d145369_4_k_cu_ff2cffb74cuda3std3__47nulloptE,(_ZN34_INTERNAL_8d145369_4_k_cu_ff2cffb76thrust24THRUST_300001_SM_1000_NS6system6detail10sequential3seqE - _ZN34_INTERNAL_8d145369_4_k_cu_ff2cffb74cuda3std3__47nulloptE)
_ZN34_INTERNAL_8d145369_4_k_cu_ff2cffb74cuda3std3__47nulloptE:
	.zero		1
	.type		_ZN34_INTERNAL_8d145369_4_k_cu_ff2cffb76thrust24THRUST_300001_SM_1000_NS6system6detail10sequential3seqE,@object
	.size		_ZN34_INTERNAL_8d145369_4_k_cu_ff2cffb76thrust24THRUST_300001_SM_1000_NS6system6detail10sequential3seqE,(_ZN34_INTERNAL_8d145369_4_k_cu_ff2cffb76thrust24THRUST_300001_SM_1000_NS12placeholders2_5E - _ZN34_INTERNAL_8d145369_4_k_cu_ff2cffb76thrust24THRUST_300001_SM_1000_NS6system6detail10sequential3seqE)
_ZN34_INTERNAL_8d145369_4_k_cu_ff2cffb76thrust24THRUST_300001_SM_1000_NS6system6detail10sequential3seqE:
	.zero		1
	.type		_ZN34_INTERNAL_8d145369_4_k_cu_ff2cffb76thrust24THRUST_300001_SM_1000_NS12placeholders2_5E,@object
	.size		_ZN34_INTERNAL_8d145369_4_k_cu_ff2cffb76thrust24THRUST_300001_SM_1000_NS12placeholders2_5E,(_ZN34_INTERNAL_8d145369_4_k_cu_ff2cffb74cuda3std3__45__cpo3endE - _ZN34_INTERNAL_8d145369_4_k_cu_ff2cffb76thrust24THRUST_300001_SM_1000_NS12placeholders2_5E)
_ZN34_INTERNAL_8d145369_4_k_cu_ff2cffb76thrust24THRUST_300001_SM_1000_NS12placeholders2_5E:
	.zero		1
	.type		_ZN34_INTERNAL_8d145369_4_k_cu_ff2cffb74cuda3std3__45__cpo3endE,@object
	.size		_ZN34_INTERNAL_8d145369_4_k_cu_ff2cffb74cuda3std3__45__cpo3endE,(_ZN34_INTERNAL_8d145369_4_k_cu_ff2cffb74cuda3std6ranges3__45__cpo6cbeginE - _ZN34_INTERNAL_8d145369_4_k_cu_ff2cffb74cuda3std3__45__cpo3endE)
_ZN34_INTERNAL_8d145369_4_k_cu_ff2cffb74cuda3std3__45__cpo3endE:
	.zero		1
	.type		_ZN34_INTERNAL_8d145369_4_k_cu_ff2cffb74cuda3std6ranges3__45__cpo6cbeginE,@object
	.size		_ZN34_INTERNAL_8d145369_4_k_cu_ff2cffb74cuda3std6ranges3__45__cpo6cbeginE,(_ZN34_INTERNAL_8d145369_4_k_cu_ff2cffb74cuda3std3__419piecewise_constructE - _ZN34_INTERNAL_8d145369_4_k_cu_ff2cffb74cuda3std6ranges3__45__cpo6cbeginE)
_ZN34_INTERNAL_8d145369_4_k_cu_ff2cffb74cuda3std6ranges3__45__cpo6cbeginE:
	.zero		1
	.type		_ZN34_INTERNAL_8d145369_4_k_cu_ff2cffb74cuda3std3__419piecewise_constructE,@object
	.size		_ZN34_INTERNAL_8d145369_4_k_cu_ff2cffb74cuda3std3__419piecewise_constructE,(_ZN34_INTERNAL_8d145369_4_k_cu_ff2cffb74cuda3std6ranges3__45__cpo4sizeE - _ZN34_INTERNAL_8d145369_4_k_cu_ff2cffb74cuda3std3__419piecewise_constructE)
_ZN34_INTERNAL_8d145369_4_k_cu_ff2cffb74cuda3std3__419piecewise_constructE:
	.zero		1
	.type		_ZN34_INTERNAL_8d145369_4_k_cu_ff2cffb74cuda3std6ranges3__45__cpo4sizeE,@object
	.size		_ZN34_INTERNAL_8d145369_4_k_cu_ff2cffb74cuda3std6ranges3__45__cpo4sizeE,(_ZN34_INTERNAL_8d145369_4_k_cu_ff2cffb76thrust24THRUST_300001_SM_1000_NS12placeholders2_9E - _ZN34_INTERNAL_8d145369_4_k_cu_ff2cffb74cuda3std6ranges3__45__cpo4sizeE)
_ZN34_INTERNAL_8d145369_4_k_cu_ff2cffb74cuda3std6ranges3__45__cpo4sizeE:
	.zero		1
	.type		_ZN34_INTERNAL_8d145369_4_k_cu_ff2cffb76thrust24THRUST_300001_SM_1000_NS12placeholders2_9E,@object
	.size		_ZN34_INTERNAL_8d145369_4_k_cu_ff2cffb76thrust24THRUST_300001_SM_1000_NS12placeholders2_9E,(_ZN34_INTERNAL_8d145369_4_k_cu_ff2cffb74cuda3std3__45__cpo4rendE - _ZN34_INTERNAL_8d145369_4_k_cu_ff2cffb76thrust24THRUST_300001_SM_1000_NS12placeholders2_9E)
_ZN34_INTERNAL_8d145369_4_k_cu_ff2cffb76thrust24THRUST_300001_SM_1000_NS12placeholders2_9E:
	.zero		1
	.type		_ZN34_INTERNAL_8d145369_4_k_cu_ff2cffb74cuda3std3__45__cpo4rendE,@object
	.size		_ZN34_INTERNAL_8d145369_4_k_cu_ff2cffb74cuda3std3__45__cpo4rendE,(_ZN34_INTERNAL_8d145369_4_k_cu_ff2cffb74cuda3std6ranges3__45__cpo4nextE - _ZN34_INTERNAL_8d145369_4_k_cu_ff2cffb74cuda3std3__45__cpo4rendE)
_ZN34_INTERNAL_8d145369_4_k_cu_ff2cffb74cuda3std3__45__cpo4rendE:
	.zero		1
	.type		_ZN34_INTERNAL_8d145369_4_k_cu_ff2cffb74cuda3std6ranges3__45__cpo4nextE,@object
	.size		_ZN34_INTERNAL_8d145369_4_k_cu_ff2cffb74cuda3std6ranges3__45__cpo4nextE,(_ZN34_INTERNAL_8d145369_4_k_cu_ff2cffb74cuda3std6ranges3__45__cpo4swapE - _ZN34_INTERNAL_8d145369_4_k_cu_ff2cffb74cuda3std6ranges3__45__cpo4nextE)
_ZN34_INTERNAL_8d145369_4_k_cu_ff2cffb74cuda3std6ranges3__45__cpo4nextE:
	.zero		1
	.type		_ZN34_INTERNAL_8d145369_4_k_cu_ff2cffb74cuda3std6ranges3__45__cpo4swapE,@object
	.size		_ZN34_INTERNAL_8d145369_4_k_cu_ff2cffb74cuda3std6ranges3__45__cpo4swapE,(_ZN34_INTERNAL_8d145369_4_k_cu_ff2cffb76thrust24THRUST_300001_SM_1000_NS12placeholders2_1E - _ZN34_INTERNAL_8d145369_4_k_cu_ff2cffb74cuda3std6ranges3__45__cpo4swapE)
_ZN34_INTERNAL_8d145369_4_k_cu_ff2cffb74cuda3std6ranges3__45__cpo4swapE:
	.zero		1
	.type		_ZN34_INTERNAL_8d145369_4_k_cu_ff2cffb76thrust24THRUST_300001_SM_1000_NS12placeholders2_1E,@object
	.size		_ZN34_INTERNAL_8d145369_4_k_cu_ff2cffb76thrust24THRUST_300001_SM_1000_NS12placeholders2_1E,(_ZN34_INTERNAL_8d145369_4_k_cu_ff2cffb76thrust24THRUST_300001_SM_1000_NS12placeholders2_7E - _ZN34_INTERNAL_8d145369_4_k_cu_ff2cffb76thrust24THRUST_300001_SM_1000_NS12placeholders2_1E)
_ZN34_INTERNAL_8d145369_4_k_cu_ff2cffb76thrust24THRUST_300001_SM_1000_NS12placeholders2_1E:
	.zero		1
	.type		_ZN34_INTERNAL_8d145369_4_k_cu_ff2cffb76thrust24THRUST_300001_SM_1000_NS12placeholders2_7E,@object
	.size		_ZN34_INTERNAL_8d145369_4_k_cu_ff2cffb76thrust24THRUST_300001_SM_1000_NS12placeholders2_7E,(_ZN34_INTERNAL_8d145369_4_k_cu_ff2cffb74cuda3std3__45__cpo4cendE - _ZN34_INTERNAL_8d145369_4_k_cu_ff2cffb76thrust24THRUST_300001_SM_1000_NS12placeholders2_7E)
_ZN34_INTERNAL_8d145369_4_k_cu_ff2cffb76thrust24THRUST_300001_SM_1000_NS12placeholders2_7E:
	.zero		1
	.type		_ZN34_INTERNAL_8d145369_4_k_cu_ff2cffb74cuda3std3__45__cpo4cendE,@object
	.size		_ZN34_INTERNAL_8d145369_4_k_cu_ff2cffb74cuda3std3__45__cpo4cendE,(_ZN34_INTERNAL_8d145369_4_k_cu_ff2cffb74cuda3std6ranges3__45__cpo7advanceE - _ZN34_INTERNAL_8d145369_4_k_cu_ff2cffb74cuda3std3__45__cpo4cendE)
_ZN34_INTERNAL_8d145369_4_k_cu_ff2cffb74cuda3std3__45__cpo4cendE:
	.zero		1
	.type		_ZN34_INTERNAL_8d145369_4_k_cu_ff2cffb74cuda3std6ranges3__45__cpo7advanceE,@object
	.size		_ZN34_INTERNAL_8d145369_4_k_cu_ff2cffb74cuda3std6ranges3__45__cpo7advanceE,(_ZN34_INTERNAL_8d145369_4_k_cu_ff2cffb74cuda3std3__420unreachable_sentinelE - _ZN34_INTERNAL_8d145369_4_k_cu_ff2cffb74cuda3std6ranges3__45__cpo7advanceE)
_ZN34_INTERNAL_8d145369_4_k_cu_ff2cffb74cuda3std6ranges3__45__cpo7advanceE:
	.zero		1
	.type		_ZN34_INTERNAL_8d145369_4_k_cu_ff2cffb74cuda3std3__420unreachable_sentinelE,@object
	.size		_ZN34_INTERNAL_8d145369_4_k_cu_ff2cffb74cuda3std3__420unreachable_sentinelE,(_ZN34_INTERNAL_8d145369_4_k_cu_ff2cffb74cuda3std6ranges3__45__cpo8distanceE - _ZN34_INTERNAL_8d145369_4_k_cu_ff2cffb74cuda3std3__420unreachable_sentinelE)
_ZN34_INTERNAL_8d145369_4_k_cu_ff2cffb74cuda3std3__420unreachable_sentinelE:
	.zero		1
	.type		_ZN34_INTERNAL_8d145369_4_k_cu_ff2cffb74cuda3std6ranges3__45__cpo8distanceE,@object
	.size		_ZN34_INTERNAL_8d145369_4_k_cu_ff2cffb74cuda3std6ranges3__45__cpo8distanceE,(_ZN34_INTERNAL_8d145369_4_k_cu_ff2cffb74cuda3std6ranges3__45__cpo5beginE - _ZN34_INTERNAL_8d145369_4_k_cu_ff2cffb74cuda3std6ranges3__45__cpo8distanceE)
_ZN34_INTERNAL_8d145369_4_k_cu_ff2cffb74cuda3std6ranges3__45__cpo8distanceE:
	.zero		1
	.type		_ZN34_INTERNAL_8d145369_4_k_cu_ff2cffb74cuda3std6ranges3__45__cpo5beginE,@object
	.size		_ZN34_INTERNAL_8d145369_4_k_cu_ff2cffb74cuda3std6ranges3__45__cpo5beginE,(_ZN34_INTERNAL_8d145369_4_k_cu_ff2cffb76thrust24THRUST_300001_SM_1000_NS12placeholders2_3E - _ZN34_INTERNAL_8d145369_4_k_cu_ff2cffb74cuda3std6ranges3__45__cpo5beginE)
_ZN34_INTERNAL_8d145369_4_k_cu_ff2cffb74cuda3std6ranges3__45__cpo5beginE:
	.zero		1
	.type		_ZN34_INTERNAL_8d145369_4_k_cu_ff2cffb76thrust24THRUST_300001_SM_1000_NS12placeholders2_3E,@object
	.size		_ZN34_INTERNAL_8d145369_4_k_cu_ff2cffb76thrust24THRUST_300001_SM_1000_NS12placeholders2_3E,(_ZN34_INTERNAL_8d145369_4_k_cu_ff2cffb74cuda3std3__45__cpo5crendE - _ZN34_INTERNAL_8d145369_4_k_cu_ff2cffb76thrust24THRUST_300001_SM_1000_NS12placeholders2_3E)
_ZN34_INTERNAL_8d145369_4_k_cu_ff2cffb76thrust24THRUST_300001_SM_1000_NS12placeholders2_3E:
	.zero		1
	.type		_ZN34_INTERNAL_8d145369_4_k_cu_ff2cffb74cuda3std3__45__cpo5crendE,@object
	.size		_ZN34_INTERNAL_8d145369_4_k_cu_ff2cffb74cuda3std3__45__cpo5crendE,(_ZN34_INTERNAL_8d145369_4_k_cu_ff2cffb74cuda3std6ranges3__45__cpo4dataE - _ZN34_INTERNAL_8d145369_4_k_cu_ff2cffb74cuda3std3__45__cpo5crendE)
_ZN34_INTERNAL_8d145369_4_k_cu_ff2cffb74cuda3std3__45__cpo5crendE:
	.zero		1
	.type		_ZN34_INTERNAL_8d145369_4_k_cu_ff2cffb74cuda3std6ranges3__45__cpo4dataE,@object
	.size		_ZN34_INTERNAL_8d145369_4_k_cu_ff2cffb74cuda3std6ranges3__45__cpo4dataE,(.L_23 - _ZN34_INTERNAL_8d145369_4_k_cu_ff2cffb74cuda3std6ranges3__45__cpo4dataE)
_ZN34_INTERNAL_8d145369_4_k_cu_ff2cffb74cuda3std6ranges3__45__cpo4dataE:
	.zero		1
.L_23:


//--------------------- .nv.shared._ZN3cub18CUB_300001_SM_10006detail14segmented_sort30DeviceSegmentedSortKernelSmallILNS0_9SortOrderE0ENS2_10policy_hubIjNS0_8NullTypeEE9Policy860EjS6_PmS9_lEEvjjjPKjSB_PKT1_PSC_PKT2_PSG_T3_T4_ --------------------------
	.section	.nv.shared._ZN3cub18CUB_300001_SM_10006detail14segmented_sort30DeviceSegmentedSortKernelSmallILNS0_9SortOrderE0ENS2_10policy_hubIjNS0_8NullTypeEE9Policy860EjS6_PmS9_lEEvjjjPKjSB_PKT1_PSC_PKT2_PSG_T3_T4_,"aw",@nobits
	.sectionflags	@""
	.align	4
.nv.shared._ZN3cub18CUB_300001_SM_10006detail14segmented_sort30DeviceSegmentedSortKernelSmallILNS0_9SortOrderE0ENS2_10policy_hubIjNS0_8NullTypeEE9Policy860EjS6_PmS9_lEEvjjjPKjSB_PKT1_PSC_PKT2_PSG_T3_T4_:
	.zero		10752


//--------------------- .nv.shared._ZN3cub18CUB_300001_SM_10006detail14segmented_sort30DeviceSegmentedSortKernelLargeILNS0_9SortOrderE0ENS2_10policy_hubIjNS0_8NullTypeEE9Policy860EjS6_PmS9_lEEvPKjPKT1_PSC_NS1_20device_double_bufferISC_EEPKT2_PSI_NSG_ISI_EET3_T4_ --------------------------
	.section	.nv.shared._ZN3cub18CUB_300001_SM_10006detail14segmented_sort30DeviceSegmentedSortKernelLargeILNS0_9SortOrderE0ENS2_10policy_hubIjNS0_8NullTypeEE9Policy860EjS6_PmS9_lEEvPKjPKT1_PSC_NS1_20device_double_bufferISC_EEPKT2_PSI_NSG_ISI_EET3_T4_,"aw",@nobits
	.sectionflags	@""
	.align	16
.nv.shared._ZN3cub18CUB_300001_SM_10006detail14segmented_sort30DeviceSegmentedSortKernelLargeILNS0_9SortOrderE0ENS2_10policy_hubIjNS0_8NullTypeEE9Policy860EjS6_PmS9_lEEvPKjPKT1_PSC_NS1_20device_double_bufferISC_EEPKT2_PSI_NSG_ISI_EET3_T4_:
	.zero		34880


//--------------------- .nv.shared._ZN3cub18CUB_300001_SM_10006detail19three_way_partition29DeviceThreeWayPartitionKernelINS2_10policy_hubIjiE10Policy1000EN6thrust24THRUST_300001_SM_1000_NS17counting_iteratorIjNS8_11use_defaultESA_SA_EEPjSC_NS8_16reverse_iteratorISC_EESC_NS0_13ScanTileStateImLb1EEENS0_21DispatchSegmentedSortILNS0_9SortOrderE0EjNS0_8NullTypeElPmSK_NS1_14segmented_sort10policy_hubIjSJ_EEE22LargeSegmentsSelectorTENSO_22SmallSegmentsSelectorTEiNS2_19streaming_context_tIlEEEEvT0_T1_T2_T3_T4_T5_T6_T7_T8_iT9_ --------------------------
	.section	.nv.shared._ZN3cub18CUB_300001_SM_10006detail19three_way_partition29DeviceThreeWayPartitionKernelINS2_10policy_hubIjiE10Policy1000EN6thrust24THRUST_300001_SM_1000_NS17counting_iteratorIjNS8_11use_defaultESA_SA_EEPjSC_NS8_16reverse_iteratorISC_EESC_NS0_13ScanTileStateImLb1EEENS0_21DispatchSegmentedSortILNS0_9SortOrderE0EjNS0_8NullTypeElPmSK_NS1_14segmented_sort10policy_hubIjSJ_EEE22LargeSegmentsSelectorTENSO_22SmallSegmentsSelectorTEiNS2_19streaming_context_tIlEEEEvT0_T1_T2_T3_T4_T5_T6_T7_T8_iT9_,"aw",@nobits
	.sectionflags	@""
	.align	16
.nv.shared._ZN3cub18CUB_300001_SM_10006detail19three_way_partition29DeviceThreeWayPartitionKernelINS2_10policy_hubIjiE10Policy1000EN6thrust24THRUST_300001_SM_1000_NS17counting_iteratorIjNS8_11use_defaultESA_SA_EEPjSC_NS8_16reverse_iteratorISC_EESC_NS0_13ScanTileStateImLb1EEENS0_21DispatchSegmentedSortILNS0_9SortOrderE0EjNS0_8NullTypeElPmSK_NS1_14segmented_sort10policy_hubIjSJ_EEE22LargeSegmentsSelectorTENSO_22SmallSegmentsSelectorTEiNS2_19streaming_context_tIlEEEEvT0_T1_T2_T3_T4_T5_T6_T7_T8_iT9_:
	.zero		23552


//--------------------- .nv.shared._ZN3cub18CUB_300001_SM_10006detail10radix_sort29DeviceRadixSortOnesweepKernelINS1_5radix10policy_hubI19preprocess_vertex_tNS0_8NullTypeEjE10Policy1000ELNS0_9SortOrderE0ES6_S7_jii30preprocess_vertex_decomposer_tEEvPT5_SD_PT3_PKSE_PT1_PKSI_PT2_PKSM_T4_iiT6_ --------------------------
	.section	.nv.shared._ZN3cub18CUB_300001_SM_10006detail10radix_sort29DeviceRadixSortOnesweepKernelINS1_5radix10policy_hubI19preprocess_vertex_tNS0_8NullTypeEjE10Policy1000ELNS0_9SortOrderE0ES6_S7_jii30preprocess_vertex_decomposer_tEEvPT5_SD_PT3_PKSE_PT1_PKSI_PT2_PKSM_T4_iiT6_,"aw",@nobits
	.sectionflags	@""
	.align	16
.nv.shared._ZN3cub18CUB_300001_SM_10006detail10radix_sort29DeviceRadixSortOnesweepKernelINS1_5radix10policy_hubI19preprocess_vertex_tNS0_8NullTypeEjE10Policy1000ELNS0_9SortOrderE0ES6_S7_jii30preprocess_vertex_decomposer_tEEvPT5_SD_PT3_PKSE_PT1_PKSI_PT2_PKSM_T4_iiT6_:
	.zero		48128


//--------------------- .nv.shared._ZN3cub18CUB_300001_SM_10006detail10radix_sort33DeviceRadixSortExclusiveSumKernelINS1_5radix10policy_hubI19preprocess_vertex_tNS0_8NullTypeEjE10Policy1000EjEEvPT0_ --------------------------
	.section	.nv.shared._ZN3cub18CUB_300001_SM_10006detail10radix_sort33DeviceRadixSortExclusiveSumKernelINS1_5radix10policy_hubI19preprocess_vertex_tNS0_8NullTypeEjE10Policy1000EjEEvPT0_,"aw",@nobits
	.sectionflags	@""
	.align	16
.nv.shared._ZN3cub18CUB_300001_SM_10006detail10radix_sort33DeviceRadixSortExclusiveSumKernelINS1_5radix10policy_hubI19preprocess_vertex_tNS0_8NullTypeEjE10Policy1000EjEEvPT0_:
	.zero		2208


//--------------------- .nv.shared._ZN3cub18CUB_300001_SM_10006detail10radix_sort30DeviceRadixSortHistogramKernelINS1_5radix10policy_hubI19preprocess_vertex_tNS0_8NullTypeEjE10Policy1000ELNS0_9SortOrderE0ES6_j30preprocess_vertex_decomposer_tEEvPT2_PKT1_SC_iiT3_ --------------------------
	.section	.nv.shared._ZN3cub18CUB_300001_SM_10006detail10radix_sort30DeviceRadixSortHistogramKernelINS1_5radix10policy_hubI19preprocess_vertex_tNS0_8NullTypeEjE10Policy1000ELNS0_9SortOrderE0ES6_j30preprocess_vertex_decomposer_tEEvPT2_PKT1_SC_iiT3_,"aw",@nobits
	.sectionflags	@""
	.align	4
.nv.shared._ZN3cub18CUB_300001_SM_10006detail10radix_sort30DeviceRadixSortHistogramKernelINS1_5radix10policy_hubI19preprocess_vertex_tNS0_8NullTypeEjE10Policy1000ELNS0_9SortOrderE0ES6_j30preprocess_vertex_decomposer_tEEvPT2_PKT1_SC_iiT3_:
	.zero		25600


//--------------------- .nv.shared._ZN3cub18CUB_300001_SM_10006detail10radix_sort31DeviceRadixSortSingleTileKernelINS1_5radix10policy_hubI19preprocess_vertex_tNS0_8NullTypeEjE10Policy1000ELNS0_9SortOrderE0ES6_S7_j30preprocess_vertex_decomposer_tEEvPKT1_PSC_PKT2_PSG_T3_iiT4_ --------------------------
	.section	.nv.shared._ZN3cub18CUB_300001_SM_10006detail10radix_sort31DeviceRadixSortSingleTileKernelINS1_5radix10policy_hubI19preprocess_vertex_tNS0_8NullTypeEjE10Policy1000ELNS0_9SortOrderE0ES6_S7_j30preprocess_vertex_decomposer_tEEvPKT1_PSC_PKT2_PSG_T3_iiT4_,"aw",@nobits
	.sectionflags	@""
	.align	16
.nv.shared._ZN3cub18CUB_300001_SM_10006detail10radix_sort31DeviceRadixSortSingleTileKernelINS1_5radix10policy_hubI19preprocess_vertex_tNS0_8NullTypeEjE10Policy1000ELNS0_9SortOrderE0ES6_S7_j30preprocess_vertex_decomposer_tEEvPKT1_PSC_PKT2_PSG_T3_iiT4_:
	.zero		34880


//--------------------- .nv.shared._ZN3cub18CUB_300001_SM_10006detail10radix_sort29DeviceRadixSortOnesweepKernelINS1_5radix10policy_hubI6edge_tNS0_8NullTypeEjE10Policy1000ELNS0_9SortOrderE0ES6_S7_jii17edge_decomposer_tEEvPT5_SD_PT3_PKSE_PT1_PKSI_PT2_PKSM_T4_iiT6_ --------------------------
	.section	.nv.shared._ZN3cub18CUB_300001_SM_10006detail10radix_sort29DeviceRadixSortOnesweepKernelINS1_5radix10policy_hubI6edge_tNS0_8NullTypeEjE10Policy1000ELNS0_9SortOrderE0ES6_S7_jii17edge_decomposer_tEEvPT5_SD_PT3_PKSE_PT1_PKSI_PT2_PKSM_T4_iiT6_,"aw",@nobits
	.sectionflags	@""
	.align	16
.nv.shared._ZN3cub18CUB_300001_SM_10006detail10radix_sort29DeviceRadixSortOnesweepKernelINS1_5radix10policy_hubI6edge_tNS0_8NullTypeEjE10Policy1000ELNS0_9SortOrderE0ES6_S7_jii17edge_decomposer_tEEvPT5_SD_PT3_PKSE_PT1_PKSI_PT2_PKSM_T4_iiT6_:
	.zero		48128


//--------------------- .nv.shared._ZN3cub18CUB_300001_SM_10006detail10radix_sort33DeviceRadixSortExclusiveSumKernelINS1_5radix10policy_hubI6edge_tNS0_8NullTypeEjE10Policy1000EjEEvPT0_ --------------------------
	.section	.nv.shared._ZN3cub18CUB_300001_SM_10006detail10radix_sort33DeviceRadixSortExclusiveSumKernelINS1_5radix10policy_hubI6edge_tNS0_8NullTypeEjE10Policy1000EjEEvPT0_,"aw",@nobits
	.sectionflags	@""
	.align	16
.nv.shared._ZN3cub18CUB_300001_SM_10006detail10radix_sort33DeviceRadixSortExclusiveSumKernelINS1_5radix10policy_hubI6edge_tNS0_8NullTypeEjE10Policy1000EjEEvPT0_:
	.zero		2208


//--------------------- .nv.shared._ZN3cub18CUB_300001_SM_10006detail10radix_sort30DeviceRadixSortHistogramKernelINS1_5radix10policy_hubI6edge_tNS0_8NullTypeEjE10Policy1000ELNS0_9SortOrderE0ES6_j17edge_decomposer_tEEvPT2_PKT1_SC_iiT3_ --------------------------
	.section	.nv.shared._ZN3cub18CUB_300001_SM_10006detail10radix_sort30DeviceRadixSortHistogramKernelINS1_5radix10policy_hubI6edge_tNS0_8NullTypeEjE10Policy1000ELNS0_9SortOrderE0ES6_j17edge_decomposer_tEEvPT2_PKT1_SC_iiT3_,"aw",@nobits
	.sectionflags	@""
	.align	4
.nv.shared._ZN3cub18CUB_300001_SM_10006detail10radix_sort30DeviceRadixSortHistogramKernelINS1_5radix10policy_hubI6edge_tNS0_8NullTypeEjE10Policy1000ELNS0_9SortOrderE0ES6_j17edge_decomposer_tEEvPT2_PKT1_SC_iiT3_:
	.zero		9216


//--------------------- .nv.shared._ZN3cub18CUB_300001_SM_10006detail10radix_sort31DeviceRadixSortSingleTileKernelINS1_5radix10policy_hubI6edge_tNS0_8NullTypeEjE10Policy1000ELNS0_9SortOrderE0ES6_S7_j17edge_decomposer_tEEvPKT1_PSC_PKT2_PSG_T3_iiT4_ --------------------------
	.section	.nv.shared._ZN3cub18CUB_300001_SM_10006detail10radix_sort31DeviceRadixSortSingleTileKernelINS1_5radix10policy_hubI6edge_tNS0_8NullTypeEjE10Policy1000ELNS0_9SortOrderE0ES6_S7_j17edge_decomposer_tEEvPKT1_PSC_PKT2_PSG_T3_iiT4_,"aw",@nobits
	.sectionflags	@""
	.align	16
.nv.shared._ZN3cub18CUB_300001_SM_10006detail10radix_sort31DeviceRadixSortSingleTileKernelINS1_5radix10policy_hubI6edge_tNS0_8NullTypeEjE10Policy1000ELNS0_9SortOrderE0ES6_S7_j17edge_decomposer_tEEvPKT1_PSC_PKT2_PSG_T3_iiT4_:
	.zero		34880


//--------------------- .nv.constant0._ZN3cub18CUB_300001_SM_10006detail14segmented_sort33DeviceSegmentedSortFallbackKernelILNS0_9SortOrderE0ENS2_10policy_hubIjNS0_8NullTypeEE9Policy860EjS6_PmS9_lEEvPKT1_PSA_NS1_20device_double_bufferISA_EEPKT2_PSG_NSE_ISG_EET3_T4_ --------------------------
	.section	.nv.constant0._ZN3cub18CUB_300001_SM_10006detail14segmented_sort33DeviceSegmentedSortFallbackKernelILNS0_9SortOrderE0ENS2_10policy_hubIjNS0_8NullTypeEE9Policy860EjS6_PmS9_lEEvPKT1_PSA_NS1_20device_double_bufferISA_EEPKT2_PSG_NSE_ISG_EET3_T4_,"a",@progbits
	.sectionflags	@""
	.align	4
.nv.constant0._ZN3cub18CUB_300001_SM_10006detail14segmented_sort33DeviceSegmentedSortFallbackKernelILNS0_9SortOrderE0ENS2_10policy_hubIjNS0_8NullTypeEE9Policy860EjS6_PmS9_lEEvPKT1_PSA_NS1_20device_double_bufferISA_EEPKT2_PSG_NSE_ISG_EET3_T4_:
	.zero		976


//--------------------- .nv.constant0._ZN3cub18CUB_300001_SM_10006detail14segmented_sort30DeviceSegmentedSortKernelSmallILNS0_9SortOrderE0ENS2_10policy_hubIjNS0_8NullTypeEE9Policy860EjS6_PmS9_lEEvjjjPKjSB_PKT1_PSC_PKT2_PSG_T3_T4_ --------------------------
	.section	.nv.constant0._ZN3cub18CUB_300001_SM_10006detail14segmented_sort30DeviceSegmentedSortKernelSmallILNS0_9SortOrderE0ENS2_10policy_hubIjNS0_8NullTypeEE9Policy860EjS6_PmS9_lEEvjjjPKjSB_PKT1_PSC_PKT2_PSG_T3_T4_,"a",@progbits
	.sectionflags	@""
	.align	4
.nv.constant0._ZN3cub18CUB_300001_SM_10006detail14segmented_sort30DeviceSegmentedSortKernelSmallILNS0_9SortOrderE0ENS2_10policy_hubIjNS0_8NullTypeEE9Policy860EjS6_PmS9_lEEvjjjPKjSB_PKT1_PSC_PKT2_PSG_T3_T4_:
	.zero		976


//--------------------- .nv.constant0._ZN3cub18CUB_300001_SM_10006detail14segmented_sort30DeviceSegmentedSortKernelLargeILNS0_9SortOrderE0ENS2_10policy_hubIjNS0_8NullTypeEE9Policy860EjS6_PmS9_lEEvPKjPKT1_PSC_NS1_20device_double_bufferISC_EEPKT2_PSI_NSG_ISI_EET3_T4_ --------------------------
	.section	.nv.constant0._ZN3cub18CUB_300001_SM_10006detail14segmented_sort30DeviceSegmentedSortKernelLargeILNS0_9SortOrderE0ENS2_10policy_hubIjNS0_8NullTypeEE9Policy860EjS6_PmS9_lEEvPKjPKT1_PSC_NS1_20device_double_bufferISC_EEPKT2_PSI_NSG_ISI_EET3_T4_,"a",@progbits
	.sectionflags	@""
	.align	4
.nv.constant0._ZN3cub18CUB_300001_SM_10006detail14segmented_sort30DeviceSegmentedSortKernelLargeILNS0_9SortOrderE0ENS2_10policy_hubIjNS0_8NullTypeEE9Policy860EjS6_PmS9_lEEvPKjPKT1_PSC_NS1_20device_double_bufferISC_EEPKT2_PSI_NSG_ISI_EET3_T4_:
	.zero		984


//--------------------- .nv.constant0._ZN3cub18CUB_300001_SM_10006detail19three_way_partition29DeviceThreeWayPartitionKernelINS2_10policy_hubIjiE10Policy1000EN6thrust24THRUST_300001_SM_1000_NS17counting_iteratorIjNS8_11use_defaultESA_SA_EEPjSC_NS8_16reverse_iteratorISC_EESC_NS0_13ScanTileStateImLb1EEENS0_21DispatchSegmentedSortILNS0_9SortOrderE0EjNS0_8NullTypeElPmSK_NS1_14segmented_sort10policy_hubIjSJ_EEE22LargeSegmentsSelectorTENSO_22SmallSegmentsSelectorTEiNS2_19streaming_context_tIlEEEEvT0_T1_T2_T3_T4_T5_T6_T7_T8_iT9_ --------------------------
	.section	.nv.constant0._ZN3cub18CUB_300001_SM_10006detail19three_way_partition29DeviceThreeWayPartitionKernelINS2_10policy_hubIjiE10Policy1000EN6thrust24THRUST_300001_SM_1000_NS17counting_iteratorIjNS8_11use_defaultESA_SA_EEPjSC_NS8_16reverse_iteratorISC_EESC_NS0_13ScanTileStateImLb1EEENS0_21DispatchSegmentedSortILNS0_9SortOrderE0EjNS0_8NullTypeElPmSK_NS1_14segmented_sort10policy_hubIjSJ_EEE22LargeSegmentsSelectorTENSO_22SmallSegmentsSelectorTEiNS2_19streaming_context_tIlEEEEvT0_T1_T2_T3_T4_T5_T6_T7_T8_iT9_,"a",@progbits
	.sectionflags	@""
	.align	4
.nv.constant0._ZN3cub18CUB_300001_SM_10006detail19three_way_partition29DeviceThreeWayPartitionKernelINS2_10policy_hubIjiE10Policy1000EN6thrust24THRUST_300001_SM_1000_NS17counting_iteratorIjNS8_11use_defaultESA_SA_EEPjSC_NS8_16reverse_iteratorISC_EESC_NS0_13ScanTileStateImLb1EEENS0_21DispatchSegmentedSortILNS0_9SortOrderE0EjNS0_8NullTypeElPmSK_NS1_14segmented_sort10policy_hubIjSJ_EEE22LargeSegmentsSelectorTENSO_22SmallSegmentsSelectorTEiNS2_19streaming_context_tIlEEEEvT0_T1_T2_T3_T4_T5_T6_T7_T8_iT9_:
	.zero		1048


//--------------------- .nv.constant0._ZN3cub18CUB_300001_SM_10006detail19three_way_partition33DeviceThreeWayPartitionInitKernelINS0_13ScanTileStateImLb1EEEPjEEvT_iT0_ --------------------------
	.section	.nv.constant0._ZN3cub18CUB_300001_SM_10006detail19three_way_partition33DeviceThreeWayPartitionInitKernelINS0_13ScanTileStateImLb1EEEPjEEvT_iT0_,"a",@progbits
	.sectionflags	@""
	.align	4
.nv.constant0._ZN3cub18CUB_300001_SM_10006detail19three_way_partition33DeviceThreeWayPartitionInitKernelINS0_13ScanTileStateImLb1EEEPjEEvT_iT0_:
	.zero		920


//--------------------- .nv.constant0._ZN3cub18CUB_300001_SM_10006detail10radix_sort29DeviceRadixSortOnesweepKernelINS1_5radix10policy_hubI19preprocess_vertex_tNS0_8NullTypeEjE10Policy1000ELNS0_9SortOrderE0ES6_S7_jii30preprocess_vertex_decomposer_tEEvPT5_SD_PT3_PKSE_PT1_PKSI_PT2_PKSM_T4_iiT6_ --------------------------
	.section	.nv.constant0._ZN3cub18CUB_300001_SM_10006detail10radix_sort29DeviceRadixSortOnesweepKernelINS1_5radix10policy_hubI19preprocess_vertex_tNS0_8NullTypeEjE10Policy1000ELNS0_9SortOrderE0ES6_S7_jii30preprocess_vertex_decomposer_tEEvPT5_SD_PT3_PKSE_PT1_PKSI_PT2_PKSM_T4_iiT6_,"a",@progbits
	.sectionflags	@""
	.align	4
.nv.constant0._ZN3cub18CUB_300001_SM_10006detail10radix_sort29DeviceRadixSortOnesweepKernelINS1_5radix10policy_hubI19preprocess_vertex_tNS0_8NullTypeEjE10Policy1000ELNS0_9SortOrderE0ES6_S7_jii30preprocess_vertex_decomposer_tEEvPT5_SD_PT3_PKSE_PT1_PKSI_PT2_PKSM_T4_iiT6_:
	.zero		973


//--------------------- .nv.constant0._ZN3cub18CUB_300001_SM_10006detail10radix_sort33DeviceRadixSortExclusiveSumKernelINS1_5radix10policy_hubI19preprocess_vertex_tNS0_8NullTypeEjE10Policy1000EjEEvPT0_ --------------------------
	.section	.nv.constant0._ZN3cub18CUB_300001_SM_10006detail10radix_sort33DeviceRadixSortExclusiveSumKernelINS1_5radix10policy_hubI19preprocess_vertex_tNS0_8NullTypeEjE10Policy1000EjEEvPT0_,"a",@progbits
	.sectionflags	@""
	.align	4
.nv.constant0._ZN3cub18CUB_300001_SM_10006detail10radix_sort33DeviceRadixSortExclusiveSumKernelINS1_5radix10policy_hubI19preprocess_vertex_tNS0_8NullTypeEjE10Policy1000EjEEvPT0_:
	.zero		904


//--------------------- .nv.constant0._ZN3cub18CUB_300001_SM_10006detail10radix_sort30DeviceRadixSortHistogramKernelINS1_5radix10policy_hubI19preprocess_vertex_tNS0_8NullTypeEjE10Policy1000ELNS0_9SortOrderE0ES6_j30preprocess_vertex_decomposer_tEEvPT2_PKT1_SC_iiT3_ --------------------------
	.section	.nv.constant0._ZN3cub18CUB_300001_SM_10006detail10radix_sort30DeviceRadixSortHistogramKernelINS1_5radix10policy_hubI19preprocess_vertex_tNS0_8NullTypeEjE10Policy1000ELNS0_9SortOrderE0ES6_j30preprocess_vertex_decomposer_tEEvPT2_PKT1_SC_iiT3_,"a",@progbits
	.sectionflags	@""
	.align	4
.nv.constant0._ZN3cub18CUB_300001_SM_10006detail10radix_sort30DeviceRadixSortHistogramKernelINS1_5radix10policy_hubI19preprocess_vertex_tNS0_8NullTypeEjE10Policy1000ELNS0_9SortOrderE0ES6_j30preprocess_vertex_decomposer_tEEvPT2_PKT1_SC_iiT3_:
	.zero		925


//--------------------- .nv.constant0._ZN3cub18CUB_300001_SM_10006detail10radix_sort31DeviceRadixSortSingleTileKernelINS1_5radix10policy_hubI19preprocess_vertex_tNS0_8NullTypeEjE10Policy1000ELNS0_9SortOrderE0ES6_S7_j30preprocess_vertex_decomposer_tEEvPKT1_PSC_PKT2_PSG_T3_iiT4_ --------------------------
	.section	.nv.constant0._ZN3cub18CUB_300001_SM_10006detail10radix_sort31DeviceRadixSortSingleTileKernelINS1_5radix10policy_hubI19preprocess_vertex_tNS0_8NullTypeEjE10Policy1000ELNS0_9SortOrderE0ES6_S7_j30preprocess_vertex_decomposer_tEEvPKT1_PSC_PKT2_PSG_T3_iiT4_,"a",@progbits
	.sectionflags	@""
	.align	4
.nv.constant0._ZN3cub18CUB_300001_SM_10006detail10radix_sort31DeviceRadixSortSingleTileKernelINS1_5radix10policy_hubI19preprocess_vertex_tNS0_8NullTypeEjE10Policy1000ELNS0_9SortOrderE0ES6_S7_j30preprocess_vertex_decomposer_tEEvPKT1_PSC_PKT2_PSG_T3_iiT4_:
	.zero		941


//--------------------- .nv.constant0._ZN3cub18CUB_300001_SM_10006detail10radix_sort29DeviceRadixSortOnesweepKernelINS1_5radix10policy_hubI6edge_tNS0_8NullTypeEjE10Policy1000ELNS0_9SortOrderE0ES6_S7_jii17edge_decomposer_tEEvPT5_SD_PT3_PKSE_PT1_PKSI_PT2_PKSM_T4_iiT6_ --------------------------
	.section	.nv.constant0._ZN3cub18CUB_300001_SM_10006detail10radix_sort29DeviceRadixSortOnesweepKernelINS1_5radix10policy_hubI6edge_tNS0_8NullTypeEjE10Policy1000ELNS0_9SortOrderE0ES6_S7_jii17edge_decomposer_tEEvPT5_SD_PT3_PKSE_PT1_PKSI_PT2_PKSM_T4_iiT6_,"a",@progbits
	.sectionflags	@""
	.align	4
.nv.constant0._ZN3cub18CUB_300001_SM_10006detail10radix_sort29DeviceRadixSortOnesweepKernelINS1_5radix10policy_hubI6edge_tNS0_8NullTypeEjE10Policy1000ELNS0_9SortOrderE0ES6_S7_jii17edge_decomposer_tEEvPT5_SD_PT3_PKSE_PT1_PKSI_PT2_PKSM_T4_iiT6_:
	.zero		973


//--------------------- .nv.constant0._ZN3cub18CUB_300001_SM_10006detail10radix_sort33DeviceRadixSortExclusiveSumKernelINS1_5radix10policy_hubI6edge_tNS0_8NullTypeEjE10Policy1000EjEEvPT0_ --------------------------
	.section	.nv.constant0._ZN3cub18CUB_300001_SM_10006detail10radix_sort33DeviceRadixSortExclusiveSumKernelINS1_5radix10policy_hubI6edge_tNS0_8NullTypeEjE10Policy1000EjEEvPT0_,"a",@progbits
	.sectionflags	@""
	.align	4
.nv.constant0._ZN3cub18CUB_300001_SM_10006detail10radix_sort33DeviceRadixSortExclusiveSumKernelINS1_5radix10policy_hubI6edge_tNS0_8NullTypeEjE10Policy1000EjEEvPT0_:
	.zero		904


//--------------------- .nv.constant0._ZN3cub18CUB_300001_SM_10006detail10radix_sort30DeviceRadixSortHistogramKernelINS1_5radix10policy_hubI6edge_tNS0_8NullTypeEjE10Policy1000ELNS0_9SortOrderE0ES6_j17edge_decomposer_tEEvPT2_PKT1_SC_iiT3_ --------------------------
	.section	.nv.constant0._ZN3cub18CUB_300001_SM_10006detail10radix_sort30DeviceRadixSortHistogramKernelINS1_5radix10policy_hubI6edge_tNS0_8NullTypeEjE10Policy1000ELNS0_9SortOrderE0ES6_j17edge_decomposer_tEEvPT2_PKT1_SC_iiT3_,"a",@progbits
	.sectionflags	@""
	.align	4
.nv.constant0._ZN3cub18CUB_300001_SM_10006detail10radix_sort30DeviceRadixSortHistogramKernelINS1_5radix10policy_hubI6edge_tNS0_8NullTypeEjE10Policy1000ELNS0_9SortOrderE0ES6_j17edge_decomposer_tEEvPT2_PKT1_SC_iiT3_:
	.zero		925


//--------------------- .nv.constant0._ZN3cub18CUB_300001_SM_10006detail10radix_sort31DeviceRadixSortSingleTileKernelINS1_5radix10policy_hubI6edge_tNS0_8NullTypeEjE10Policy1000ELNS0_9SortOrderE0ES6_S7_j17edge_decomposer_tEEvPKT1_PSC_PKT2_PSG_T3_iiT4_ --------------------------
	.section	.nv.constant0._ZN3cub18CUB_300001_SM_10006detail10radix_sort31DeviceRadixSortSingleTileKernelINS1_5radix10policy_hubI6edge_tNS0_8NullTypeEjE10Policy1000ELNS0_9SortOrderE0ES6_S7_j17edge_decomposer_tEEvPKT1_PSC_PKT2_PSG_T3_iiT4_,"a",@progbits
	.sectionflags	@""
	.align	4
.nv.constant0._ZN3cub18CUB_300001_SM_10006detail10radix_sort31DeviceRadixSortSingleTileKernelINS1_5radix10policy_hubI6edge_tNS0_8NullTypeEjE10Policy1000ELNS0_9SortOrderE0ES6_S7_j17edge_decomposer_tEEvPKT1_PSC_PKT2_PSG_T3_iiT4_:
	.zero		941


//--------------------- .nv.constant0._ZN3cub18CUB_300001_SM_10006detail11EmptyKernelIvEEvv --------------------------
	.section	.nv.constant0._ZN3cub18CUB_300001_SM_10006detail11EmptyKernelIvEEvv,"a",@progbits
	.sectionflags	@""
	.align	4
.nv.constant0._ZN3cub18CUB_300001_SM_10006detail11EmptyKernelIvEEvv:
	.zero		896


//--------------------- SYMBOLS --------------------------

	.type		.nv.reservedSmem.offset0,@object
	.size		.nv.reservedSmem.offset0,0x4
	.type		.nv.reservedSmem.cap,@object
	.size		.nv.reservedSmem.cap,0x4
